//
// Generated by NVIDIA NVVM Compiler
//
// Compiler Build ID: CL-36424714
// Cuda compilation tools, release 13.0, V13.0.88
// Based on NVVM 20.0.0
//

.version 9.0
.target sm_100
.address_size 64

	// .globl	_Z6insertPjmmS_mmS_mPv
.extern .func  (.param .b32 func_retval0) vprintf
(
	.param .b64 vprintf_param_0,
	.param .b64 vprintf_param_1
)
;
// _ZZ6insertPjmmS_mmS_mPvE1h has been demoted
// _ZZ7insert2PjmmS_mmS_mPvE1v has been demoted
// _ZZ6searchPjmmS_mmS_mS_jPvE1h has been demoted
// _ZZ6searchPjmmS_mmS_mS_jPvE3min has been demoted
// _ZZ7search2PjmmS_mmS_mS_jPvE1h has been demoted
// _ZZ7search2PjmmS_mmS_mS_jPvE10min_values has been demoted
// _ZZ14latency_hidingPjmmmE2wa has been demoted
// _ZZ14latency_hidingPjmmmE2wb has been demoted
.global .align 1 .b8 $str[6] = {116, 101, 115, 116, 10};

.visible .entry _Z6insertPjmmS_mmS_mPv(
	.param .u64 .ptr .align 1 _Z6insertPjmmS_mmS_mPv_param_0,
	.param .u64 _Z6insertPjmmS_mmS_mPv_param_1,
	.param .u64 _Z6insertPjmmS_mmS_mPv_param_2,
	.param .u64 .ptr .align 1 _Z6insertPjmmS_mmS_mPv_param_3,
	.param .u64 _Z6insertPjmmS_mmS_mPv_param_4,
	.param .u64 _Z6insertPjmmS_mmS_mPv_param_5,
	.param .u64 .ptr .align 1 _Z6insertPjmmS_mmS_mPv_param_6,
	.param .u64 _Z6insertPjmmS_mmS_mPv_param_7,
	.param .u64 .ptr .align 1 _Z6insertPjmmS_mmS_mPv_param_8
)
{
	.reg .pred 	%p<52>;
	.reg .b32 	%r<267>;
	.reg .b64 	%rd<160>;
	// demoted variable
	.shared .align 8 .u64 _ZZ6insertPjmmS_mmS_mPvE1h;
	ld.param.u64 	%rd76, [_Z6insertPjmmS_mmS_mPv_param_2];
	ld.param.u64 	%rd77, [_Z6insertPjmmS_mmS_mPv_param_3];
	ld.param.u64 	%rd78, [_Z6insertPjmmS_mmS_mPv_param_4];
	ld.param.u64 	%rd79, [_Z6insertPjmmS_mmS_mPv_param_5];
	ld.param.u64 	%rd81, [_Z6insertPjmmS_mmS_mPv_param_6];
	ld.param.u64 	%rd80, [_Z6insertPjmmS_mmS_mPv_param_7];
	cvta.to.global.u64 	%rd1, %rd81;
	mov.u32 	%r46, %ctaid.x;
	mov.u32 	%r47, %ntid.x;
	mov.u32 	%r48, %tid.x;
	mad.lo.s32 	%r49, %r46, %r47, %r48;
	shr.u32 	%r50, %r49, 5;
	cvt.u64.u32 	%rd82, %r50;
	and.b32  	%r51, %r48, 31;
	cvt.u64.u32 	%rd2, %r51;
	mul.lo.s64 	%rd3, %rd76, %rd82;
	add.s64 	%rd4, %rd3, %rd76;
	setp.ge.u64 	%p1, %rd3, %rd4;
	@%p1 bra 	$L__BB0_80;
	cvt.u32.u64 	%r1, %rd2;
	and.b64  	%rd5, %rd80, 4294967295;
	shl.b64 	%rd6, %rd79, 7;
	setp.ne.s64 	%p2, %rd79, 0;
	@%p2 bra 	$L__BB0_33;
	setp.ne.s64 	%p33, %rd5, 0;
	@%p33 bra 	$L__BB0_13;
	and.b64  	%rd135, %rd76, 3;
	setp.eq.s64 	%p46, %rd135, 0;
	@%p46 bra 	$L__BB0_8;
	add.s64 	%rd3, %rd3, %rd135;
$L__BB0_5:
	.pragma "nounroll";
	setp.ne.s32 	%p47, %r1, 0;
	@%p47 bra 	$L__BB0_7;
	st.shared.u64 	[_ZZ6insertPjmmS_mmS_mPvE1h], %rd77;
$L__BB0_7:
	add.s64 	%rd135, %rd135, -1;
	setp.ne.s64 	%p48, %rd135, 0;
	@%p48 bra 	$L__BB0_5;
$L__BB0_8:
	add.s64 	%rd132, %rd76, -1;
	setp.lt.u64 	%p49, %rd132, 3;
	@%p49 bra 	$L__BB0_80;
	sub.s64 	%rd137, %rd4, %rd3;
$L__BB0_10:
	setp.ne.s32 	%p50, %r1, 0;
	@%p50 bra 	$L__BB0_12;
	st.shared.u64 	[_ZZ6insertPjmmS_mmS_mPvE1h], %rd77;
$L__BB0_12:
	add.s64 	%rd137, %rd137, -4;
	setp.eq.s64 	%p51, %rd137, 0;
	@%p51 bra 	$L__BB0_80;
	bra.uni 	$L__BB0_10;
$L__BB0_13:
	and.b64  	%rd15, %rd80, 15;
	add.s64 	%rd16, %rd15, -1;
	and.b64  	%rd17, %rd80, 7;
	add.s64 	%rd18, %rd17, -1;
	and.b64  	%rd19, %rd80, 4294967280;
	and.b64  	%rd20, %rd80, 3;
	add.s64 	%rd21, %rd1, 32;
	cvt.u32.u64 	%r240, %rd78;
$L__BB0_14:
	ld.param.u64 	%rd134, [_Z6insertPjmmS_mmS_mPv_param_0];
	setp.eq.s32 	%p34, %r1, 0;
	cvta.to.global.u64 	%rd121, %rd134;
	shl.b64 	%rd122, %rd3, 2;
	add.s64 	%rd123, %rd121, %rd122;
	ld.global.u32 	%r2, [%rd123];
	@%p34 bra 	$L__BB0_15;
	bra.uni 	$L__BB0_32;
$L__BB0_15:
	setp.lt.u64 	%p35, %rd5, 16;
	mov.b32 	%r250, 0;
	mov.b64 	%rd142, 0;
	@%p35 bra 	$L__BB0_18;
	mov.b32 	%r250, 0;
	mov.u64 	%rd139, %rd21;
	mov.u64 	%rd140, %rd19;
$L__BB0_17:
	.pragma "nounroll";
	ld.global.u32 	%r182, [%rd139+-32];
	mad.lo.s32 	%r183, %r182, %r2, %r250;
	ld.global.u32 	%r184, [%rd139+-28];
	mad.lo.s32 	%r185, %r184, %r2, %r183;
	ld.global.u32 	%r186, [%rd139+-24];
	mad.lo.s32 	%r187, %r186, %r2, %r185;
	ld.global.u32 	%r188, [%rd139+-20];
	mad.lo.s32 	%r189, %r188, %r2, %r187;
	ld.global.u32 	%r190, [%rd139+-16];
	mad.lo.s32 	%r191, %r190, %r2, %r189;
	ld.global.u32 	%r192, [%rd139+-12];
	mad.lo.s32 	%r193, %r192, %r2, %r191;
	ld.global.u32 	%r194, [%rd139+-8];
	mad.lo.s32 	%r195, %r194, %r2, %r193;
	ld.global.u32 	%r196, [%rd139+-4];
	mad.lo.s32 	%r197, %r196, %r2, %r195;
	ld.global.u32 	%r198, [%rd139];
	mad.lo.s32 	%r199, %r198, %r2, %r197;
	ld.global.u32 	%r200, [%rd139+4];
	mad.lo.s32 	%r201, %r200, %r2, %r199;
	ld.global.u32 	%r202, [%rd139+8];
	mad.lo.s32 	%r203, %r202, %r2, %r201;
	ld.global.u32 	%r204, [%rd139+12];
	mad.lo.s32 	%r205, %r204, %r2, %r203;
	ld.global.u32 	%r206, [%rd139+16];
	mad.lo.s32 	%r207, %r206, %r2, %r205;
	ld.global.u32 	%r208, [%rd139+20];
	mad.lo.s32 	%r209, %r208, %r2, %r207;
	ld.global.u32 	%r210, [%rd139+24];
	mad.lo.s32 	%r211, %r210, %r2, %r209;
	ld.global.u32 	%r212, [%rd139+28];
	mad.lo.s32 	%r250, %r212, %r2, %r211;
	add.s64 	%rd140, %rd140, -16;
	add.s64 	%rd139, %rd139, 64;
	setp.ne.s64 	%p36, %rd140, 0;
	mov.u64 	%rd142, %rd19;
	@%p36 bra 	$L__BB0_17;
$L__BB0_18:
	setp.eq.s64 	%p37, %rd15, 0;
	@%p37 bra 	$L__BB0_28;
	setp.lt.u64 	%p38, %rd16, 7;
	@%p38 bra 	$L__BB0_21;
	shl.b64 	%rd125, %rd142, 2;
	add.s64 	%rd126, %rd1, %rd125;
	ld.global.u32 	%r214, [%rd126];
	mad.lo.s32 	%r215, %r214, %r2, %r250;
	ld.global.u32 	%r216, [%rd126+4];
	mad.lo.s32 	%r217, %r216, %r2, %r215;
	ld.global.u32 	%r218, [%rd126+8];
	mad.lo.s32 	%r219, %r218, %r2, %r217;
	ld.global.u32 	%r220, [%rd126+12];
	mad.lo.s32 	%r221, %r220, %r2, %r219;
	ld.global.u32 	%r222, [%rd126+16];
	mad.lo.s32 	%r223, %r222, %r2, %r221;
	ld.global.u32 	%r224, [%rd126+20];
	mad.lo.s32 	%r225, %r224, %r2, %r223;
	ld.global.u32 	%r226, [%rd126+24];
	mad.lo.s32 	%r227, %r226, %r2, %r225;
	ld.global.u32 	%r228, [%rd126+28];
	mad.lo.s32 	%r250, %r228, %r2, %r227;
	add.s64 	%rd142, %rd142, 8;
$L__BB0_21:
	setp.eq.s64 	%p39, %rd17, 0;
	@%p39 bra 	$L__BB0_28;
	setp.lt.u64 	%p40, %rd18, 3;
	@%p40 bra 	$L__BB0_24;
	shl.b64 	%rd127, %rd142, 2;
	add.s64 	%rd128, %rd1, %rd127;
	ld.global.u32 	%r230, [%rd128];
	mad.lo.s32 	%r231, %r230, %r2, %r250;
	ld.global.u32 	%r232, [%rd128+4];
	mad.lo.s32 	%r233, %r232, %r2, %r231;
	ld.global.u32 	%r234, [%rd128+8];
	mad.lo.s32 	%r235, %r234, %r2, %r233;
	ld.global.u32 	%r236, [%rd128+12];
	mad.lo.s32 	%r250, %r236, %r2, %r235;
	add.s64 	%rd142, %rd142, 4;
$L__BB0_24:
	setp.eq.s64 	%p41, %rd20, 0;
	@%p41 bra 	$L__BB0_28;
	setp.eq.s64 	%p42, %rd20, 1;
	shl.b64 	%rd129, %rd142, 2;
	add.s64 	%rd32, %rd1, %rd129;
	ld.global.u32 	%r237, [%rd32];
	mad.lo.s32 	%r250, %r237, %r2, %r250;
	@%p42 bra 	$L__BB0_28;
	setp.eq.s64 	%p43, %rd20, 2;
	ld.global.u32 	%r238, [%rd32+4];
	mad.lo.s32 	%r250, %r238, %r2, %r250;
	@%p43 bra 	$L__BB0_28;
	ld.global.u32 	%r239, [%rd32+8];
	mad.lo.s32 	%r250, %r239, %r2, %r250;
$L__BB0_28:
	cvt.u64.u32 	%rd33, %r250;
	and.b64  	%rd130, %rd78, -4294967296;
	setp.ne.s64 	%p44, %rd130, 0;
	@%p44 bra 	$L__BB0_30;
	cvt.u32.u64 	%r241, %rd33;
	rem.u32 	%r242, %r241, %r240;
	cvt.u64.u32 	%rd144, %r242;
	bra.uni 	$L__BB0_31;
$L__BB0_30:
	rem.u64 	%rd144, %rd33, %rd78;
$L__BB0_31:
	mad.lo.s64 	%rd131, %rd6, %rd144, %rd77;
	st.shared.u64 	[_ZZ6insertPjmmS_mmS_mPvE1h], %rd131;
$L__BB0_32:
	add.s64 	%rd3, %rd3, 1;
	setp.eq.s64 	%p45, %rd3, %rd4;
	@%p45 bra 	$L__BB0_80;
	bra.uni 	$L__BB0_14;
$L__BB0_33:
	setp.ne.s64 	%p3, %rd5, 0;
	@%p3 bra 	$L__BB0_43;
	and.b64  	%rd38, %rd76, 3;
	setp.eq.s64 	%p27, %rd38, 0;
	@%p27 bra 	$L__BB0_39;
	mov.b64 	%rd146, 0;
$L__BB0_36:
	.pragma "nounroll";
	setp.ne.s32 	%p28, %r1, 0;
	@%p28 bra 	$L__BB0_38;
	st.shared.u64 	[_ZZ6insertPjmmS_mmS_mPvE1h], %rd77;
$L__BB0_38:
	add.s64 	%rd3, %rd3, 1;
	add.s64 	%rd146, %rd146, 1;
	setp.ne.s64 	%p29, %rd146, %rd38;
	@%p29 bra 	$L__BB0_36;
$L__BB0_39:
	add.s64 	%rd120, %rd76, -1;
	setp.lt.u64 	%p30, %rd120, 3;
	@%p30 bra 	$L__BB0_80;
$L__BB0_40:
	setp.ne.s32 	%p31, %r1, 0;
	@%p31 bra 	$L__BB0_42;
	st.shared.u64 	[_ZZ6insertPjmmS_mmS_mPvE1h], %rd77;
$L__BB0_42:
	add.s64 	%rd3, %rd3, 4;
	setp.eq.s64 	%p32, %rd3, %rd4;
	@%p32 bra 	$L__BB0_80;
	bra.uni 	$L__BB0_40;
$L__BB0_43:
	and.b64  	%rd46, %rd80, 15;
	and.b64  	%rd47, %rd80, 7;
	and.b64  	%rd48, %rd80, 4294967280;
	and.b64  	%rd49, %rd80, 3;
	cvt.u32.u64 	%r113, %rd78;
$L__BB0_44:
	ld.param.u64 	%rd133, [_Z6insertPjmmS_mmS_mPv_param_0];
	setp.ne.s32 	%p4, %r1, 0;
	cvta.to.global.u64 	%rd83, %rd133;
	shl.b64 	%rd84, %rd3, 2;
	add.s64 	%rd85, %rd83, %rd84;
	ld.global.u32 	%r17, [%rd85];
	@%p4 bra 	$L__BB0_62;
	setp.lt.u64 	%p5, %rd5, 16;
	mov.b32 	%r258, 0;
	mov.b64 	%rd152, 0;
	@%p5 bra 	$L__BB0_48;
	mov.b32 	%r258, 0;
	mov.b64 	%rd150, 0;
$L__BB0_47:
	.pragma "nounroll";
	shl.b64 	%rd88, %rd150, 2;
	add.s64 	%rd89, %rd1, %rd88;
	ld.global.u32 	%r55, [%rd89];
	mad.lo.s32 	%r56, %r55, %r17, %r258;
	ld.global.u32 	%r57, [%rd89+4];
	mad.lo.s32 	%r58, %r57, %r17, %r56;
	ld.global.u32 	%r59, [%rd89+8];
	mad.lo.s32 	%r60, %r59, %r17, %r58;
	ld.global.u32 	%r61, [%rd89+12];
	mad.lo.s32 	%r62, %r61, %r17, %r60;
	ld.global.u32 	%r63, [%rd89+16];
	mad.lo.s32 	%r64, %r63, %r17, %r62;
	ld.global.u32 	%r65, [%rd89+20];
	mad.lo.s32 	%r66, %r65, %r17, %r64;
	ld.global.u32 	%r67, [%rd89+24];
	mad.lo.s32 	%r68, %r67, %r17, %r66;
	ld.global.u32 	%r69, [%rd89+28];
	mad.lo.s32 	%r70, %r69, %r17, %r68;
	ld.global.u32 	%r71, [%rd89+32];
	mad.lo.s32 	%r72, %r71, %r17, %r70;
	ld.global.u32 	%r73, [%rd89+36];
	mad.lo.s32 	%r74, %r73, %r17, %r72;
	ld.global.u32 	%r75, [%rd89+40];
	mad.lo.s32 	%r76, %r75, %r17, %r74;
	ld.global.u32 	%r77, [%rd89+44];
	mad.lo.s32 	%r78, %r77, %r17, %r76;
	ld.global.u32 	%r79, [%rd89+48];
	mad.lo.s32 	%r80, %r79, %r17, %r78;
	ld.global.u32 	%r81, [%rd89+52];
	mad.lo.s32 	%r82, %r81, %r17, %r80;
	ld.global.u32 	%r83, [%rd89+56];
	mad.lo.s32 	%r84, %r83, %r17, %r82;
	ld.global.u32 	%r85, [%rd89+60];
	mad.lo.s32 	%r258, %r85, %r17, %r84;
	add.s64 	%rd150, %rd150, 16;
	setp.ne.s64 	%p6, %rd150, %rd48;
	mov.u64 	%rd152, %rd48;
	@%p6 bra 	$L__BB0_47;
$L__BB0_48:
	setp.eq.s64 	%p7, %rd46, 0;
	@%p7 bra 	$L__BB0_58;
	add.s64 	%rd90, %rd46, -1;
	setp.lt.u64 	%p8, %rd90, 7;
	@%p8 bra 	$L__BB0_51;
	shl.b64 	%rd91, %rd152, 2;
	add.s64 	%rd92, %rd1, %rd91;
	ld.global.u32 	%r87, [%rd92];
	mad.lo.s32 	%r88, %r87, %r17, %r258;
	ld.global.u32 	%r89, [%rd92+4];
	mad.lo.s32 	%r90, %r89, %r17, %r88;
	ld.global.u32 	%r91, [%rd92+8];
	mad.lo.s32 	%r92, %r91, %r17, %r90;
	ld.global.u32 	%r93, [%rd92+12];
	mad.lo.s32 	%r94, %r93, %r17, %r92;
	ld.global.u32 	%r95, [%rd92+16];
	mad.lo.s32 	%r96, %r95, %r17, %r94;
	ld.global.u32 	%r97, [%rd92+20];
	mad.lo.s32 	%r98, %r97, %r17, %r96;
	ld.global.u32 	%r99, [%rd92+24];
	mad.lo.s32 	%r100, %r99, %r17, %r98;
	ld.global.u32 	%r101, [%rd92+28];
	mad.lo.s32 	%r258, %r101, %r17, %r100;
	add.s64 	%rd152, %rd152, 8;
$L__BB0_51:
	setp.eq.s64 	%p9, %rd47, 0;
	@%p9 bra 	$L__BB0_58;
	add.s64 	%rd93, %rd47, -1;
	setp.lt.u64 	%p10, %rd93, 3;
	@%p10 bra 	$L__BB0_54;
	shl.b64 	%rd94, %rd152, 2;
	add.s64 	%rd95, %rd1, %rd94;
	ld.global.u32 	%r103, [%rd95];
	mad.lo.s32 	%r104, %r103, %r17, %r258;
	ld.global.u32 	%r105, [%rd95+4];
	mad.lo.s32 	%r106, %r105, %r17, %r104;
	ld.global.u32 	%r107, [%rd95+8];
	mad.lo.s32 	%r108, %r107, %r17, %r106;
	ld.global.u32 	%r109, [%rd95+12];
	mad.lo.s32 	%r258, %r109, %r17, %r108;
	add.s64 	%rd152, %rd152, 4;
$L__BB0_54:
	setp.eq.s64 	%p11, %rd49, 0;
	@%p11 bra 	$L__BB0_58;
	setp.eq.s64 	%p12, %rd49, 1;
	shl.b64 	%rd96, %rd152, 2;
	add.s64 	%rd58, %rd1, %rd96;
	ld.global.u32 	%r110, [%rd58];
	mad.lo.s32 	%r258, %r110, %r17, %r258;
	@%p12 bra 	$L__BB0_58;
	setp.eq.s64 	%p13, %rd49, 2;
	ld.global.u32 	%r111, [%rd58+4];
	mad.lo.s32 	%r258, %r111, %r17, %r258;
	@%p13 bra 	$L__BB0_58;
	ld.global.u32 	%r112, [%rd58+8];
	mad.lo.s32 	%r258, %r112, %r17, %r258;
$L__BB0_58:
	cvt.u64.u32 	%rd59, %r258;
	and.b64  	%rd97, %rd78, -4294967296;
	setp.ne.s64 	%p14, %rd97, 0;
	@%p14 bra 	$L__BB0_60;
	cvt.u32.u64 	%r114, %rd59;
	rem.u32 	%r115, %r114, %r113;
	cvt.u64.u32 	%rd154, %r115;
	bra.uni 	$L__BB0_61;
$L__BB0_60:
	rem.u64 	%rd154, %rd59, %rd78;
$L__BB0_61:
	mad.lo.s64 	%rd98, %rd6, %rd154, %rd77;
	st.shared.u64 	[_ZZ6insertPjmmS_mmS_mPvE1h], %rd98;
$L__BB0_62:
	mov.b64 	%rd155, 0;
$L__BB0_63:
	setp.lt.u64 	%p15, %rd5, 16;
	shl.b64 	%rd101, %rd155, 5;
	or.b64  	%rd64, %rd101, %rd2;
	mov.b32 	%r266, 0;
	mov.b64 	%rd158, 0;
	@%p15 bra 	$L__BB0_66;
	mov.b32 	%r266, 0;
	mov.b64 	%rd156, 0;
$L__BB0_65:
	.pragma "nounroll";
	add.s64 	%rd103, %rd64, %rd156;
	shl.b64 	%rd104, %rd103, 2;
	add.s64 	%rd105, %rd1, %rd104;
	ld.global.u32 	%r119, [%rd105+4];
	mad.lo.s32 	%r120, %r119, %r17, %r266;
	ld.global.u32 	%r121, [%rd105+8];
	mad.lo.s32 	%r122, %r121, %r17, %r120;
	ld.global.u32 	%r123, [%rd105+12];
	mad.lo.s32 	%r124, %r123, %r17, %r122;
	ld.global.u32 	%r125, [%rd105+16];
	mad.lo.s32 	%r126, %r125, %r17, %r124;
	ld.global.u32 	%r127, [%rd105+20];
	mad.lo.s32 	%r128, %r127, %r17, %r126;
	ld.global.u32 	%r129, [%rd105+24];
	mad.lo.s32 	%r130, %r129, %r17, %r128;
	ld.global.u32 	%r131, [%rd105+28];
	mad.lo.s32 	%r132, %r131, %r17, %r130;
	ld.global.u32 	%r133, [%rd105+32];
	mad.lo.s32 	%r134, %r133, %r17, %r132;
	ld.global.u32 	%r135, [%rd105+36];
	mad.lo.s32 	%r136, %r135, %r17, %r134;
	ld.global.u32 	%r137, [%rd105+40];
	mad.lo.s32 	%r138, %r137, %r17, %r136;
	ld.global.u32 	%r139, [%rd105+44];
	mad.lo.s32 	%r140, %r139, %r17, %r138;
	ld.global.u32 	%r141, [%rd105+48];
	mad.lo.s32 	%r142, %r141, %r17, %r140;
	ld.global.u32 	%r143, [%rd105+52];
	mad.lo.s32 	%r144, %r143, %r17, %r142;
	ld.global.u32 	%r145, [%rd105+56];
	mad.lo.s32 	%r146, %r145, %r17, %r144;
	ld.global.u32 	%r147, [%rd105+60];
	mad.lo.s32 	%r148, %r147, %r17, %r146;
	ld.global.u32 	%r149, [%rd105+64];
	mad.lo.s32 	%r266, %r149, %r17, %r148;
	add.s64 	%rd156, %rd156, 16;
	setp.ne.s64 	%p16, %rd156, %rd48;
	mov.u64 	%rd158, %rd48;
	@%p16 bra 	$L__BB0_65;
$L__BB0_66:
	setp.eq.s64 	%p17, %rd46, 0;
	@%p17 bra 	$L__BB0_76;
	add.s64 	%rd106, %rd46, -1;
	setp.lt.u64 	%p18, %rd106, 7;
	@%p18 bra 	$L__BB0_69;
	add.s64 	%rd107, %rd64, %rd158;
	shl.b64 	%rd108, %rd107, 2;
	add.s64 	%rd109, %rd1, %rd108;
	ld.global.u32 	%r151, [%rd109+4];
	mad.lo.s32 	%r152, %r151, %r17, %r266;
	ld.global.u32 	%r153, [%rd109+8];
	mad.lo.s32 	%r154, %r153, %r17, %r152;
	ld.global.u32 	%r155, [%rd109+12];
	mad.lo.s32 	%r156, %r155, %r17, %r154;
	ld.global.u32 	%r157, [%rd109+16];
	mad.lo.s32 	%r158, %r157, %r17, %r156;
	ld.global.u32 	%r159, [%rd109+20];
	mad.lo.s32 	%r160, %r159, %r17, %r158;
	ld.global.u32 	%r161, [%rd109+24];
	mad.lo.s32 	%r162, %r161, %r17, %r160;
	ld.global.u32 	%r163, [%rd109+28];
	mad.lo.s32 	%r164, %r163, %r17, %r162;
	ld.global.u32 	%r165, [%rd109+32];
	mad.lo.s32 	%r266, %r165, %r17, %r164;
	add.s64 	%rd158, %rd158, 8;
$L__BB0_69:
	setp.eq.s64 	%p19, %rd47, 0;
	@%p19 bra 	$L__BB0_76;
	add.s64 	%rd110, %rd47, -1;
	setp.lt.u64 	%p20, %rd110, 3;
	@%p20 bra 	$L__BB0_72;
	add.s64 	%rd111, %rd64, %rd158;
	shl.b64 	%rd112, %rd111, 2;
	add.s64 	%rd113, %rd1, %rd112;
	ld.global.u32 	%r167, [%rd113+4];
	mad.lo.s32 	%r168, %r167, %r17, %r266;
	ld.global.u32 	%r169, [%rd113+8];
	mad.lo.s32 	%r170, %r169, %r17, %r168;
	ld.global.u32 	%r171, [%rd113+12];
	mad.lo.s32 	%r172, %r171, %r17, %r170;
	ld.global.u32 	%r173, [%rd113+16];
	mad.lo.s32 	%r266, %r173, %r17, %r172;
	add.s64 	%rd158, %rd158, 4;
$L__BB0_72:
	setp.eq.s64 	%p21, %rd49, 0;
	@%p21 bra 	$L__BB0_76;
	setp.eq.s64 	%p22, %rd49, 1;
	add.s64 	%rd114, %rd64, %rd158;
	shl.b64 	%rd115, %rd114, 2;
	add.s64 	%rd72, %rd1, %rd115;
	ld.global.u32 	%r174, [%rd72+4];
	mad.lo.s32 	%r266, %r174, %r17, %r266;
	@%p22 bra 	$L__BB0_76;
	setp.eq.s64 	%p23, %rd49, 2;
	ld.global.u32 	%r175, [%rd72+8];
	mad.lo.s32 	%r266, %r175, %r17, %r266;
	@%p23 bra 	$L__BB0_76;
	ld.global.u32 	%r176, [%rd72+12];
	mad.lo.s32 	%r266, %r176, %r17, %r266;
$L__BB0_76:
	mad.lo.s32 	%r177, %r266, -1227133513, 1227133513;
	setp.gt.u32 	%p24, %r177, 613566756;
	@%p24 bra 	$L__BB0_78;
	ld.shared.u64 	%rd116, [_ZZ6insertPjmmS_mmS_mPvE1h];
	shl.b64 	%rd117, %rd64, 2;
	add.s64 	%rd118, %rd116, %rd117;
	atom.add.u32 	%r178, [%rd118], 1;
$L__BB0_78:
	add.s64 	%rd155, %rd155, 1;
	setp.ne.s64 	%p25, %rd155, %rd79;
	@%p25 bra 	$L__BB0_63;
	add.s64 	%rd3, %rd3, 1;
	setp.ne.s64 	%p26, %rd3, %rd4;
	@%p26 bra 	$L__BB0_44;
$L__BB0_80:
	ret;

}
	// .globl	_Z7insert2PjmmS_mmS_mPv
.visible .entry _Z7insert2PjmmS_mmS_mPv(
	.param .u64 .ptr .align 1 _Z7insert2PjmmS_mmS_mPv_param_0,
	.param .u64 _Z7insert2PjmmS_mmS_mPv_param_1,
	.param .u64 _Z7insert2PjmmS_mmS_mPv_param_2,
	.param .u64 .ptr .align 1 _Z7insert2PjmmS_mmS_mPv_param_3,
	.param .u64 _Z7insert2PjmmS_mmS_mPv_param_4,
	.param .u64 _Z7insert2PjmmS_mmS_mPv_param_5,
	.param .u64 .ptr .align 1 _Z7insert2PjmmS_mmS_mPv_param_6,
	.param .u64 _Z7insert2PjmmS_mmS_mPv_param_7,
	.param .u64 .ptr .align 1 _Z7insert2PjmmS_mmS_mPv_param_8
)
{
	.reg .pred 	%p<8>;
	.reg .b32 	%r<79>;
	.reg .b64 	%rd<52>;
	// demoted variable
	.shared .align 4 .b8 _ZZ7insert2PjmmS_mmS_mPvE1v[128];
	ld.param.u64 	%rd26, [_Z7insert2PjmmS_mmS_mPv_param_0];
	ld.param.u64 	%rd27, [_Z7insert2PjmmS_mmS_mPv_param_2];
	ld.param.u64 	%rd25, [_Z7insert2PjmmS_mmS_mPv_param_5];
	cvta.to.global.u64 	%rd1, %rd26;
	mov.u32 	%r3, %ctaid.x;
	mov.u32 	%r4, %ntid.x;
	mov.u32 	%r5, %tid.x;
	mad.lo.s32 	%r6, %r3, %r4, %r5;
	shr.u32 	%r7, %r6, 5;
	cvt.u64.u32 	%rd28, %r7;
	and.b32  	%r8, %r5, 31;
	cvt.u64.u32 	%rd2, %r8;
	mul.lo.s64 	%rd47, %rd27, %rd28;
	add.s64 	%rd4, %rd47, %rd27;
	setp.ge.u64 	%p1, %rd47, %rd4;
	@%p1 bra 	$L__BB1_12;
	cvt.u32.u64 	%r9, %rd2;
	shl.b32 	%r10, %r9, 2;
	mov.u32 	%r11, _ZZ7insert2PjmmS_mmS_mPvE1v;
	add.s32 	%r1, %r11, %r10;
	setp.ne.s64 	%p2, %rd25, 0;
	@%p2 bra 	$L__BB1_10;
	add.s64 	%rd31, %rd47, 32;
	max.u64 	%rd32, %rd4, %rd31;
	not.b64 	%rd33, %rd47;
	add.s64 	%rd5, %rd32, %rd33;
	and.b64  	%rd34, %rd5, 96;
	setp.eq.s64 	%p4, %rd34, 96;
	@%p4 bra 	$L__BB1_6;
	add.s64 	%rd35, %rd47, %rd2;
	shl.b64 	%rd36, %rd35, 2;
	add.s64 	%rd37, %rd36, %rd1;
	add.s64 	%rd45, %rd37, -128;
	shr.u64 	%rd38, %rd5, 5;
	add.s64 	%rd39, %rd38, 1;
	and.b64  	%rd40, %rd39, 3;
	neg.s64 	%rd44, %rd40;
$L__BB1_4:
	.pragma "nounroll";
	add.s64 	%rd47, %rd47, 32;
	add.s64 	%rd45, %rd45, 128;
	add.s64 	%rd44, %rd44, 1;
	setp.ne.s64 	%p5, %rd44, 0;
	@%p5 bra 	$L__BB1_4;
	ld.global.nc.u32 	%r77, [%rd45];
	st.shared.u32 	[%r1], %r77;
$L__BB1_6:
	setp.lt.u64 	%p6, %rd5, 96;
	@%p6 bra 	$L__BB1_12;
	add.s64 	%rd41, %rd47, %rd2;
	shl.b64 	%rd42, %rd41, 2;
	add.s64 	%rd43, %rd42, %rd1;
	add.s64 	%rd48, %rd43, -128;
$L__BB1_8:
	add.s64 	%rd47, %rd47, 128;
	add.s64 	%rd48, %rd48, 512;
	setp.lt.u64 	%p7, %rd47, %rd4;
	@%p7 bra 	$L__BB1_8;
	ld.global.nc.u32 	%r78, [%rd48];
	st.shared.u32 	[%r1], %r78;
	bra.uni 	$L__BB1_12;
$L__BB1_10:
	cvt.u32.u64 	%r2, %rd25;
	add.s64 	%rd29, %rd47, %rd2;
	shl.b64 	%rd30, %rd29, 2;
	add.s64 	%rd50, %rd1, %rd30;
$L__BB1_11:
	ld.global.nc.u32 	%r12, [%rd50];
	st.shared.u32 	[%r1], %r12;
	ld.shared.u32 	%r13, [_ZZ7insert2PjmmS_mmS_mPvE1v];
	add.s32 	%r14, %r13, %r2;
	st.shared.u32 	[_ZZ7insert2PjmmS_mmS_mPvE1v], %r14;
	ld.shared.u32 	%r15, [_ZZ7insert2PjmmS_mmS_mPvE1v+4];
	add.s32 	%r16, %r15, %r2;
	st.shared.u32 	[_ZZ7insert2PjmmS_mmS_mPvE1v+4], %r16;
	ld.shared.u32 	%r17, [_ZZ7insert2PjmmS_mmS_mPvE1v+8];
	add.s32 	%r18, %r17, %r2;
	st.shared.u32 	[_ZZ7insert2PjmmS_mmS_mPvE1v+8], %r18;
	ld.shared.u32 	%r19, [_ZZ7insert2PjmmS_mmS_mPvE1v+12];
	add.s32 	%r20, %r19, %r2;
	st.shared.u32 	[_ZZ7insert2PjmmS_mmS_mPvE1v+12], %r20;
	ld.shared.u32 	%r21, [_ZZ7insert2PjmmS_mmS_mPvE1v+16];
	add.s32 	%r22, %r21, %r2;
	st.shared.u32 	[_ZZ7insert2PjmmS_mmS_mPvE1v+16], %r22;
	ld.shared.u32 	%r23, [_ZZ7insert2PjmmS_mmS_mPvE1v+20];
	add.s32 	%r24, %r23, %r2;
	st.shared.u32 	[_ZZ7insert2PjmmS_mmS_mPvE1v+20], %r24;
	ld.shared.u32 	%r25, [_ZZ7insert2PjmmS_mmS_mPvE1v+24];
	add.s32 	%r26, %r25, %r2;
	st.shared.u32 	[_ZZ7insert2PjmmS_mmS_mPvE1v+24], %r26;
	ld.shared.u32 	%r27, [_ZZ7insert2PjmmS_mmS_mPvE1v+28];
	add.s32 	%r28, %r27, %r2;
	st.shared.u32 	[_ZZ7insert2PjmmS_mmS_mPvE1v+28], %r28;
	ld.shared.u32 	%r29, [_ZZ7insert2PjmmS_mmS_mPvE1v+32];
	add.s32 	%r30, %r29, %r2;
	st.shared.u32 	[_ZZ7insert2PjmmS_mmS_mPvE1v+32], %r30;
	ld.shared.u32 	%r31, [_ZZ7insert2PjmmS_mmS_mPvE1v+36];
	add.s32 	%r32, %r31, %r2;
	st.shared.u32 	[_ZZ7insert2PjmmS_mmS_mPvE1v+36], %r32;
	ld.shared.u32 	%r33, [_ZZ7insert2PjmmS_mmS_mPvE1v+40];
	add.s32 	%r34, %r33, %r2;
	st.shared.u32 	[_ZZ7insert2PjmmS_mmS_mPvE1v+40], %r34;
	ld.shared.u32 	%r35, [_ZZ7insert2PjmmS_mmS_mPvE1v+44];
	add.s32 	%r36, %r35, %r2;
	st.shared.u32 	[_ZZ7insert2PjmmS_mmS_mPvE1v+44], %r36;
	ld.shared.u32 	%r37, [_ZZ7insert2PjmmS_mmS_mPvE1v+48];
	add.s32 	%r38, %r37, %r2;
	st.shared.u32 	[_ZZ7insert2PjmmS_mmS_mPvE1v+48], %r38;
	ld.shared.u32 	%r39, [_ZZ7insert2PjmmS_mmS_mPvE1v+52];
	add.s32 	%r40, %r39, %r2;
	st.shared.u32 	[_ZZ7insert2PjmmS_mmS_mPvE1v+52], %r40;
	ld.shared.u32 	%r41, [_ZZ7insert2PjmmS_mmS_mPvE1v+56];
	add.s32 	%r42, %r41, %r2;
	st.shared.u32 	[_ZZ7insert2PjmmS_mmS_mPvE1v+56], %r42;
	ld.shared.u32 	%r43, [_ZZ7insert2PjmmS_mmS_mPvE1v+60];
	add.s32 	%r44, %r43, %r2;
	st.shared.u32 	[_ZZ7insert2PjmmS_mmS_mPvE1v+60], %r44;
	ld.shared.u32 	%r45, [_ZZ7insert2PjmmS_mmS_mPvE1v+64];
	add.s32 	%r46, %r45, %r2;
	st.shared.u32 	[_ZZ7insert2PjmmS_mmS_mPvE1v+64], %r46;
	ld.shared.u32 	%r47, [_ZZ7insert2PjmmS_mmS_mPvE1v+68];
	add.s32 	%r48, %r47, %r2;
	st.shared.u32 	[_ZZ7insert2PjmmS_mmS_mPvE1v+68], %r48;
	ld.shared.u32 	%r49, [_ZZ7insert2PjmmS_mmS_mPvE1v+72];
	add.s32 	%r50, %r49, %r2;
	st.shared.u32 	[_ZZ7insert2PjmmS_mmS_mPvE1v+72], %r50;
	ld.shared.u32 	%r51, [_ZZ7insert2PjmmS_mmS_mPvE1v+76];
	add.s32 	%r52, %r51, %r2;
	st.shared.u32 	[_ZZ7insert2PjmmS_mmS_mPvE1v+76], %r52;
	ld.shared.u32 	%r53, [_ZZ7insert2PjmmS_mmS_mPvE1v+80];
	add.s32 	%r54, %r53, %r2;
	st.shared.u32 	[_ZZ7insert2PjmmS_mmS_mPvE1v+80], %r54;
	ld.shared.u32 	%r55, [_ZZ7insert2PjmmS_mmS_mPvE1v+84];
	add.s32 	%r56, %r55, %r2;
	st.shared.u32 	[_ZZ7insert2PjmmS_mmS_mPvE1v+84], %r56;
	ld.shared.u32 	%r57, [_ZZ7insert2PjmmS_mmS_mPvE1v+88];
	add.s32 	%r58, %r57, %r2;
	st.shared.u32 	[_ZZ7insert2PjmmS_mmS_mPvE1v+88], %r58;
	ld.shared.u32 	%r59, [_ZZ7insert2PjmmS_mmS_mPvE1v+92];
	add.s32 	%r60, %r59, %r2;
	st.shared.u32 	[_ZZ7insert2PjmmS_mmS_mPvE1v+92], %r60;
	ld.shared.u32 	%r61, [_ZZ7insert2PjmmS_mmS_mPvE1v+96];
	add.s32 	%r62, %r61, %r2;
	st.shared.u32 	[_ZZ7insert2PjmmS_mmS_mPvE1v+96], %r62;
	ld.shared.u32 	%r63, [_ZZ7insert2PjmmS_mmS_mPvE1v+100];
	add.s32 	%r64, %r63, %r2;
	st.shared.u32 	[_ZZ7insert2PjmmS_mmS_mPvE1v+100], %r64;
	ld.shared.u32 	%r65, [_ZZ7insert2PjmmS_mmS_mPvE1v+104];
	add.s32 	%r66, %r65, %r2;
	st.shared.u32 	[_ZZ7insert2PjmmS_mmS_mPvE1v+104], %r66;
	ld.shared.u32 	%r67, [_ZZ7insert2PjmmS_mmS_mPvE1v+108];
	add.s32 	%r68, %r67, %r2;
	st.shared.u32 	[_ZZ7insert2PjmmS_mmS_mPvE1v+108], %r68;
	ld.shared.u32 	%r69, [_ZZ7insert2PjmmS_mmS_mPvE1v+112];
	add.s32 	%r70, %r69, %r2;
	st.shared.u32 	[_ZZ7insert2PjmmS_mmS_mPvE1v+112], %r70;
	ld.shared.u32 	%r71, [_ZZ7insert2PjmmS_mmS_mPvE1v+116];
	add.s32 	%r72, %r71, %r2;
	st.shared.u32 	[_ZZ7insert2PjmmS_mmS_mPvE1v+116], %r72;
	ld.shared.u32 	%r73, [_ZZ7insert2PjmmS_mmS_mPvE1v+120];
	add.s32 	%r74, %r73, %r2;
	st.shared.u32 	[_ZZ7insert2PjmmS_mmS_mPvE1v+120], %r74;
	ld.shared.u32 	%r75, [_ZZ7insert2PjmmS_mmS_mPvE1v+124];
	add.s32 	%r76, %r75, %r2;
	st.shared.u32 	[_ZZ7insert2PjmmS_mmS_mPvE1v+124], %r76;
	add.s64 	%rd47, %rd47, 32;
	add.s64 	%rd50, %rd50, 128;
	setp.lt.u64 	%p3, %rd47, %rd4;
	@%p3 bra 	$L__BB1_11;
$L__BB1_12:
	ret;

}
	// .globl	_Z6searchPjmmS_mmS_mS_jPv
.visible .entry _Z6searchPjmmS_mmS_mS_jPv(
	.param .u64 .ptr .align 1 _Z6searchPjmmS_mmS_mS_jPv_param_0,
	.param .u64 _Z6searchPjmmS_mmS_mS_jPv_param_1,
	.param .u64 _Z6searchPjmmS_mmS_mS_jPv_param_2,
	.param .u64 .ptr .align 1 _Z6searchPjmmS_mmS_mS_jPv_param_3,
	.param .u64 _Z6searchPjmmS_mmS_mS_jPv_param_4,
	.param .u64 _Z6searchPjmmS_mmS_mS_jPv_param_5,
	.param .u64 .ptr .align 1 _Z6searchPjmmS_mmS_mS_jPv_param_6,
	.param .u64 _Z6searchPjmmS_mmS_mS_jPv_param_7,
	.param .u64 .ptr .align 1 _Z6searchPjmmS_mmS_mS_jPv_param_8,
	.param .u32 _Z6searchPjmmS_mmS_mS_jPv_param_9,
	.param .u64 .ptr .align 1 _Z6searchPjmmS_mmS_mS_jPv_param_10
)
{
	.reg .pred 	%p<49>;
	.reg .b32 	%r<539>;
	.reg .b64 	%rd<154>;
	// demoted variable
	.shared .align 8 .u64 _ZZ6searchPjmmS_mmS_mS_jPvE1h;
	// demoted variable
	.shared .align 4 .b8 _ZZ6searchPjmmS_mmS_mS_jPvE3min[128];
	ld.param.u64 	%rd77, [_Z6searchPjmmS_mmS_mS_jPv_param_0];
	ld.param.u64 	%rd132, [_Z6searchPjmmS_mmS_mS_jPv_param_2];
	ld.param.u64 	%rd73, [_Z6searchPjmmS_mmS_mS_jPv_param_3];
	ld.param.u64 	%rd74, [_Z6searchPjmmS_mmS_mS_jPv_param_4];
	ld.param.u64 	%rd75, [_Z6searchPjmmS_mmS_mS_jPv_param_5];
	ld.param.u64 	%rd78, [_Z6searchPjmmS_mmS_mS_jPv_param_6];
	ld.param.u64 	%rd76, [_Z6searchPjmmS_mmS_mS_jPv_param_7];
	ld.param.u64 	%rd79, [_Z6searchPjmmS_mmS_mS_jPv_param_8];
	ld.param.u32 	%r49, [_Z6searchPjmmS_mmS_mS_jPv_param_9];
	cvta.to.global.u64 	%rd1, %rd78;
	cvta.to.global.u64 	%rd2, %rd79;
	cvta.to.global.u64 	%rd3, %rd77;
	mov.u32 	%r50, %ctaid.x;
	mov.u32 	%r51, %ntid.x;
	mov.u32 	%r52, %tid.x;
	mad.lo.s32 	%r53, %r50, %r51, %r52;
	shr.u32 	%r54, %r53, 5;
	cvt.u64.u32 	%rd80, %r54;
	and.b32  	%r55, %r52, 31;
	cvt.u64.u32 	%rd4, %r55;
	mul.lo.s64 	%rd133, %rd132, %rd80;
	add.s64 	%rd6, %rd133, %rd132;
	setp.ge.u64 	%p1, %rd133, %rd6;
	@%p1 bra 	$L__BB2_77;
	cvt.u32.u64 	%r56, %rd4;
	and.b64  	%rd7, %rd76, 4294967295;
	shl.b64 	%rd8, %rd75, 7;
	shl.b32 	%r57, %r56, 2;
	mov.u32 	%r58, _ZZ6searchPjmmS_mmS_mS_jPvE3min;
	add.s32 	%r1, %r58, %r57;
	setp.ne.s64 	%p2, %rd75, 0;
	@%p2 bra 	$L__BB2_31;
	setp.ne.s64 	%p32, %rd7, 0;
	@%p32 bra 	$L__BB2_9;
	shl.b64 	%rd130, %rd133, 2;
	add.s64 	%rd131, %rd2, %rd130;
$L__BB2_4:
	setp.ne.s32 	%p46, %r56, 0;
	@%p46 bra 	$L__BB2_6;
	st.shared.u64 	[_ZZ6searchPjmmS_mmS_mS_jPvE1h], %rd73;
$L__BB2_6:
	setp.eq.s32 	%p47, %r56, 0;
	st.shared.u32 	[%r1], %r49;
	@%p47 bra 	$L__BB2_8;
$L__BB2_7:
	add.s64 	%rd132, %rd132, -1;
	add.s64 	%rd131, %rd131, 4;
	setp.eq.s64 	%p48, %rd132, 0;
	@%p48 bra 	$L__BB2_77;
	bra.uni 	$L__BB2_4;
$L__BB2_8:
	ld.shared.u32 	%r449, [_ZZ6searchPjmmS_mmS_mS_jPvE3min];
	min.u32 	%r450, %r449, %r49;
	ld.shared.u32 	%r451, [_ZZ6searchPjmmS_mmS_mS_jPvE3min+4];
	min.u32 	%r452, %r451, %r450;
	ld.shared.u32 	%r453, [_ZZ6searchPjmmS_mmS_mS_jPvE3min+8];
	min.u32 	%r454, %r453, %r452;
	ld.shared.u32 	%r455, [_ZZ6searchPjmmS_mmS_mS_jPvE3min+12];
	min.u32 	%r456, %r455, %r454;
	ld.shared.u32 	%r457, [_ZZ6searchPjmmS_mmS_mS_jPvE3min+16];
	min.u32 	%r458, %r457, %r456;
	ld.shared.u32 	%r459, [_ZZ6searchPjmmS_mmS_mS_jPvE3min+20];
	min.u32 	%r460, %r459, %r458;
	ld.shared.u32 	%r461, [_ZZ6searchPjmmS_mmS_mS_jPvE3min+24];
	min.u32 	%r462, %r461, %r460;
	ld.shared.u32 	%r463, [_ZZ6searchPjmmS_mmS_mS_jPvE3min+28];
	min.u32 	%r464, %r463, %r462;
	ld.shared.u32 	%r465, [_ZZ6searchPjmmS_mmS_mS_jPvE3min+32];
	min.u32 	%r466, %r465, %r464;
	ld.shared.u32 	%r467, [_ZZ6searchPjmmS_mmS_mS_jPvE3min+36];
	min.u32 	%r468, %r467, %r466;
	ld.shared.u32 	%r469, [_ZZ6searchPjmmS_mmS_mS_jPvE3min+40];
	min.u32 	%r470, %r469, %r468;
	ld.shared.u32 	%r471, [_ZZ6searchPjmmS_mmS_mS_jPvE3min+44];
	min.u32 	%r472, %r471, %r470;
	ld.shared.u32 	%r473, [_ZZ6searchPjmmS_mmS_mS_jPvE3min+48];
	min.u32 	%r474, %r473, %r472;
	ld.shared.u32 	%r475, [_ZZ6searchPjmmS_mmS_mS_jPvE3min+52];
	min.u32 	%r476, %r475, %r474;
	ld.shared.u32 	%r477, [_ZZ6searchPjmmS_mmS_mS_jPvE3min+56];
	min.u32 	%r478, %r477, %r476;
	ld.shared.u32 	%r479, [_ZZ6searchPjmmS_mmS_mS_jPvE3min+60];
	min.u32 	%r480, %r479, %r478;
	ld.shared.u32 	%r481, [_ZZ6searchPjmmS_mmS_mS_jPvE3min+64];
	min.u32 	%r482, %r481, %r480;
	ld.shared.u32 	%r483, [_ZZ6searchPjmmS_mmS_mS_jPvE3min+68];
	min.u32 	%r484, %r483, %r482;
	ld.shared.u32 	%r485, [_ZZ6searchPjmmS_mmS_mS_jPvE3min+72];
	min.u32 	%r486, %r485, %r484;
	ld.shared.u32 	%r487, [_ZZ6searchPjmmS_mmS_mS_jPvE3min+76];
	min.u32 	%r488, %r487, %r486;
	ld.shared.u32 	%r489, [_ZZ6searchPjmmS_mmS_mS_jPvE3min+80];
	min.u32 	%r490, %r489, %r488;
	ld.shared.u32 	%r491, [_ZZ6searchPjmmS_mmS_mS_jPvE3min+84];
	min.u32 	%r492, %r491, %r490;
	ld.shared.u32 	%r493, [_ZZ6searchPjmmS_mmS_mS_jPvE3min+88];
	min.u32 	%r494, %r493, %r492;
	ld.shared.u32 	%r495, [_ZZ6searchPjmmS_mmS_mS_jPvE3min+92];
	min.u32 	%r496, %r495, %r494;
	ld.shared.u32 	%r497, [_ZZ6searchPjmmS_mmS_mS_jPvE3min+96];
	min.u32 	%r498, %r497, %r496;
	ld.shared.u32 	%r499, [_ZZ6searchPjmmS_mmS_mS_jPvE3min+100];
	min.u32 	%r500, %r499, %r498;
	ld.shared.u32 	%r501, [_ZZ6searchPjmmS_mmS_mS_jPvE3min+104];
	min.u32 	%r502, %r501, %r500;
	ld.shared.u32 	%r503, [_ZZ6searchPjmmS_mmS_mS_jPvE3min+108];
	min.u32 	%r504, %r503, %r502;
	ld.shared.u32 	%r505, [_ZZ6searchPjmmS_mmS_mS_jPvE3min+112];
	min.u32 	%r506, %r505, %r504;
	ld.shared.u32 	%r507, [_ZZ6searchPjmmS_mmS_mS_jPvE3min+116];
	min.u32 	%r508, %r507, %r506;
	ld.shared.u32 	%r509, [_ZZ6searchPjmmS_mmS_mS_jPvE3min+120];
	min.u32 	%r510, %r509, %r508;
	ld.shared.u32 	%r511, [_ZZ6searchPjmmS_mmS_mS_jPvE3min+124];
	min.u32 	%r512, %r511, %r510;
	st.global.u32 	[%rd131], %r512;
	bra.uni 	$L__BB2_7;
$L__BB2_9:
	and.b64  	%rd14, %rd76, 15;
	add.s64 	%rd15, %rd14, -1;
	and.b64  	%rd16, %rd76, 7;
	add.s64 	%rd17, %rd16, -1;
	and.b64  	%rd18, %rd76, 4294967280;
	and.b64  	%rd19, %rd76, 3;
	add.s64 	%rd20, %rd1, 32;
	cvt.u32.u64 	%r379, %rd74;
$L__BB2_10:
	setp.eq.s32 	%p33, %r56, 0;
	shl.b64 	%rd118, %rd133, 2;
	add.s64 	%rd119, %rd3, %rd118;
	ld.global.u32 	%r2, [%rd119];
	@%p33 bra 	$L__BB2_11;
	bra.uni 	$L__BB2_28;
$L__BB2_11:
	setp.lt.u64 	%p34, %rd7, 16;
	mov.b32 	%r520, 0;
	mov.b64 	%rd137, 0;
	@%p34 bra 	$L__BB2_14;
	mov.b32 	%r520, 0;
	mov.u64 	%rd134, %rd20;
	mov.u64 	%rd135, %rd18;
$L__BB2_13:
	.pragma "nounroll";
	ld.global.u32 	%r321, [%rd134+-32];
	mad.lo.s32 	%r322, %r321, %r2, %r520;
	ld.global.u32 	%r323, [%rd134+-28];
	mad.lo.s32 	%r324, %r323, %r2, %r322;
	ld.global.u32 	%r325, [%rd134+-24];
	mad.lo.s32 	%r326, %r325, %r2, %r324;
	ld.global.u32 	%r327, [%rd134+-20];
	mad.lo.s32 	%r328, %r327, %r2, %r326;
	ld.global.u32 	%r329, [%rd134+-16];
	mad.lo.s32 	%r330, %r329, %r2, %r328;
	ld.global.u32 	%r331, [%rd134+-12];
	mad.lo.s32 	%r332, %r331, %r2, %r330;
	ld.global.u32 	%r333, [%rd134+-8];
	mad.lo.s32 	%r334, %r333, %r2, %r332;
	ld.global.u32 	%r335, [%rd134+-4];
	mad.lo.s32 	%r336, %r335, %r2, %r334;
	ld.global.u32 	%r337, [%rd134];
	mad.lo.s32 	%r338, %r337, %r2, %r336;
	ld.global.u32 	%r339, [%rd134+4];
	mad.lo.s32 	%r340, %r339, %r2, %r338;
	ld.global.u32 	%r341, [%rd134+8];
	mad.lo.s32 	%r342, %r341, %r2, %r340;
	ld.global.u32 	%r343, [%rd134+12];
	mad.lo.s32 	%r344, %r343, %r2, %r342;
	ld.global.u32 	%r345, [%rd134+16];
	mad.lo.s32 	%r346, %r345, %r2, %r344;
	ld.global.u32 	%r347, [%rd134+20];
	mad.lo.s32 	%r348, %r347, %r2, %r346;
	ld.global.u32 	%r349, [%rd134+24];
	mad.lo.s32 	%r350, %r349, %r2, %r348;
	ld.global.u32 	%r351, [%rd134+28];
	mad.lo.s32 	%r520, %r351, %r2, %r350;
	add.s64 	%rd135, %rd135, -16;
	add.s64 	%rd134, %rd134, 64;
	setp.ne.s64 	%p35, %rd135, 0;
	mov.u64 	%rd137, %rd18;
	@%p35 bra 	$L__BB2_13;
$L__BB2_14:
	setp.eq.s64 	%p36, %rd14, 0;
	@%p36 bra 	$L__BB2_24;
	setp.lt.u64 	%p37, %rd15, 7;
	@%p37 bra 	$L__BB2_17;
	shl.b64 	%rd121, %rd137, 2;
	add.s64 	%rd122, %rd1, %rd121;
	ld.global.u32 	%r353, [%rd122];
	mad.lo.s32 	%r354, %r353, %r2, %r520;
	ld.global.u32 	%r355, [%rd122+4];
	mad.lo.s32 	%r356, %r355, %r2, %r354;
	ld.global.u32 	%r357, [%rd122+8];
	mad.lo.s32 	%r358, %r357, %r2, %r356;
	ld.global.u32 	%r359, [%rd122+12];
	mad.lo.s32 	%r360, %r359, %r2, %r358;
	ld.global.u32 	%r361, [%rd122+16];
	mad.lo.s32 	%r362, %r361, %r2, %r360;
	ld.global.u32 	%r363, [%rd122+20];
	mad.lo.s32 	%r364, %r363, %r2, %r362;
	ld.global.u32 	%r365, [%rd122+24];
	mad.lo.s32 	%r366, %r365, %r2, %r364;
	ld.global.u32 	%r367, [%rd122+28];
	mad.lo.s32 	%r520, %r367, %r2, %r366;
	add.s64 	%rd137, %rd137, 8;
$L__BB2_17:
	setp.eq.s64 	%p38, %rd16, 0;
	@%p38 bra 	$L__BB2_24;
	setp.lt.u64 	%p39, %rd17, 3;
	@%p39 bra 	$L__BB2_20;
	shl.b64 	%rd123, %rd137, 2;
	add.s64 	%rd124, %rd1, %rd123;
	ld.global.u32 	%r369, [%rd124];
	mad.lo.s32 	%r370, %r369, %r2, %r520;
	ld.global.u32 	%r371, [%rd124+4];
	mad.lo.s32 	%r372, %r371, %r2, %r370;
	ld.global.u32 	%r373, [%rd124+8];
	mad.lo.s32 	%r374, %r373, %r2, %r372;
	ld.global.u32 	%r375, [%rd124+12];
	mad.lo.s32 	%r520, %r375, %r2, %r374;
	add.s64 	%rd137, %rd137, 4;
$L__BB2_20:
	setp.eq.s64 	%p40, %rd19, 0;
	@%p40 bra 	$L__BB2_24;
	setp.eq.s64 	%p41, %rd19, 1;
	shl.b64 	%rd125, %rd137, 2;
	add.s64 	%rd31, %rd1, %rd125;
	ld.global.u32 	%r376, [%rd31];
	mad.lo.s32 	%r520, %r376, %r2, %r520;
	@%p41 bra 	$L__BB2_24;
	setp.eq.s64 	%p42, %rd19, 2;
	ld.global.u32 	%r377, [%rd31+4];
	mad.lo.s32 	%r520, %r377, %r2, %r520;
	@%p42 bra 	$L__BB2_24;
	ld.global.u32 	%r378, [%rd31+8];
	mad.lo.s32 	%r520, %r378, %r2, %r520;
$L__BB2_24:
	cvt.u64.u32 	%rd32, %r520;
	and.b64  	%rd126, %rd74, -4294967296;
	setp.ne.s64 	%p43, %rd126, 0;
	@%p43 bra 	$L__BB2_26;
	cvt.u32.u64 	%r380, %rd32;
	rem.u32 	%r381, %r380, %r379;
	cvt.u64.u32 	%rd139, %r381;
	bra.uni 	$L__BB2_27;
$L__BB2_26:
	rem.u64 	%rd139, %rd32, %rd74;
$L__BB2_27:
	mad.lo.s64 	%rd127, %rd8, %rd139, %rd73;
	st.shared.u64 	[_ZZ6searchPjmmS_mmS_mS_jPvE1h], %rd127;
$L__BB2_28:
	cvt.u32.u64 	%r382, %rd4;
	setp.eq.s32 	%p44, %r382, 0;
	st.shared.u32 	[%r1], %r49;
	@%p44 bra 	$L__BB2_30;
$L__BB2_29:
	add.s64 	%rd133, %rd133, 1;
	setp.eq.s64 	%p45, %rd133, %rd6;
	@%p45 bra 	$L__BB2_77;
	bra.uni 	$L__BB2_10;
$L__BB2_30:
	ld.shared.u32 	%r383, [_ZZ6searchPjmmS_mmS_mS_jPvE3min];
	min.u32 	%r384, %r383, %r49;
	ld.shared.u32 	%r385, [_ZZ6searchPjmmS_mmS_mS_jPvE3min+4];
	min.u32 	%r386, %r385, %r384;
	ld.shared.u32 	%r387, [_ZZ6searchPjmmS_mmS_mS_jPvE3min+8];
	min.u32 	%r388, %r387, %r386;
	ld.shared.u32 	%r389, [_ZZ6searchPjmmS_mmS_mS_jPvE3min+12];
	min.u32 	%r390, %r389, %r388;
	ld.shared.u32 	%r391, [_ZZ6searchPjmmS_mmS_mS_jPvE3min+16];
	min.u32 	%r392, %r391, %r390;
	ld.shared.u32 	%r393, [_ZZ6searchPjmmS_mmS_mS_jPvE3min+20];
	min.u32 	%r394, %r393, %r392;
	ld.shared.u32 	%r395, [_ZZ6searchPjmmS_mmS_mS_jPvE3min+24];
	min.u32 	%r396, %r395, %r394;
	ld.shared.u32 	%r397, [_ZZ6searchPjmmS_mmS_mS_jPvE3min+28];
	min.u32 	%r398, %r397, %r396;
	ld.shared.u32 	%r399, [_ZZ6searchPjmmS_mmS_mS_jPvE3min+32];
	min.u32 	%r400, %r399, %r398;
	ld.shared.u32 	%r401, [_ZZ6searchPjmmS_mmS_mS_jPvE3min+36];
	min.u32 	%r402, %r401, %r400;
	ld.shared.u32 	%r403, [_ZZ6searchPjmmS_mmS_mS_jPvE3min+40];
	min.u32 	%r404, %r403, %r402;
	ld.shared.u32 	%r405, [_ZZ6searchPjmmS_mmS_mS_jPvE3min+44];
	min.u32 	%r406, %r405, %r404;
	ld.shared.u32 	%r407, [_ZZ6searchPjmmS_mmS_mS_jPvE3min+48];
	min.u32 	%r408, %r407, %r406;
	ld.shared.u32 	%r409, [_ZZ6searchPjmmS_mmS_mS_jPvE3min+52];
	min.u32 	%r410, %r409, %r408;
	ld.shared.u32 	%r411, [_ZZ6searchPjmmS_mmS_mS_jPvE3min+56];
	min.u32 	%r412, %r411, %r410;
	ld.shared.u32 	%r413, [_ZZ6searchPjmmS_mmS_mS_jPvE3min+60];
	min.u32 	%r414, %r413, %r412;
	ld.shared.u32 	%r415, [_ZZ6searchPjmmS_mmS_mS_jPvE3min+64];
	min.u32 	%r416, %r415, %r414;
	ld.shared.u32 	%r417, [_ZZ6searchPjmmS_mmS_mS_jPvE3min+68];
	min.u32 	%r418, %r417, %r416;
	ld.shared.u32 	%r419, [_ZZ6searchPjmmS_mmS_mS_jPvE3min+72];
	min.u32 	%r420, %r419, %r418;
	ld.shared.u32 	%r421, [_ZZ6searchPjmmS_mmS_mS_jPvE3min+76];
	min.u32 	%r422, %r421, %r420;
	ld.shared.u32 	%r423, [_ZZ6searchPjmmS_mmS_mS_jPvE3min+80];
	min.u32 	%r424, %r423, %r422;
	ld.shared.u32 	%r425, [_ZZ6searchPjmmS_mmS_mS_jPvE3min+84];
	min.u32 	%r426, %r425, %r424;
	ld.shared.u32 	%r427, [_ZZ6searchPjmmS_mmS_mS_jPvE3min+88];
	min.u32 	%r428, %r427, %r426;
	ld.shared.u32 	%r429, [_ZZ6searchPjmmS_mmS_mS_jPvE3min+92];
	min.u32 	%r430, %r429, %r428;
	ld.shared.u32 	%r431, [_ZZ6searchPjmmS_mmS_mS_jPvE3min+96];
	min.u32 	%r432, %r431, %r430;
	ld.shared.u32 	%r433, [_ZZ6searchPjmmS_mmS_mS_jPvE3min+100];
	min.u32 	%r434, %r433, %r432;
	ld.shared.u32 	%r435, [_ZZ6searchPjmmS_mmS_mS_jPvE3min+104];
	min.u32 	%r436, %r435, %r434;
	ld.shared.u32 	%r437, [_ZZ6searchPjmmS_mmS_mS_jPvE3min+108];
	min.u32 	%r438, %r437, %r436;
	ld.shared.u32 	%r439, [_ZZ6searchPjmmS_mmS_mS_jPvE3min+112];
	min.u32 	%r440, %r439, %r438;
	ld.shared.u32 	%r441, [_ZZ6searchPjmmS_mmS_mS_jPvE3min+116];
	min.u32 	%r442, %r441, %r440;
	ld.shared.u32 	%r443, [_ZZ6searchPjmmS_mmS_mS_jPvE3min+120];
	min.u32 	%r444, %r443, %r442;
	ld.shared.u32 	%r445, [_ZZ6searchPjmmS_mmS_mS_jPvE3min+124];
	min.u32 	%r446, %r445, %r444;
	shl.b64 	%rd128, %rd133, 2;
	add.s64 	%rd129, %rd2, %rd128;
	st.global.u32 	[%rd129], %r446;
	bra.uni 	$L__BB2_29;
$L__BB2_31:
	setp.ne.s64 	%p3, %rd7, 0;
	@%p3 bra 	$L__BB2_37;
$L__BB2_32:
	setp.ne.s32 	%p29, %r56, 0;
	@%p29 bra 	$L__BB2_34;
	st.shared.u64 	[_ZZ6searchPjmmS_mmS_mS_jPvE1h], %rd73;
$L__BB2_34:
	setp.eq.s32 	%p30, %r56, 0;
	st.shared.u32 	[%r1], %r49;
	@%p30 bra 	$L__BB2_36;
$L__BB2_35:
	add.s64 	%rd133, %rd133, 1;
	setp.eq.s64 	%p31, %rd133, %rd6;
	@%p31 bra 	$L__BB2_77;
	bra.uni 	$L__BB2_32;
$L__BB2_36:
	ld.shared.u32 	%r253, [_ZZ6searchPjmmS_mmS_mS_jPvE3min];
	min.u32 	%r254, %r253, %r49;
	ld.shared.u32 	%r255, [_ZZ6searchPjmmS_mmS_mS_jPvE3min+4];
	min.u32 	%r256, %r255, %r254;
	ld.shared.u32 	%r257, [_ZZ6searchPjmmS_mmS_mS_jPvE3min+8];
	min.u32 	%r258, %r257, %r256;
	ld.shared.u32 	%r259, [_ZZ6searchPjmmS_mmS_mS_jPvE3min+12];
	min.u32 	%r260, %r259, %r258;
	ld.shared.u32 	%r261, [_ZZ6searchPjmmS_mmS_mS_jPvE3min+16];
	min.u32 	%r262, %r261, %r260;
	ld.shared.u32 	%r263, [_ZZ6searchPjmmS_mmS_mS_jPvE3min+20];
	min.u32 	%r264, %r263, %r262;
	ld.shared.u32 	%r265, [_ZZ6searchPjmmS_mmS_mS_jPvE3min+24];
	min.u32 	%r266, %r265, %r264;
	ld.shared.u32 	%r267, [_ZZ6searchPjmmS_mmS_mS_jPvE3min+28];
	min.u32 	%r268, %r267, %r266;
	ld.shared.u32 	%r269, [_ZZ6searchPjmmS_mmS_mS_jPvE3min+32];
	min.u32 	%r270, %r269, %r268;
	ld.shared.u32 	%r271, [_ZZ6searchPjmmS_mmS_mS_jPvE3min+36];
	min.u32 	%r272, %r271, %r270;
	ld.shared.u32 	%r273, [_ZZ6searchPjmmS_mmS_mS_jPvE3min+40];
	min.u32 	%r274, %r273, %r272;
	ld.shared.u32 	%r275, [_ZZ6searchPjmmS_mmS_mS_jPvE3min+44];
	min.u32 	%r276, %r275, %r274;
	ld.shared.u32 	%r277, [_ZZ6searchPjmmS_mmS_mS_jPvE3min+48];
	min.u32 	%r278, %r277, %r276;
	ld.shared.u32 	%r279, [_ZZ6searchPjmmS_mmS_mS_jPvE3min+52];
	min.u32 	%r280, %r279, %r278;
	ld.shared.u32 	%r281, [_ZZ6searchPjmmS_mmS_mS_jPvE3min+56];
	min.u32 	%r282, %r281, %r280;
	ld.shared.u32 	%r283, [_ZZ6searchPjmmS_mmS_mS_jPvE3min+60];
	min.u32 	%r284, %r283, %r282;
	ld.shared.u32 	%r285, [_ZZ6searchPjmmS_mmS_mS_jPvE3min+64];
	min.u32 	%r286, %r285, %r284;
	ld.shared.u32 	%r287, [_ZZ6searchPjmmS_mmS_mS_jPvE3min+68];
	min.u32 	%r288, %r287, %r286;
	ld.shared.u32 	%r289, [_ZZ6searchPjmmS_mmS_mS_jPvE3min+72];
	min.u32 	%r290, %r289, %r288;
	ld.shared.u32 	%r291, [_ZZ6searchPjmmS_mmS_mS_jPvE3min+76];
	min.u32 	%r292, %r291, %r290;
	ld.shared.u32 	%r293, [_ZZ6searchPjmmS_mmS_mS_jPvE3min+80];
	min.u32 	%r294, %r293, %r292;
	ld.shared.u32 	%r295, [_ZZ6searchPjmmS_mmS_mS_jPvE3min+84];
	min.u32 	%r296, %r295, %r294;
	ld.shared.u32 	%r297, [_ZZ6searchPjmmS_mmS_mS_jPvE3min+88];
	min.u32 	%r298, %r297, %r296;
	ld.shared.u32 	%r299, [_ZZ6searchPjmmS_mmS_mS_jPvE3min+92];
	min.u32 	%r300, %r299, %r298;
	ld.shared.u32 	%r301, [_ZZ6searchPjmmS_mmS_mS_jPvE3min+96];
	min.u32 	%r302, %r301, %r300;
	ld.shared.u32 	%r303, [_ZZ6searchPjmmS_mmS_mS_jPvE3min+100];
	min.u32 	%r304, %r303, %r302;
	ld.shared.u32 	%r305, [_ZZ6searchPjmmS_mmS_mS_jPvE3min+104];
	min.u32 	%r306, %r305, %r304;
	ld.shared.u32 	%r307, [_ZZ6searchPjmmS_mmS_mS_jPvE3min+108];
	min.u32 	%r308, %r307, %r306;
	ld.shared.u32 	%r309, [_ZZ6searchPjmmS_mmS_mS_jPvE3min+112];
	min.u32 	%r310, %r309, %r308;
	ld.shared.u32 	%r311, [_ZZ6searchPjmmS_mmS_mS_jPvE3min+116];
	min.u32 	%r312, %r311, %r310;
	ld.shared.u32 	%r313, [_ZZ6searchPjmmS_mmS_mS_jPvE3min+120];
	min.u32 	%r314, %r313, %r312;
	ld.shared.u32 	%r315, [_ZZ6searchPjmmS_mmS_mS_jPvE3min+124];
	min.u32 	%r316, %r315, %r314;
	shl.b64 	%rd116, %rd133, 2;
	add.s64 	%rd117, %rd2, %rd116;
	st.global.u32 	[%rd117], %r316;
	bra.uni 	$L__BB2_35;
$L__BB2_37:
	ld.shared.u64 	%rd148, [_ZZ6searchPjmmS_mmS_mS_jPvE1h];
	and.b64  	%rd40, %rd76, 15;
	and.b64  	%rd41, %rd76, 7;
	and.b64  	%rd42, %rd76, 4294967280;
	and.b64  	%rd43, %rd76, 3;
	cvt.u32.u64 	%r121, %rd74;
$L__BB2_38:
	setp.ne.s32 	%p4, %r56, 0;
	shl.b64 	%rd81, %rd133, 2;
	add.s64 	%rd82, %rd3, %rd81;
	ld.global.u32 	%r17, [%rd82];
	@%p4 bra 	$L__BB2_56;
	setp.lt.u64 	%p5, %rd7, 16;
	mov.b32 	%r528, 0;
	mov.b64 	%rd145, 0;
	@%p5 bra 	$L__BB2_42;
	mov.b32 	%r528, 0;
	mov.b64 	%rd143, 0;
$L__BB2_41:
	.pragma "nounroll";
	shl.b64 	%rd85, %rd143, 2;
	add.s64 	%rd86, %rd1, %rd85;
	ld.global.u32 	%r63, [%rd86];
	mad.lo.s32 	%r64, %r63, %r17, %r528;
	ld.global.u32 	%r65, [%rd86+4];
	mad.lo.s32 	%r66, %r65, %r17, %r64;
	ld.global.u32 	%r67, [%rd86+8];
	mad.lo.s32 	%r68, %r67, %r17, %r66;
	ld.global.u32 	%r69, [%rd86+12];
	mad.lo.s32 	%r70, %r69, %r17, %r68;
	ld.global.u32 	%r71, [%rd86+16];
	mad.lo.s32 	%r72, %r71, %r17, %r70;
	ld.global.u32 	%r73, [%rd86+20];
	mad.lo.s32 	%r74, %r73, %r17, %r72;
	ld.global.u32 	%r75, [%rd86+24];
	mad.lo.s32 	%r76, %r75, %r17, %r74;
	ld.global.u32 	%r77, [%rd86+28];
	mad.lo.s32 	%r78, %r77, %r17, %r76;
	ld.global.u32 	%r79, [%rd86+32];
	mad.lo.s32 	%r80, %r79, %r17, %r78;
	ld.global.u32 	%r81, [%rd86+36];
	mad.lo.s32 	%r82, %r81, %r17, %r80;
	ld.global.u32 	%r83, [%rd86+40];
	mad.lo.s32 	%r84, %r83, %r17, %r82;
	ld.global.u32 	%r85, [%rd86+44];
	mad.lo.s32 	%r86, %r85, %r17, %r84;
	ld.global.u32 	%r87, [%rd86+48];
	mad.lo.s32 	%r88, %r87, %r17, %r86;
	ld.global.u32 	%r89, [%rd86+52];
	mad.lo.s32 	%r90, %r89, %r17, %r88;
	ld.global.u32 	%r91, [%rd86+56];
	mad.lo.s32 	%r92, %r91, %r17, %r90;
	ld.global.u32 	%r93, [%rd86+60];
	mad.lo.s32 	%r528, %r93, %r17, %r92;
	add.s64 	%rd143, %rd143, 16;
	setp.ne.s64 	%p6, %rd143, %rd42;
	mov.u64 	%rd145, %rd42;
	@%p6 bra 	$L__BB2_41;
$L__BB2_42:
	setp.eq.s64 	%p7, %rd40, 0;
	@%p7 bra 	$L__BB2_52;
	add.s64 	%rd87, %rd40, -1;
	setp.lt.u64 	%p8, %rd87, 7;
	@%p8 bra 	$L__BB2_45;
	shl.b64 	%rd88, %rd145, 2;
	add.s64 	%rd89, %rd1, %rd88;
	ld.global.u32 	%r95, [%rd89];
	mad.lo.s32 	%r96, %r95, %r17, %r528;
	ld.global.u32 	%r97, [%rd89+4];
	mad.lo.s32 	%r98, %r97, %r17, %r96;
	ld.global.u32 	%r99, [%rd89+8];
	mad.lo.s32 	%r100, %r99, %r17, %r98;
	ld.global.u32 	%r101, [%rd89+12];
	mad.lo.s32 	%r102, %r101, %r17, %r100;
	ld.global.u32 	%r103, [%rd89+16];
	mad.lo.s32 	%r104, %r103, %r17, %r102;
	ld.global.u32 	%r105, [%rd89+20];
	mad.lo.s32 	%r106, %r105, %r17, %r104;
	ld.global.u32 	%r107, [%rd89+24];
	mad.lo.s32 	%r108, %r107, %r17, %r106;
	ld.global.u32 	%r109, [%rd89+28];
	mad.lo.s32 	%r528, %r109, %r17, %r108;
	add.s64 	%rd145, %rd145, 8;
$L__BB2_45:
	setp.eq.s64 	%p9, %rd41, 0;
	@%p9 bra 	$L__BB2_52;
	add.s64 	%rd90, %rd41, -1;
	setp.lt.u64 	%p10, %rd90, 3;
	@%p10 bra 	$L__BB2_48;
	shl.b64 	%rd91, %rd145, 2;
	add.s64 	%rd92, %rd1, %rd91;
	ld.global.u32 	%r111, [%rd92];
	mad.lo.s32 	%r112, %r111, %r17, %r528;
	ld.global.u32 	%r113, [%rd92+4];
	mad.lo.s32 	%r114, %r113, %r17, %r112;
	ld.global.u32 	%r115, [%rd92+8];
	mad.lo.s32 	%r116, %r115, %r17, %r114;
	ld.global.u32 	%r117, [%rd92+12];
	mad.lo.s32 	%r528, %r117, %r17, %r116;
	add.s64 	%rd145, %rd145, 4;
$L__BB2_48:
	setp.eq.s64 	%p11, %rd43, 0;
	@%p11 bra 	$L__BB2_52;
	setp.eq.s64 	%p12, %rd43, 1;
	shl.b64 	%rd93, %rd145, 2;
	add.s64 	%rd53, %rd1, %rd93;
	ld.global.u32 	%r118, [%rd53];
	mad.lo.s32 	%r528, %r118, %r17, %r528;
	@%p12 bra 	$L__BB2_52;
	setp.eq.s64 	%p13, %rd43, 2;
	ld.global.u32 	%r119, [%rd53+4];
	mad.lo.s32 	%r528, %r119, %r17, %r528;
	@%p13 bra 	$L__BB2_52;
	ld.global.u32 	%r120, [%rd53+8];
	mad.lo.s32 	%r528, %r120, %r17, %r528;
$L__BB2_52:
	cvt.u64.u32 	%rd54, %r528;
	and.b64  	%rd94, %rd74, -4294967296;
	setp.ne.s64 	%p14, %rd94, 0;
	@%p14 bra 	$L__BB2_54;
	cvt.u32.u64 	%r122, %rd54;
	rem.u32 	%r123, %r122, %r121;
	cvt.u64.u32 	%rd147, %r123;
	bra.uni 	$L__BB2_55;
$L__BB2_54:
	rem.u64 	%rd147, %rd54, %rd74;
$L__BB2_55:
	mad.lo.s64 	%rd148, %rd8, %rd147, %rd73;
	st.shared.u64 	[_ZZ6searchPjmmS_mmS_mS_jPvE1h], %rd148;
$L__BB2_56:
	st.shared.u32 	[%r1], %r49;
	mov.b64 	%rd149, 0;
	mov.u32 	%r529, %r49;
$L__BB2_57:
	setp.lt.u64 	%p15, %rd7, 16;
	shl.b64 	%rd97, %rd149, 5;
	or.b64  	%rd61, %rd97, %rd4;
	mov.b32 	%r537, 0;
	mov.b64 	%rd152, 0;
	@%p15 bra 	$L__BB2_60;
	mov.b32 	%r537, 0;
	mov.b64 	%rd150, 0;
$L__BB2_59:
	.pragma "nounroll";
	add.s64 	%rd99, %rd61, %rd150;
	shl.b64 	%rd100, %rd99, 2;
	add.s64 	%rd101, %rd1, %rd100;
	ld.global.u32 	%r127, [%rd101+4];
	mad.lo.s32 	%r128, %r127, %r17, %r537;
	ld.global.u32 	%r129, [%rd101+8];
	mad.lo.s32 	%r130, %r129, %r17, %r128;
	ld.global.u32 	%r131, [%rd101+12];
	mad.lo.s32 	%r132, %r131, %r17, %r130;
	ld.global.u32 	%r133, [%rd101+16];
	mad.lo.s32 	%r134, %r133, %r17, %r132;
	ld.global.u32 	%r135, [%rd101+20];
	mad.lo.s32 	%r136, %r135, %r17, %r134;
	ld.global.u32 	%r137, [%rd101+24];
	mad.lo.s32 	%r138, %r137, %r17, %r136;
	ld.global.u32 	%r139, [%rd101+28];
	mad.lo.s32 	%r140, %r139, %r17, %r138;
	ld.global.u32 	%r141, [%rd101+32];
	mad.lo.s32 	%r142, %r141, %r17, %r140;
	ld.global.u32 	%r143, [%rd101+36];
	mad.lo.s32 	%r144, %r143, %r17, %r142;
	ld.global.u32 	%r145, [%rd101+40];
	mad.lo.s32 	%r146, %r145, %r17, %r144;
	ld.global.u32 	%r147, [%rd101+44];
	mad.lo.s32 	%r148, %r147, %r17, %r146;
	ld.global.u32 	%r149, [%rd101+48];
	mad.lo.s32 	%r150, %r149, %r17, %r148;
	ld.global.u32 	%r151, [%rd101+52];
	mad.lo.s32 	%r152, %r151, %r17, %r150;
	ld.global.u32 	%r153, [%rd101+56];
	mad.lo.s32 	%r154, %r153, %r17, %r152;
	ld.global.u32 	%r155, [%rd101+60];
	mad.lo.s32 	%r156, %r155, %r17, %r154;
	ld.global.u32 	%r157, [%rd101+64];
	mad.lo.s32 	%r537, %r157, %r17, %r156;
	add.s64 	%rd150, %rd150, 16;
	setp.ne.s64 	%p16, %rd150, %rd42;
	mov.u64 	%rd152, %rd42;
	@%p16 bra 	$L__BB2_59;
$L__BB2_60:
	setp.eq.s64 	%p17, %rd40, 0;
	@%p17 bra 	$L__BB2_70;
	add.s64 	%rd102, %rd40, -1;
	setp.lt.u64 	%p18, %rd102, 7;
	@%p18 bra 	$L__BB2_63;
	add.s64 	%rd103, %rd61, %rd152;
	shl.b64 	%rd104, %rd103, 2;
	add.s64 	%rd105, %rd1, %rd104;
	ld.global.u32 	%r159, [%rd105+4];
	mad.lo.s32 	%r160, %r159, %r17, %r537;
	ld.global.u32 	%r161, [%rd105+8];
	mad.lo.s32 	%r162, %r161, %r17, %r160;
	ld.global.u32 	%r163, [%rd105+12];
	mad.lo.s32 	%r164, %r163, %r17, %r162;
	ld.global.u32 	%r165, [%rd105+16];
	mad.lo.s32 	%r166, %r165, %r17, %r164;
	ld.global.u32 	%r167, [%rd105+20];
	mad.lo.s32 	%r168, %r167, %r17, %r166;
	ld.global.u32 	%r169, [%rd105+24];
	mad.lo.s32 	%r170, %r169, %r17, %r168;
	ld.global.u32 	%r171, [%rd105+28];
	mad.lo.s32 	%r172, %r171, %r17, %r170;
	ld.global.u32 	%r173, [%rd105+32];
	mad.lo.s32 	%r537, %r173, %r17, %r172;
	add.s64 	%rd152, %rd152, 8;
$L__BB2_63:
	setp.eq.s64 	%p19, %rd41, 0;
	@%p19 bra 	$L__BB2_70;
	add.s64 	%rd106, %rd41, -1;
	setp.lt.u64 	%p20, %rd106, 3;
	@%p20 bra 	$L__BB2_66;
	add.s64 	%rd107, %rd61, %rd152;
	shl.b64 	%rd108, %rd107, 2;
	add.s64 	%rd109, %rd1, %rd108;
	ld.global.u32 	%r175, [%rd109+4];
	mad.lo.s32 	%r176, %r175, %r17, %r537;
	ld.global.u32 	%r177, [%rd109+8];
	mad.lo.s32 	%r178, %r177, %r17, %r176;
	ld.global.u32 	%r179, [%rd109+12];
	mad.lo.s32 	%r180, %r179, %r17, %r178;
	ld.global.u32 	%r181, [%rd109+16];
	mad.lo.s32 	%r537, %r181, %r17, %r180;
	add.s64 	%rd152, %rd152, 4;
$L__BB2_66:
	setp.eq.s64 	%p21, %rd43, 0;
	@%p21 bra 	$L__BB2_70;
	setp.eq.s64 	%p22, %rd43, 1;
	add.s64 	%rd110, %rd61, %rd152;
	shl.b64 	%rd111, %rd110, 2;
	add.s64 	%rd69, %rd1, %rd111;
	ld.global.u32 	%r182, [%rd69+4];
	mad.lo.s32 	%r537, %r182, %r17, %r537;
	@%p22 bra 	$L__BB2_70;
	setp.eq.s64 	%p23, %rd43, 2;
	ld.global.u32 	%r183, [%rd69+8];
	mad.lo.s32 	%r537, %r183, %r17, %r537;
	@%p23 bra 	$L__BB2_70;
	ld.global.u32 	%r184, [%rd69+12];
	mad.lo.s32 	%r537, %r184, %r17, %r537;
$L__BB2_70:
	mad.lo.s32 	%r185, %r537, -1227133513, 1227133513;
	setp.gt.u32 	%p24, %r185, 613566756;
	@%p24 bra 	$L__BB2_73;
	shl.b64 	%rd112, %rd61, 2;
	add.s64 	%rd113, %rd148, %rd112;
	ld.u32 	%r47, [%rd113];
	setp.ge.u32 	%p25, %r47, %r529;
	@%p25 bra 	$L__BB2_73;
	st.shared.u32 	[%r1], %r47;
	mov.u32 	%r529, %r47;
$L__BB2_73:
	add.s64 	%rd149, %rd149, 1;
	setp.ne.s64 	%p26, %rd149, %rd75;
	@%p26 bra 	$L__BB2_57;
	cvt.u32.u64 	%r186, %rd4;
	setp.ne.s32 	%p27, %r186, 0;
	@%p27 bra 	$L__BB2_76;
	ld.shared.u32 	%r187, [_ZZ6searchPjmmS_mmS_mS_jPvE3min];
	min.u32 	%r188, %r187, %r49;
	ld.shared.u32 	%r189, [_ZZ6searchPjmmS_mmS_mS_jPvE3min+4];
	min.u32 	%r190, %r189, %r188;
	ld.shared.u32 	%r191, [_ZZ6searchPjmmS_mmS_mS_jPvE3min+8];
	min.u32 	%r192, %r191, %r190;
	ld.shared.u32 	%r193, [_ZZ6searchPjmmS_mmS_mS_jPvE3min+12];
	min.u32 	%r194, %r193, %r192;
	ld.shared.u32 	%r195, [_ZZ6searchPjmmS_mmS_mS_jPvE3min+16];
	min.u32 	%r196, %r195, %r194;
	ld.shared.u32 	%r197, [_ZZ6searchPjmmS_mmS_mS_jPvE3min+20];
	min.u32 	%r198, %r197, %r196;
	ld.shared.u32 	%r199, [_ZZ6searchPjmmS_mmS_mS_jPvE3min+24];
	min.u32 	%r200, %r199, %r198;
	ld.shared.u32 	%r201, [_ZZ6searchPjmmS_mmS_mS_jPvE3min+28];
	min.u32 	%r202, %r201, %r200;
	ld.shared.u32 	%r203, [_ZZ6searchPjmmS_mmS_mS_jPvE3min+32];
	min.u32 	%r204, %r203, %r202;
	ld.shared.u32 	%r205, [_ZZ6searchPjmmS_mmS_mS_jPvE3min+36];
	min.u32 	%r206, %r205, %r204;
	ld.shared.u32 	%r207, [_ZZ6searchPjmmS_mmS_mS_jPvE3min+40];
	min.u32 	%r208, %r207, %r206;
	ld.shared.u32 	%r209, [_ZZ6searchPjmmS_mmS_mS_jPvE3min+44];
	min.u32 	%r210, %r209, %r208;
	ld.shared.u32 	%r211, [_ZZ6searchPjmmS_mmS_mS_jPvE3min+48];
	min.u32 	%r212, %r211, %r210;
	ld.shared.u32 	%r213, [_ZZ6searchPjmmS_mmS_mS_jPvE3min+52];
	min.u32 	%r214, %r213, %r212;
	ld.shared.u32 	%r215, [_ZZ6searchPjmmS_mmS_mS_jPvE3min+56];
	min.u32 	%r216, %r215, %r214;
	ld.shared.u32 	%r217, [_ZZ6searchPjmmS_mmS_mS_jPvE3min+60];
	min.u32 	%r218, %r217, %r216;
	ld.shared.u32 	%r219, [_ZZ6searchPjmmS_mmS_mS_jPvE3min+64];
	min.u32 	%r220, %r219, %r218;
	ld.shared.u32 	%r221, [_ZZ6searchPjmmS_mmS_mS_jPvE3min+68];
	min.u32 	%r222, %r221, %r220;
	ld.shared.u32 	%r223, [_ZZ6searchPjmmS_mmS_mS_jPvE3min+72];
	min.u32 	%r224, %r223, %r222;
	ld.shared.u32 	%r225, [_ZZ6searchPjmmS_mmS_mS_jPvE3min+76];
	min.u32 	%r226, %r225, %r224;
	ld.shared.u32 	%r227, [_ZZ6searchPjmmS_mmS_mS_jPvE3min+80];
	min.u32 	%r228, %r227, %r226;
	ld.shared.u32 	%r229, [_ZZ6searchPjmmS_mmS_mS_jPvE3min+84];
	min.u32 	%r230, %r229, %r228;
	ld.shared.u32 	%r231, [_ZZ6searchPjmmS_mmS_mS_jPvE3min+88];
	min.u32 	%r232, %r231, %r230;
	ld.shared.u32 	%r233, [_ZZ6searchPjmmS_mmS_mS_jPvE3min+92];
	min.u32 	%r234, %r233, %r232;
	ld.shared.u32 	%r235, [_ZZ6searchPjmmS_mmS_mS_jPvE3min+96];
	min.u32 	%r236, %r235, %r234;
	ld.shared.u32 	%r237, [_ZZ6searchPjmmS_mmS_mS_jPvE3min+100];
	min.u32 	%r238, %r237, %r236;
	ld.shared.u32 	%r239, [_ZZ6searchPjmmS_mmS_mS_jPvE3min+104];
	min.u32 	%r240, %r239, %r238;
	ld.shared.u32 	%r241, [_ZZ6searchPjmmS_mmS_mS_jPvE3min+108];
	min.u32 	%r242, %r241, %r240;
	ld.shared.u32 	%r243, [_ZZ6searchPjmmS_mmS_mS_jPvE3min+112];
	min.u32 	%r244, %r243, %r242;
	ld.shared.u32 	%r245, [_ZZ6searchPjmmS_mmS_mS_jPvE3min+116];
	min.u32 	%r246, %r245, %r244;
	ld.shared.u32 	%r247, [_ZZ6searchPjmmS_mmS_mS_jPvE3min+120];
	min.u32 	%r248, %r247, %r246;
	ld.shared.u32 	%r249, [_ZZ6searchPjmmS_mmS_mS_jPvE3min+124];
	min.u32 	%r250, %r249, %r248;
	shl.b64 	%rd114, %rd133, 2;
	add.s64 	%rd115, %rd2, %rd114;
	st.global.u32 	[%rd115], %r250;
$L__BB2_76:
	add.s64 	%rd133, %rd133, 1;
	setp.ne.s64 	%p28, %rd133, %rd6;
	@%p28 bra 	$L__BB2_38;
$L__BB2_77:
	ret;

}
	// .globl	_Z7search2PjmmS_mmS_mS_jPv
.visible .entry _Z7search2PjmmS_mmS_mS_jPv(
	.param .u64 .ptr .align 1 _Z7search2PjmmS_mmS_mS_jPv_param_0,
	.param .u64 _Z7search2PjmmS_mmS_mS_jPv_param_1,
	.param .u64 _Z7search2PjmmS_mmS_mS_jPv_param_2,
	.param .u64 .ptr .align 1 _Z7search2PjmmS_mmS_mS_jPv_param_3,
	.param .u64 _Z7search2PjmmS_mmS_mS_jPv_param_4,
	.param .u64 _Z7search2PjmmS_mmS_mS_jPv_param_5,
	.param .u64 .ptr .align 1 _Z7search2PjmmS_mmS_mS_jPv_param_6,
	.param .u64 _Z7search2PjmmS_mmS_mS_jPv_param_7,
	.param .u64 .ptr .align 1 _Z7search2PjmmS_mmS_mS_jPv_param_8,
	.param .u32 _Z7search2PjmmS_mmS_mS_jPv_param_9,
	.param .u64 .ptr .align 1 _Z7search2PjmmS_mmS_mS_jPv_param_10
)
{
	.reg .pred 	%p<178>;
	.reg .b32 	%r<576>;
	.reg .b64 	%rd<182>;
	// demoted variable
	.shared .align 8 .u64 _ZZ7search2PjmmS_mmS_mS_jPvE1h;
	// demoted variable
	.shared .align 4 .b8 _ZZ7search2PjmmS_mmS_mS_jPvE10min_values[128];
	ld.param.u64 	%rd93, [_Z7search2PjmmS_mmS_mS_jPv_param_0];
	ld.param.u64 	%rd88, [_Z7search2PjmmS_mmS_mS_jPv_param_2];
	ld.param.u64 	%rd89, [_Z7search2PjmmS_mmS_mS_jPv_param_3];
	ld.param.u64 	%rd90, [_Z7search2PjmmS_mmS_mS_jPv_param_4];
	ld.param.u64 	%rd91, [_Z7search2PjmmS_mmS_mS_jPv_param_5];
	ld.param.u64 	%rd94, [_Z7search2PjmmS_mmS_mS_jPv_param_6];
	ld.param.u64 	%rd92, [_Z7search2PjmmS_mmS_mS_jPv_param_7];
	ld.param.u64 	%rd95, [_Z7search2PjmmS_mmS_mS_jPv_param_8];
	ld.param.u32 	%r205, [_Z7search2PjmmS_mmS_mS_jPv_param_9];
	cvta.to.global.u64 	%rd1, %rd94;
	cvta.to.global.u64 	%rd2, %rd95;
	cvta.to.global.u64 	%rd3, %rd93;
	mov.u32 	%r206, %ctaid.x;
	mov.u32 	%r207, %ntid.x;
	mov.u32 	%r208, %tid.x;
	mad.lo.s32 	%r209, %r206, %r207, %r208;
	shr.u32 	%r210, %r209, 5;
	cvt.u64.u32 	%rd96, %r210;
	and.b32  	%r211, %r208, 31;
	cvt.u64.u32 	%rd4, %r211;
	mul.lo.s64 	%rd5, %rd88, %rd96;
	add.s64 	%rd6, %rd5, %rd88;
	setp.ge.u64 	%p1, %rd5, %rd6;
	@%p1 bra 	$L__BB3_212;
	cvt.u32.u64 	%r212, %rd4;
	and.b64  	%rd7, %rd92, 4294967295;
	shl.b64 	%rd8, %rd91, 7;
	shl.b32 	%r213, %r212, 2;
	mov.u32 	%r214, _ZZ7search2PjmmS_mmS_mS_jPvE10min_values;
	add.s32 	%r1, %r214, %r213;
	setp.ne.s64 	%p2, %rd91, 0;
	@%p2 bra 	$L__BB3_99;
	setp.ne.s64 	%p96, %rd7, 0;
	@%p96 bra 	$L__BB3_69;
	and.b64  	%rd153, %rd88, 3;
	setp.eq.s64 	%p119, %rd153, 0;
	@%p119 bra 	$L__BB3_18;
	shl.b64 	%rd149, %rd5, 2;
	add.s64 	%rd154, %rd2, %rd149;
	add.s64 	%rd5, %rd5, %rd153;
$L__BB3_5:
	.pragma "nounroll";
	setp.ne.s32 	%p120, %r212, 0;
	@%p120 bra 	$L__BB3_7;
	st.shared.u64 	[_ZZ7search2PjmmS_mmS_mS_jPvE1h], %rd89;
$L__BB3_7:
	setp.gt.u32 	%p121, %r212, 15;
	st.shared.u32 	[%r1], %r205;
	shfl.sync.down.b32	%r2|%p122, %r205, 16, 31, -1;
	mov.u32 	%r503, %r205;
	@%p121 bra 	$L__BB3_9;
	min.u32 	%r503, %r205, %r2;
	st.shared.u32 	[%r1], %r503;
$L__BB3_9:
	setp.gt.u32 	%p123, %r212, 7;
	shfl.sync.down.b32	%r5|%p124, %r503, 8, 31, -1;
	@%p123 bra 	$L__BB3_11;
	min.u32 	%r503, %r503, %r5;
	st.shared.u32 	[%r1], %r503;
$L__BB3_11:
	setp.gt.u32 	%p125, %r212, 3;
	shfl.sync.down.b32	%r8|%p126, %r503, 4, 31, -1;
	@%p125 bra 	$L__BB3_13;
	min.u32 	%r503, %r503, %r8;
	st.shared.u32 	[%r1], %r503;
$L__BB3_13:
	setp.gt.u32 	%p127, %r212, 1;
	shfl.sync.down.b32	%r11|%p128, %r503, 2, 31, -1;
	@%p127 bra 	$L__BB3_15;
	min.u32 	%r503, %r503, %r11;
	st.shared.u32 	[%r1], %r503;
$L__BB3_15:
	setp.ne.s32 	%p129, %r212, 0;
	shfl.sync.down.b32	%r14|%p130, %r503, 1, 31, -1;
	@%p129 bra 	$L__BB3_17;
	min.u32 	%r468, %r503, %r14;
	st.shared.u32 	[%r1], %r468;
$L__BB3_17:
	ld.shared.u32 	%r469, [_ZZ7search2PjmmS_mmS_mS_jPvE10min_values];
	st.global.u32 	[%rd154], %r469;
	add.s64 	%rd154, %rd154, 4;
	add.s64 	%rd153, %rd153, -1;
	setp.ne.s64 	%p131, %rd153, 0;
	@%p131 bra 	$L__BB3_5;
$L__BB3_18:
	add.s64 	%rd150, %rd88, -1;
	setp.lt.u64 	%p132, %rd150, 3;
	@%p132 bra 	$L__BB3_212;
	sub.s64 	%rd157, %rd6, %rd5;
	shl.b64 	%rd151, %rd5, 2;
	add.s64 	%rd152, %rd151, %rd2;
	add.s64 	%rd156, %rd152, 8;
$L__BB3_20:
	setp.ne.s32 	%p133, %r212, 0;
	@%p133 bra 	$L__BB3_22;
	st.shared.u64 	[_ZZ7search2PjmmS_mmS_mS_jPvE1h], %rd89;
$L__BB3_22:
	setp.gt.u32 	%p134, %r212, 15;
	st.shared.u32 	[%r1], %r205;
	shfl.sync.down.b32	%r15|%p135, %r205, 16, 31, -1;
	mov.u32 	%r507, %r205;
	@%p134 bra 	$L__BB3_24;
	min.u32 	%r507, %r205, %r15;
	st.shared.u32 	[%r1], %r507;
$L__BB3_24:
	setp.gt.u32 	%p136, %r212, 7;
	shfl.sync.down.b32	%r18|%p137, %r507, 8, 31, -1;
	@%p136 bra 	$L__BB3_26;
	min.u32 	%r507, %r507, %r18;
	st.shared.u32 	[%r1], %r507;
$L__BB3_26:
	setp.gt.u32 	%p138, %r212, 3;
	shfl.sync.down.b32	%r21|%p139, %r507, 4, 31, -1;
	@%p138 bra 	$L__BB3_28;
	min.u32 	%r507, %r507, %r21;
	st.shared.u32 	[%r1], %r507;
$L__BB3_28:
	setp.gt.u32 	%p140, %r212, 1;
	shfl.sync.down.b32	%r24|%p141, %r507, 2, 31, -1;
	@%p140 bra 	$L__BB3_30;
	min.u32 	%r507, %r507, %r24;
	st.shared.u32 	[%r1], %r507;
$L__BB3_30:
	setp.ne.s32 	%p142, %r212, 0;
	shfl.sync.down.b32	%r27|%p143, %r507, 1, 31, -1;
	@%p142 bra 	$L__BB3_32;
	min.u32 	%r476, %r507, %r27;
	st.shared.u32 	[%r1], %r476;
$L__BB3_32:
	setp.ne.s32 	%p144, %r212, 0;
	ld.shared.u32 	%r478, [_ZZ7search2PjmmS_mmS_mS_jPvE10min_values];
	st.global.u32 	[%rd156+-8], %r478;
	@%p144 bra 	$L__BB3_34;
	st.shared.u64 	[_ZZ7search2PjmmS_mmS_mS_jPvE1h], %rd89;
$L__BB3_34:
	setp.gt.u32 	%p145, %r212, 15;
	st.shared.u32 	[%r1], %r205;
	shfl.sync.down.b32	%r28|%p146, %r205, 16, 31, -1;
	mov.u32 	%r511, %r205;
	@%p145 bra 	$L__BB3_36;
	min.u32 	%r511, %r205, %r28;
	st.shared.u32 	[%r1], %r511;
$L__BB3_36:
	setp.gt.u32 	%p147, %r212, 7;
	shfl.sync.down.b32	%r31|%p148, %r511, 8, 31, -1;
	@%p147 bra 	$L__BB3_38;
	min.u32 	%r511, %r511, %r31;
	st.shared.u32 	[%r1], %r511;
$L__BB3_38:
	setp.gt.u32 	%p149, %r212, 3;
	shfl.sync.down.b32	%r34|%p150, %r511, 4, 31, -1;
	@%p149 bra 	$L__BB3_40;
	min.u32 	%r511, %r511, %r34;
	st.shared.u32 	[%r1], %r511;
$L__BB3_40:
	setp.gt.u32 	%p151, %r212, 1;
	shfl.sync.down.b32	%r37|%p152, %r511, 2, 31, -1;
	@%p151 bra 	$L__BB3_42;
	min.u32 	%r511, %r511, %r37;
	st.shared.u32 	[%r1], %r511;
$L__BB3_42:
	setp.ne.s32 	%p153, %r212, 0;
	shfl.sync.down.b32	%r40|%p154, %r511, 1, 31, -1;
	@%p153 bra 	$L__BB3_44;
	min.u32 	%r484, %r511, %r40;
	st.shared.u32 	[%r1], %r484;
$L__BB3_44:
	setp.ne.s32 	%p155, %r212, 0;
	ld.shared.u32 	%r486, [_ZZ7search2PjmmS_mmS_mS_jPvE10min_values];
	st.global.u32 	[%rd156+-4], %r486;
	@%p155 bra 	$L__BB3_46;
	st.shared.u64 	[_ZZ7search2PjmmS_mmS_mS_jPvE1h], %rd89;
$L__BB3_46:
	setp.gt.u32 	%p156, %r212, 15;
	st.shared.u32 	[%r1], %r205;
	shfl.sync.down.b32	%r41|%p157, %r205, 16, 31, -1;
	mov.u32 	%r515, %r205;
	@%p156 bra 	$L__BB3_48;
	min.u32 	%r515, %r205, %r41;
	st.shared.u32 	[%r1], %r515;
$L__BB3_48:
	setp.gt.u32 	%p158, %r212, 7;
	shfl.sync.down.b32	%r44|%p159, %r515, 8, 31, -1;
	@%p158 bra 	$L__BB3_50;
	min.u32 	%r515, %r515, %r44;
	st.shared.u32 	[%r1], %r515;
$L__BB3_50:
	setp.gt.u32 	%p160, %r212, 3;
	shfl.sync.down.b32	%r47|%p161, %r515, 4, 31, -1;
	@%p160 bra 	$L__BB3_52;
	min.u32 	%r515, %r515, %r47;
	st.shared.u32 	[%r1], %r515;
$L__BB3_52:
	setp.gt.u32 	%p162, %r212, 1;
	shfl.sync.down.b32	%r50|%p163, %r515, 2, 31, -1;
	@%p162 bra 	$L__BB3_54;
	min.u32 	%r515, %r515, %r50;
	st.shared.u32 	[%r1], %r515;
$L__BB3_54:
	setp.ne.s32 	%p164, %r212, 0;
	shfl.sync.down.b32	%r53|%p165, %r515, 1, 31, -1;
	@%p164 bra 	$L__BB3_56;
	min.u32 	%r492, %r515, %r53;
	st.shared.u32 	[%r1], %r492;
$L__BB3_56:
	setp.ne.s32 	%p166, %r212, 0;
	ld.shared.u32 	%r494, [_ZZ7search2PjmmS_mmS_mS_jPvE10min_values];
	st.global.u32 	[%rd156], %r494;
	@%p166 bra 	$L__BB3_58;
	st.shared.u64 	[_ZZ7search2PjmmS_mmS_mS_jPvE1h], %rd89;
$L__BB3_58:
	setp.gt.u32 	%p167, %r212, 15;
	st.shared.u32 	[%r1], %r205;
	shfl.sync.down.b32	%r54|%p168, %r205, 16, 31, -1;
	mov.u32 	%r519, %r205;
	@%p167 bra 	$L__BB3_60;
	min.u32 	%r519, %r205, %r54;
	st.shared.u32 	[%r1], %r519;
$L__BB3_60:
	setp.gt.u32 	%p169, %r212, 7;
	shfl.sync.down.b32	%r57|%p170, %r519, 8, 31, -1;
	@%p169 bra 	$L__BB3_62;
	min.u32 	%r519, %r519, %r57;
	st.shared.u32 	[%r1], %r519;
$L__BB3_62:
	setp.gt.u32 	%p171, %r212, 3;
	shfl.sync.down.b32	%r60|%p172, %r519, 4, 31, -1;
	@%p171 bra 	$L__BB3_64;
	min.u32 	%r519, %r519, %r60;
	st.shared.u32 	[%r1], %r519;
$L__BB3_64:
	setp.gt.u32 	%p173, %r212, 1;
	shfl.sync.down.b32	%r63|%p174, %r519, 2, 31, -1;
	@%p173 bra 	$L__BB3_66;
	min.u32 	%r519, %r519, %r63;
	st.shared.u32 	[%r1], %r519;
$L__BB3_66:
	setp.ne.s32 	%p175, %r212, 0;
	shfl.sync.down.b32	%r66|%p176, %r519, 1, 31, -1;
	@%p175 bra 	$L__BB3_68;
	min.u32 	%r500, %r519, %r66;
	st.shared.u32 	[%r1], %r500;
$L__BB3_68:
	ld.shared.u32 	%r501, [_ZZ7search2PjmmS_mmS_mS_jPvE10min_values];
	st.global.u32 	[%rd156+4], %r501;
	add.s64 	%rd157, %rd157, -4;
	add.s64 	%rd156, %rd156, 16;
	setp.eq.s64 	%p177, %rd157, 0;
	@%p177 bra 	$L__BB3_212;
	bra.uni 	$L__BB3_20;
$L__BB3_69:
	and.b64  	%rd23, %rd92, 15;
	add.s64 	%rd24, %rd23, -1;
	and.b64  	%rd25, %rd92, 7;
	add.s64 	%rd26, %rd25, -1;
	and.b64  	%rd27, %rd92, 4294967280;
	and.b64  	%rd28, %rd92, 3;
	add.s64 	%rd29, %rd1, 32;
	cvt.u32.u64 	%r452, %rd90;
$L__BB3_70:
	setp.eq.s32 	%p97, %r212, 0;
	shl.b64 	%rd137, %rd5, 2;
	add.s64 	%rd138, %rd3, %rd137;
	ld.global.u32 	%r67, [%rd138];
	@%p97 bra 	$L__BB3_71;
	bra.uni 	$L__BB3_88;
$L__BB3_71:
	setp.lt.u64 	%p98, %rd7, 16;
	mov.b32 	%r529, 0;
	mov.b64 	%rd162, 0;
	@%p98 bra 	$L__BB3_74;
	mov.b32 	%r529, 0;
	mov.u64 	%rd159, %rd29;
	mov.u64 	%rd160, %rd27;
$L__BB3_73:
	.pragma "nounroll";
	ld.global.u32 	%r394, [%rd159+-32];
	mad.lo.s32 	%r395, %r394, %r67, %r529;
	ld.global.u32 	%r396, [%rd159+-28];
	mad.lo.s32 	%r397, %r396, %r67, %r395;
	ld.global.u32 	%r398, [%rd159+-24];
	mad.lo.s32 	%r399, %r398, %r67, %r397;
	ld.global.u32 	%r400, [%rd159+-20];
	mad.lo.s32 	%r401, %r400, %r67, %r399;
	ld.global.u32 	%r402, [%rd159+-16];
	mad.lo.s32 	%r403, %r402, %r67, %r401;
	ld.global.u32 	%r404, [%rd159+-12];
	mad.lo.s32 	%r405, %r404, %r67, %r403;
	ld.global.u32 	%r406, [%rd159+-8];
	mad.lo.s32 	%r407, %r406, %r67, %r405;
	ld.global.u32 	%r408, [%rd159+-4];
	mad.lo.s32 	%r409, %r408, %r67, %r407;
	ld.global.u32 	%r410, [%rd159];
	mad.lo.s32 	%r411, %r410, %r67, %r409;
	ld.global.u32 	%r412, [%rd159+4];
	mad.lo.s32 	%r413, %r412, %r67, %r411;
	ld.global.u32 	%r414, [%rd159+8];
	mad.lo.s32 	%r415, %r414, %r67, %r413;
	ld.global.u32 	%r416, [%rd159+12];
	mad.lo.s32 	%r417, %r416, %r67, %r415;
	ld.global.u32 	%r418, [%rd159+16];
	mad.lo.s32 	%r419, %r418, %r67, %r417;
	ld.global.u32 	%r420, [%rd159+20];
	mad.lo.s32 	%r421, %r420, %r67, %r419;
	ld.global.u32 	%r422, [%rd159+24];
	mad.lo.s32 	%r423, %r422, %r67, %r421;
	ld.global.u32 	%r424, [%rd159+28];
	mad.lo.s32 	%r529, %r424, %r67, %r423;
	add.s64 	%rd160, %rd160, -16;
	add.s64 	%rd159, %rd159, 64;
	setp.ne.s64 	%p99, %rd160, 0;
	mov.u64 	%rd162, %rd27;
	@%p99 bra 	$L__BB3_73;
$L__BB3_74:
	setp.eq.s64 	%p100, %rd23, 0;
	@%p100 bra 	$L__BB3_84;
	setp.lt.u64 	%p101, %rd24, 7;
	@%p101 bra 	$L__BB3_77;
	shl.b64 	%rd140, %rd162, 2;
	add.s64 	%rd141, %rd1, %rd140;
	ld.global.u32 	%r426, [%rd141];
	mad.lo.s32 	%r427, %r426, %r67, %r529;
	ld.global.u32 	%r428, [%rd141+4];
	mad.lo.s32 	%r429, %r428, %r67, %r427;
	ld.global.u32 	%r430, [%rd141+8];
	mad.lo.s32 	%r431, %r430, %r67, %r429;
	ld.global.u32 	%r432, [%rd141+12];
	mad.lo.s32 	%r433, %r432, %r67, %r431;
	ld.global.u32 	%r434, [%rd141+16];
	mad.lo.s32 	%r435, %r434, %r67, %r433;
	ld.global.u32 	%r436, [%rd141+20];
	mad.lo.s32 	%r437, %r436, %r67, %r435;
	ld.global.u32 	%r438, [%rd141+24];
	mad.lo.s32 	%r439, %r438, %r67, %r437;
	ld.global.u32 	%r440, [%rd141+28];
	mad.lo.s32 	%r529, %r440, %r67, %r439;
	add.s64 	%rd162, %rd162, 8;
$L__BB3_77:
	setp.eq.s64 	%p102, %rd25, 0;
	@%p102 bra 	$L__BB3_84;
	setp.lt.u64 	%p103, %rd26, 3;
	@%p103 bra 	$L__BB3_80;
	shl.b64 	%rd142, %rd162, 2;
	add.s64 	%rd143, %rd1, %rd142;
	ld.global.u32 	%r442, [%rd143];
	mad.lo.s32 	%r443, %r442, %r67, %r529;
	ld.global.u32 	%r444, [%rd143+4];
	mad.lo.s32 	%r445, %r444, %r67, %r443;
	ld.global.u32 	%r446, [%rd143+8];
	mad.lo.s32 	%r447, %r446, %r67, %r445;
	ld.global.u32 	%r448, [%rd143+12];
	mad.lo.s32 	%r529, %r448, %r67, %r447;
	add.s64 	%rd162, %rd162, 4;
$L__BB3_80:
	setp.eq.s64 	%p104, %rd28, 0;
	@%p104 bra 	$L__BB3_84;
	setp.eq.s64 	%p105, %rd28, 1;
	shl.b64 	%rd144, %rd162, 2;
	add.s64 	%rd40, %rd1, %rd144;
	ld.global.u32 	%r449, [%rd40];
	mad.lo.s32 	%r529, %r449, %r67, %r529;
	@%p105 bra 	$L__BB3_84;
	setp.eq.s64 	%p106, %rd28, 2;
	ld.global.u32 	%r450, [%rd40+4];
	mad.lo.s32 	%r529, %r450, %r67, %r529;
	@%p106 bra 	$L__BB3_84;
	ld.global.u32 	%r451, [%rd40+8];
	mad.lo.s32 	%r529, %r451, %r67, %r529;
$L__BB3_84:
	cvt.u64.u32 	%rd41, %r529;
	and.b64  	%rd145, %rd90, -4294967296;
	setp.ne.s64 	%p107, %rd145, 0;
	@%p107 bra 	$L__BB3_86;
	cvt.u32.u64 	%r453, %rd41;
	rem.u32 	%r454, %r453, %r452;
	cvt.u64.u32 	%rd164, %r454;
	bra.uni 	$L__BB3_87;
$L__BB3_86:
	rem.u64 	%rd164, %rd41, %rd90;
$L__BB3_87:
	mad.lo.s64 	%rd146, %rd8, %rd164, %rd89;
	st.shared.u64 	[_ZZ7search2PjmmS_mmS_mS_jPvE1h], %rd146;
$L__BB3_88:
	cvt.u32.u64 	%r455, %rd4;
	setp.gt.u32 	%p108, %r455, 15;
	st.shared.u32 	[%r1], %r205;
	shfl.sync.down.b32	%r82|%p109, %r205, 16, 31, -1;
	mov.u32 	%r531, %r205;
	@%p108 bra 	$L__BB3_90;
	min.u32 	%r531, %r205, %r82;
	st.shared.u32 	[%r1], %r531;
$L__BB3_90:
	cvt.u32.u64 	%r456, %rd4;
	setp.gt.u32 	%p110, %r456, 7;
	shfl.sync.down.b32	%r85|%p111, %r531, 8, 31, -1;
	@%p110 bra 	$L__BB3_92;
	min.u32 	%r531, %r531, %r85;
	st.shared.u32 	[%r1], %r531;
$L__BB3_92:
	cvt.u32.u64 	%r457, %rd4;
	setp.gt.u32 	%p112, %r457, 3;
	shfl.sync.down.b32	%r88|%p113, %r531, 4, 31, -1;
	@%p112 bra 	$L__BB3_94;
	min.u32 	%r531, %r531, %r88;
	st.shared.u32 	[%r1], %r531;
$L__BB3_94:
	cvt.u32.u64 	%r458, %rd4;
	setp.gt.u32 	%p114, %r458, 1;
	shfl.sync.down.b32	%r91|%p115, %r531, 2, 31, -1;
	@%p114 bra 	$L__BB3_96;
	min.u32 	%r531, %r531, %r91;
	st.shared.u32 	[%r1], %r531;
$L__BB3_96:
	cvt.u32.u64 	%r459, %rd4;
	setp.ne.s32 	%p116, %r459, 0;
	shfl.sync.down.b32	%r94|%p117, %r531, 1, 31, -1;
	@%p116 bra 	$L__BB3_98;
	min.u32 	%r460, %r531, %r94;
	st.shared.u32 	[%r1], %r460;
$L__BB3_98:
	ld.shared.u32 	%r461, [_ZZ7search2PjmmS_mmS_mS_jPvE10min_values];
	shl.b64 	%rd147, %rd5, 2;
	add.s64 	%rd148, %rd2, %rd147;
	st.global.u32 	[%rd148], %r461;
	add.s64 	%rd5, %rd5, 1;
	setp.eq.s64 	%p118, %rd5, %rd6;
	@%p118 bra 	$L__BB3_212;
	bra.uni 	$L__BB3_70;
$L__BB3_99:
	setp.ne.s64 	%p3, %rd7, 0;
	@%p3 bra 	$L__BB3_165;
	and.b64  	%rd46, %rd88, 3;
	setp.eq.s64 	%p37, %rd46, 0;
	@%p37 bra 	$L__BB3_115;
	mov.b64 	%rd166, 0;
$L__BB3_102:
	.pragma "nounroll";
	setp.ne.s32 	%p38, %r212, 0;
	@%p38 bra 	$L__BB3_104;
	st.shared.u64 	[_ZZ7search2PjmmS_mmS_mS_jPvE1h], %rd89;
$L__BB3_104:
	setp.gt.u32 	%p39, %r212, 15;
	st.shared.u32 	[%r1], %r205;
	shfl.sync.down.b32	%r95|%p40, %r205, 16, 31, -1;
	mov.u32 	%r535, %r205;
	@%p39 bra 	$L__BB3_106;
	min.u32 	%r535, %r205, %r95;
	st.shared.u32 	[%r1], %r535;
$L__BB3_106:
	setp.gt.u32 	%p41, %r212, 7;
	shfl.sync.down.b32	%r98|%p42, %r535, 8, 31, -1;
	@%p41 bra 	$L__BB3_108;
	min.u32 	%r535, %r535, %r98;
	st.shared.u32 	[%r1], %r535;
$L__BB3_108:
	setp.gt.u32 	%p43, %r212, 3;
	shfl.sync.down.b32	%r101|%p44, %r535, 4, 31, -1;
	@%p43 bra 	$L__BB3_110;
	min.u32 	%r535, %r535, %r101;
	st.shared.u32 	[%r1], %r535;
$L__BB3_110:
	setp.gt.u32 	%p45, %r212, 1;
	shfl.sync.down.b32	%r104|%p46, %r535, 2, 31, -1;
	@%p45 bra 	$L__BB3_112;
	min.u32 	%r535, %r535, %r104;
	st.shared.u32 	[%r1], %r535;
$L__BB3_112:
	setp.ne.s32 	%p47, %r212, 0;
	shfl.sync.down.b32	%r107|%p48, %r535, 1, 31, -1;
	@%p47 bra 	$L__BB3_114;
	min.u32 	%r356, %r535, %r107;
	st.shared.u32 	[%r1], %r356;
$L__BB3_114:
	ld.shared.u32 	%r357, [_ZZ7search2PjmmS_mmS_mS_jPvE10min_values];
	shl.b64 	%rd133, %rd5, 2;
	add.s64 	%rd134, %rd2, %rd133;
	st.global.u32 	[%rd134], %r357;
	add.s64 	%rd5, %rd5, 1;
	add.s64 	%rd166, %rd166, 1;
	setp.ne.s64 	%p49, %rd166, %rd46;
	@%p49 bra 	$L__BB3_102;
$L__BB3_115:
	add.s64 	%rd135, %rd88, -1;
	setp.lt.u64 	%p50, %rd135, 3;
	@%p50 bra 	$L__BB3_212;
$L__BB3_116:
	setp.ne.s32 	%p51, %r212, 0;
	@%p51 bra 	$L__BB3_118;
	st.shared.u64 	[_ZZ7search2PjmmS_mmS_mS_jPvE1h], %rd89;
$L__BB3_118:
	setp.gt.u32 	%p52, %r212, 15;
	st.shared.u32 	[%r1], %r205;
	shfl.sync.down.b32	%r108|%p53, %r205, 16, 31, -1;
	mov.u32 	%r539, %r205;
	@%p52 bra 	$L__BB3_120;
	min.u32 	%r539, %r205, %r108;
	st.shared.u32 	[%r1], %r539;
$L__BB3_120:
	setp.gt.u32 	%p54, %r212, 7;
	shfl.sync.down.b32	%r111|%p55, %r539, 8, 31, -1;
	@%p54 bra 	$L__BB3_122;
	min.u32 	%r539, %r539, %r111;
	st.shared.u32 	[%r1], %r539;
$L__BB3_122:
	setp.gt.u32 	%p56, %r212, 3;
	shfl.sync.down.b32	%r114|%p57, %r539, 4, 31, -1;
	@%p56 bra 	$L__BB3_124;
	min.u32 	%r539, %r539, %r114;
	st.shared.u32 	[%r1], %r539;
$L__BB3_124:
	setp.gt.u32 	%p58, %r212, 1;
	shfl.sync.down.b32	%r117|%p59, %r539, 2, 31, -1;
	@%p58 bra 	$L__BB3_126;
	min.u32 	%r539, %r539, %r117;
	st.shared.u32 	[%r1], %r539;
$L__BB3_126:
	setp.ne.s32 	%p60, %r212, 0;
	shfl.sync.down.b32	%r120|%p61, %r539, 1, 31, -1;
	@%p60 bra 	$L__BB3_128;
	min.u32 	%r364, %r539, %r120;
	st.shared.u32 	[%r1], %r364;
$L__BB3_128:
	setp.ne.s32 	%p62, %r212, 0;
	ld.shared.u32 	%r366, [_ZZ7search2PjmmS_mmS_mS_jPvE10min_values];
	shl.b64 	%rd136, %rd5, 2;
	add.s64 	%rd53, %rd2, %rd136;
	st.global.u32 	[%rd53], %r366;
	@%p62 bra 	$L__BB3_130;
	st.shared.u64 	[_ZZ7search2PjmmS_mmS_mS_jPvE1h], %rd89;
$L__BB3_130:
	setp.gt.u32 	%p63, %r212, 15;
	st.shared.u32 	[%r1], %r205;
	shfl.sync.down.b32	%r121|%p64, %r205, 16, 31, -1;
	mov.u32 	%r543, %r205;
	@%p63 bra 	$L__BB3_132;
	min.u32 	%r543, %r205, %r121;
	st.shared.u32 	[%r1], %r543;
$L__BB3_132:
	setp.gt.u32 	%p65, %r212, 7;
	shfl.sync.down.b32	%r124|%p66, %r543, 8, 31, -1;
	@%p65 bra 	$L__BB3_134;
	min.u32 	%r543, %r543, %r124;
	st.shared.u32 	[%r1], %r543;
$L__BB3_134:
	setp.gt.u32 	%p67, %r212, 3;
	shfl.sync.down.b32	%r127|%p68, %r543, 4, 31, -1;
	@%p67 bra 	$L__BB3_136;
	min.u32 	%r543, %r543, %r127;
	st.shared.u32 	[%r1], %r543;
$L__BB3_136:
	setp.gt.u32 	%p69, %r212, 1;
	shfl.sync.down.b32	%r130|%p70, %r543, 2, 31, -1;
	@%p69 bra 	$L__BB3_138;
	min.u32 	%r543, %r543, %r130;
	st.shared.u32 	[%r1], %r543;
$L__BB3_138:
	setp.ne.s32 	%p71, %r212, 0;
	shfl.sync.down.b32	%r133|%p72, %r543, 1, 31, -1;
	@%p71 bra 	$L__BB3_140;
	min.u32 	%r372, %r543, %r133;
	st.shared.u32 	[%r1], %r372;
$L__BB3_140:
	setp.ne.s32 	%p73, %r212, 0;
	ld.shared.u32 	%r374, [_ZZ7search2PjmmS_mmS_mS_jPvE10min_values];
	st.global.u32 	[%rd53+4], %r374;
	@%p73 bra 	$L__BB3_142;
	st.shared.u64 	[_ZZ7search2PjmmS_mmS_mS_jPvE1h], %rd89;
$L__BB3_142:
	setp.gt.u32 	%p74, %r212, 15;
	st.shared.u32 	[%r1], %r205;
	shfl.sync.down.b32	%r134|%p75, %r205, 16, 31, -1;
	mov.u32 	%r547, %r205;
	@%p74 bra 	$L__BB3_144;
	min.u32 	%r547, %r205, %r134;
	st.shared.u32 	[%r1], %r547;
$L__BB3_144:
	setp.gt.u32 	%p76, %r212, 7;
	shfl.sync.down.b32	%r137|%p77, %r547, 8, 31, -1;
	@%p76 bra 	$L__BB3_146;
	min.u32 	%r547, %r547, %r137;
	st.shared.u32 	[%r1], %r547;
$L__BB3_146:
	setp.gt.u32 	%p78, %r212, 3;
	shfl.sync.down.b32	%r140|%p79, %r547, 4, 31, -1;
	@%p78 bra 	$L__BB3_148;
	min.u32 	%r547, %r547, %r140;
	st.shared.u32 	[%r1], %r547;
$L__BB3_148:
	setp.gt.u32 	%p80, %r212, 1;
	shfl.sync.down.b32	%r143|%p81, %r547, 2, 31, -1;
	@%p80 bra 	$L__BB3_150;
	min.u32 	%r547, %r547, %r143;
	st.shared.u32 	[%r1], %r547;
$L__BB3_150:
	setp.ne.s32 	%p82, %r212, 0;
	shfl.sync.down.b32	%r146|%p83, %r547, 1, 31, -1;
	@%p82 bra 	$L__BB3_152;
	min.u32 	%r380, %r547, %r146;
	st.shared.u32 	[%r1], %r380;
$L__BB3_152:
	setp.ne.s32 	%p84, %r212, 0;
	ld.shared.u32 	%r382, [_ZZ7search2PjmmS_mmS_mS_jPvE10min_values];
	st.global.u32 	[%rd53+8], %r382;
	@%p84 bra 	$L__BB3_154;
	st.shared.u64 	[_ZZ7search2PjmmS_mmS_mS_jPvE1h], %rd89;
$L__BB3_154:
	setp.gt.u32 	%p85, %r212, 15;
	st.shared.u32 	[%r1], %r205;
	shfl.sync.down.b32	%r147|%p86, %r205, 16, 31, -1;
	mov.u32 	%r551, %r205;
	@%p85 bra 	$L__BB3_156;
	min.u32 	%r551, %r205, %r147;
	st.shared.u32 	[%r1], %r551;
$L__BB3_156:
	setp.gt.u32 	%p87, %r212, 7;
	shfl.sync.down.b32	%r150|%p88, %r551, 8, 31, -1;
	@%p87 bra 	$L__BB3_158;
	min.u32 	%r551, %r551, %r150;
	st.shared.u32 	[%r1], %r551;
$L__BB3_158:
	setp.gt.u32 	%p89, %r212, 3;
	shfl.sync.down.b32	%r153|%p90, %r551, 4, 31, -1;
	@%p89 bra 	$L__BB3_160;
	min.u32 	%r551, %r551, %r153;
	st.shared.u32 	[%r1], %r551;
$L__BB3_160:
	setp.gt.u32 	%p91, %r212, 1;
	shfl.sync.down.b32	%r156|%p92, %r551, 2, 31, -1;
	@%p91 bra 	$L__BB3_162;
	min.u32 	%r551, %r551, %r156;
	st.shared.u32 	[%r1], %r551;
$L__BB3_162:
	setp.ne.s32 	%p93, %r212, 0;
	shfl.sync.down.b32	%r159|%p94, %r551, 1, 31, -1;
	@%p93 bra 	$L__BB3_164;
	min.u32 	%r388, %r551, %r159;
	st.shared.u32 	[%r1], %r388;
$L__BB3_164:
	ld.shared.u32 	%r389, [_ZZ7search2PjmmS_mmS_mS_jPvE10min_values];
	st.global.u32 	[%rd53+12], %r389;
	add.s64 	%rd5, %rd5, 4;
	setp.eq.s64 	%p95, %rd5, %rd6;
	@%p95 bra 	$L__BB3_212;
	bra.uni 	$L__BB3_116;
$L__BB3_165:
	ld.shared.u64 	%rd176, [_ZZ7search2PjmmS_mmS_mS_jPvE1h];
	and.b64  	%rd56, %rd92, 15;
	and.b64  	%rd57, %rd92, 7;
	and.b64  	%rd58, %rd92, 4294967280;
	and.b64  	%rd59, %rd92, 3;
	cvt.u32.u64 	%r277, %rd90;
$L__BB3_166:
	setp.ne.s32 	%p4, %r212, 0;
	shl.b64 	%rd97, %rd5, 2;
	add.s64 	%rd98, %rd3, %rd97;
	ld.global.u32 	%r160, [%rd98];
	@%p4 bra 	$L__BB3_184;
	setp.lt.u64 	%p5, %rd7, 16;
	mov.b32 	%r561, 0;
	mov.b64 	%rd173, 0;
	@%p5 bra 	$L__BB3_170;
	mov.b32 	%r561, 0;
	mov.b64 	%rd171, 0;
$L__BB3_169:
	.pragma "nounroll";
	shl.b64 	%rd101, %rd171, 2;
	add.s64 	%rd102, %rd1, %rd101;
	ld.global.u32 	%r219, [%rd102];
	mad.lo.s32 	%r220, %r219, %r160, %r561;
	ld.global.u32 	%r221, [%rd102+4];
	mad.lo.s32 	%r222, %r221, %r160, %r220;
	ld.global.u32 	%r223, [%rd102+8];
	mad.lo.s32 	%r224, %r223, %r160, %r222;
	ld.global.u32 	%r225, [%rd102+12];
	mad.lo.s32 	%r226, %r225, %r160, %r224;
	ld.global.u32 	%r227, [%rd102+16];
	mad.lo.s32 	%r228, %r227, %r160, %r226;
	ld.global.u32 	%r229, [%rd102+20];
	mad.lo.s32 	%r230, %r229, %r160, %r228;
	ld.global.u32 	%r231, [%rd102+24];
	mad.lo.s32 	%r232, %r231, %r160, %r230;
	ld.global.u32 	%r233, [%rd102+28];
	mad.lo.s32 	%r234, %r233, %r160, %r232;
	ld.global.u32 	%r235, [%rd102+32];
	mad.lo.s32 	%r236, %r235, %r160, %r234;
	ld.global.u32 	%r237, [%rd102+36];
	mad.lo.s32 	%r238, %r237, %r160, %r236;
	ld.global.u32 	%r239, [%rd102+40];
	mad.lo.s32 	%r240, %r239, %r160, %r238;
	ld.global.u32 	%r241, [%rd102+44];
	mad.lo.s32 	%r242, %r241, %r160, %r240;
	ld.global.u32 	%r243, [%rd102+48];
	mad.lo.s32 	%r244, %r243, %r160, %r242;
	ld.global.u32 	%r245, [%rd102+52];
	mad.lo.s32 	%r246, %r245, %r160, %r244;
	ld.global.u32 	%r247, [%rd102+56];
	mad.lo.s32 	%r248, %r247, %r160, %r246;
	ld.global.u32 	%r249, [%rd102+60];
	mad.lo.s32 	%r561, %r249, %r160, %r248;
	add.s64 	%rd171, %rd171, 16;
	setp.ne.s64 	%p6, %rd171, %rd58;
	mov.u64 	%rd173, %rd58;
	@%p6 bra 	$L__BB3_169;
$L__BB3_170:
	setp.eq.s64 	%p7, %rd56, 0;
	@%p7 bra 	$L__BB3_180;
	add.s64 	%rd103, %rd56, -1;
	setp.lt.u64 	%p8, %rd103, 7;
	@%p8 bra 	$L__BB3_173;
	shl.b64 	%rd104, %rd173, 2;
	add.s64 	%rd105, %rd1, %rd104;
	ld.global.u32 	%r251, [%rd105];
	mad.lo.s32 	%r252, %r251, %r160, %r561;
	ld.global.u32 	%r253, [%rd105+4];
	mad.lo.s32 	%r254, %r253, %r160, %r252;
	ld.global.u32 	%r255, [%rd105+8];
	mad.lo.s32 	%r256, %r255, %r160, %r254;
	ld.global.u32 	%r257, [%rd105+12];
	mad.lo.s32 	%r258, %r257, %r160, %r256;
	ld.global.u32 	%r259, [%rd105+16];
	mad.lo.s32 	%r260, %r259, %r160, %r258;
	ld.global.u32 	%r261, [%rd105+20];
	mad.lo.s32 	%r262, %r261, %r160, %r260;
	ld.global.u32 	%r263, [%rd105+24];
	mad.lo.s32 	%r264, %r263, %r160, %r262;
	ld.global.u32 	%r265, [%rd105+28];
	mad.lo.s32 	%r561, %r265, %r160, %r264;
	add.s64 	%rd173, %rd173, 8;
$L__BB3_173:
	setp.eq.s64 	%p9, %rd57, 0;
	@%p9 bra 	$L__BB3_180;
	add.s64 	%rd106, %rd57, -1;
	setp.lt.u64 	%p10, %rd106, 3;
	@%p10 bra 	$L__BB3_176;
	shl.b64 	%rd107, %rd173, 2;
	add.s64 	%rd108, %rd1, %rd107;
	ld.global.u32 	%r267, [%rd108];
	mad.lo.s32 	%r268, %r267, %r160, %r561;
	ld.global.u32 	%r269, [%rd108+4];
	mad.lo.s32 	%r270, %r269, %r160, %r268;
	ld.global.u32 	%r271, [%rd108+8];
	mad.lo.s32 	%r272, %r271, %r160, %r270;
	ld.global.u32 	%r273, [%rd108+12];
	mad.lo.s32 	%r561, %r273, %r160, %r272;
	add.s64 	%rd173, %rd173, 4;
$L__BB3_176:
	setp.eq.s64 	%p11, %rd59, 0;
	@%p11 bra 	$L__BB3_180;
	setp.eq.s64 	%p12, %rd59, 1;
	shl.b64 	%rd109, %rd173, 2;
	add.s64 	%rd69, %rd1, %rd109;
	ld.global.u32 	%r274, [%rd69];
	mad.lo.s32 	%r561, %r274, %r160, %r561;
	@%p12 bra 	$L__BB3_180;
	setp.eq.s64 	%p13, %rd59, 2;
	ld.global.u32 	%r275, [%rd69+4];
	mad.lo.s32 	%r561, %r275, %r160, %r561;
	@%p13 bra 	$L__BB3_180;
	ld.global.u32 	%r276, [%rd69+8];
	mad.lo.s32 	%r561, %r276, %r160, %r561;
$L__BB3_180:
	cvt.u64.u32 	%rd70, %r561;
	and.b64  	%rd110, %rd90, -4294967296;
	setp.ne.s64 	%p14, %rd110, 0;
	@%p14 bra 	$L__BB3_182;
	cvt.u32.u64 	%r278, %rd70;
	rem.u32 	%r279, %r278, %r277;
	cvt.u64.u32 	%rd175, %r279;
	bra.uni 	$L__BB3_183;
$L__BB3_182:
	rem.u64 	%rd175, %rd70, %rd90;
$L__BB3_183:
	mad.lo.s64 	%rd176, %rd8, %rd175, %rd89;
	st.shared.u64 	[_ZZ7search2PjmmS_mmS_mS_jPvE1h], %rd176;
$L__BB3_184:
	st.shared.u32 	[%r1], %r205;
	mov.b64 	%rd177, 0;
	mov.u32 	%r573, %r205;
$L__BB3_185:
	setp.lt.u64 	%p15, %rd7, 16;
	shl.b64 	%rd113, %rd177, 5;
	or.b64  	%rd77, %rd113, %rd4;
	mov.b32 	%r570, 0;
	mov.b64 	%rd180, 0;
	@%p15 bra 	$L__BB3_188;
	mov.b32 	%r570, 0;
	mov.b64 	%rd178, 0;
$L__BB3_187:
	.pragma "nounroll";
	add.s64 	%rd115, %rd77, %rd178;
	shl.b64 	%rd116, %rd115, 2;
	add.s64 	%rd117, %rd1, %rd116;
	ld.global.u32 	%r283, [%rd117+4];
	mad.lo.s32 	%r284, %r283, %r160, %r570;
	ld.global.u32 	%r285, [%rd117+8];
	mad.lo.s32 	%r286, %r285, %r160, %r284;
	ld.global.u32 	%r287, [%rd117+12];
	mad.lo.s32 	%r288, %r287, %r160, %r286;
	ld.global.u32 	%r289, [%rd117+16];
	mad.lo.s32 	%r290, %r289, %r160, %r288;
	ld.global.u32 	%r291, [%rd117+20];
	mad.lo.s32 	%r292, %r291, %r160, %r290;
	ld.global.u32 	%r293, [%rd117+24];
	mad.lo.s32 	%r294, %r293, %r160, %r292;
	ld.global.u32 	%r295, [%rd117+28];
	mad.lo.s32 	%r296, %r295, %r160, %r294;
	ld.global.u32 	%r297, [%rd117+32];
	mad.lo.s32 	%r298, %r297, %r160, %r296;
	ld.global.u32 	%r299, [%rd117+36];
	mad.lo.s32 	%r300, %r299, %r160, %r298;
	ld.global.u32 	%r301, [%rd117+40];
	mad.lo.s32 	%r302, %r301, %r160, %r300;
	ld.global.u32 	%r303, [%rd117+44];
	mad.lo.s32 	%r304, %r303, %r160, %r302;
	ld.global.u32 	%r305, [%rd117+48];
	mad.lo.s32 	%r306, %r305, %r160, %r304;
	ld.global.u32 	%r307, [%rd117+52];
	mad.lo.s32 	%r308, %r307, %r160, %r306;
	ld.global.u32 	%r309, [%rd117+56];
	mad.lo.s32 	%r310, %r309, %r160, %r308;
	ld.global.u32 	%r311, [%rd117+60];
	mad.lo.s32 	%r312, %r311, %r160, %r310;
	ld.global.u32 	%r313, [%rd117+64];
	mad.lo.s32 	%r570, %r313, %r160, %r312;
	add.s64 	%rd178, %rd178, 16;
	setp.ne.s64 	%p16, %rd178, %rd58;
	mov.u64 	%rd180, %rd58;
	@%p16 bra 	$L__BB3_187;
$L__BB3_188:
	setp.eq.s64 	%p17, %rd56, 0;
	@%p17 bra 	$L__BB3_198;
	add.s64 	%rd118, %rd56, -1;
	setp.lt.u64 	%p18, %rd118, 7;
	@%p18 bra 	$L__BB3_191;
	add.s64 	%rd119, %rd77, %rd180;
	shl.b64 	%rd120, %rd119, 2;
	add.s64 	%rd121, %rd1, %rd120;
	ld.global.u32 	%r315, [%rd121+4];
	mad.lo.s32 	%r316, %r315, %r160, %r570;
	ld.global.u32 	%r317, [%rd121+8];
	mad.lo.s32 	%r318, %r317, %r160, %r316;
	ld.global.u32 	%r319, [%rd121+12];
	mad.lo.s32 	%r320, %r319, %r160, %r318;
	ld.global.u32 	%r321, [%rd121+16];
	mad.lo.s32 	%r322, %r321, %r160, %r320;
	ld.global.u32 	%r323, [%rd121+20];
	mad.lo.s32 	%r324, %r323, %r160, %r322;
	ld.global.u32 	%r325, [%rd121+24];
	mad.lo.s32 	%r326, %r325, %r160, %r324;
	ld.global.u32 	%r327, [%rd121+28];
	mad.lo.s32 	%r328, %r327, %r160, %r326;
	ld.global.u32 	%r329, [%rd121+32];
	mad.lo.s32 	%r570, %r329, %r160, %r328;
	add.s64 	%rd180, %rd180, 8;
$L__BB3_191:
	setp.eq.s64 	%p19, %rd57, 0;
	@%p19 bra 	$L__BB3_198;
	add.s64 	%rd122, %rd57, -1;
	setp.lt.u64 	%p20, %rd122, 3;
	@%p20 bra 	$L__BB3_194;
	add.s64 	%rd123, %rd77, %rd180;
	shl.b64 	%rd124, %rd123, 2;
	add.s64 	%rd125, %rd1, %rd124;
	ld.global.u32 	%r331, [%rd125+4];
	mad.lo.s32 	%r332, %r331, %r160, %r570;
	ld.global.u32 	%r333, [%rd125+8];
	mad.lo.s32 	%r334, %r333, %r160, %r332;
	ld.global.u32 	%r335, [%rd125+12];
	mad.lo.s32 	%r336, %r335, %r160, %r334;
	ld.global.u32 	%r337, [%rd125+16];
	mad.lo.s32 	%r570, %r337, %r160, %r336;
	add.s64 	%rd180, %rd180, 4;
$L__BB3_194:
	setp.eq.s64 	%p21, %rd59, 0;
	@%p21 bra 	$L__BB3_198;
	setp.eq.s64 	%p22, %rd59, 1;
	add.s64 	%rd126, %rd77, %rd180;
	shl.b64 	%rd127, %rd126, 2;
	add.s64 	%rd85, %rd1, %rd127;
	ld.global.u32 	%r338, [%rd85+4];
	mad.lo.s32 	%r570, %r338, %r160, %r570;
	@%p22 bra 	$L__BB3_198;
	setp.eq.s64 	%p23, %rd59, 2;
	ld.global.u32 	%r339, [%rd85+8];
	mad.lo.s32 	%r570, %r339, %r160, %r570;
	@%p23 bra 	$L__BB3_198;
	ld.global.u32 	%r340, [%rd85+12];
	mad.lo.s32 	%r570, %r340, %r160, %r570;
$L__BB3_198:
	mad.lo.s32 	%r341, %r570, -1227133513, 1227133513;
	setp.gt.u32 	%p24, %r341, 613566756;
	@%p24 bra 	$L__BB3_200;
	shl.b64 	%rd128, %rd77, 2;
	add.s64 	%rd129, %rd176, %rd128;
	ld.u32 	%r342, [%rd129];
	min.u32 	%r573, %r573, %r342;
	st.shared.u32 	[%r1], %r573;
$L__BB3_200:
	add.s64 	%rd177, %rd177, 1;
	setp.eq.s64 	%p25, %rd177, %rd91;
	@%p25 bra 	$L__BB3_201;
	bra.uni 	$L__BB3_185;
$L__BB3_201:
	cvt.u32.u64 	%r343, %rd4;
	setp.lt.u32 	%p26, %r343, 16;
	shfl.sync.down.b32	%r175|%p27, %r573, 16, 31, -1;
	@%p26 bra 	$L__BB3_202;
	bra.uni 	$L__BB3_203;
$L__BB3_202:
	min.u32 	%r573, %r573, %r175;
	st.shared.u32 	[%r1], %r573;
$L__BB3_203:
	setp.gt.u32 	%p28, %r343, 7;
	shfl.sync.down.b32	%r195|%p29, %r573, 8, 31, -1;
	@%p28 bra 	$L__BB3_205;
	min.u32 	%r573, %r573, %r195;
	st.shared.u32 	[%r1], %r573;
$L__BB3_205:
	setp.gt.u32 	%p30, %r343, 3;
	shfl.sync.down.b32	%r198|%p31, %r573, 4, 31, -1;
	@%p30 bra 	$L__BB3_207;
	min.u32 	%r573, %r573, %r198;
	st.shared.u32 	[%r1], %r573;
$L__BB3_207:
	setp.gt.u32 	%p32, %r343, 1;
	shfl.sync.down.b32	%r201|%p33, %r573, 2, 31, -1;
	@%p32 bra 	$L__BB3_209;
	min.u32 	%r573, %r573, %r201;
	st.shared.u32 	[%r1], %r573;
$L__BB3_209:
	setp.ne.s32 	%p34, %r343, 0;
	shfl.sync.down.b32	%r204|%p35, %r573, 1, 31, -1;
	@%p34 bra 	$L__BB3_211;
	min.u32 	%r348, %r573, %r204;
	st.shared.u32 	[%r1], %r348;
$L__BB3_211:
	ld.shared.u32 	%r349, [_ZZ7search2PjmmS_mmS_mS_jPvE10min_values];
	shl.b64 	%rd130, %rd5, 2;
	add.s64 	%rd131, %rd2, %rd130;
	st.global.u32 	[%rd131], %r349;
	add.s64 	%rd5, %rd5, 1;
	setp.ne.s64 	%p36, %rd5, %rd6;
	@%p36 bra 	$L__BB3_166;
$L__BB3_212:
	ret;

}
	// .globl	_Z6randomPjmm
.visible .entry _Z6randomPjmm(
	.param .u64 .ptr .align 1 _Z6randomPjmm_param_0,
	.param .u64 _Z6randomPjmm_param_1,
	.param .u64 _Z6randomPjmm_param_2
)
{
	.reg .pred 	%p<6>;
	.reg .b32 	%r<15>;
	.reg .b64 	%rd<33>;

	ld.param.u64 	%rd18, [_Z6randomPjmm_param_0];
	ld.param.u64 	%rd19, [_Z6randomPjmm_param_1];
	ld.param.u64 	%rd20, [_Z6randomPjmm_param_2];
	cvta.to.global.u64 	%rd1, %rd18;
	mov.u32 	%r1, %ctaid.x;
	mov.u32 	%r2, %ntid.x;
	mov.u32 	%r3, %tid.x;
	mad.lo.s32 	%r4, %r1, %r2, %r3;
	cvt.u64.u32 	%rd21, %r4;
	mul.lo.s64 	%rd2, %rd20, %rd21;
	add.s64 	%rd22, %rd2, %rd20;
	min.u64 	%rd3, %rd22, %rd19;
	setp.ge.u64 	%p1, %rd2, %rd3;
	@%p1 bra 	$L__BB4_7;
	sub.s64 	%rd23, %rd3, %rd2;
	and.b64  	%rd4, %rd23, 3;
	setp.eq.s64 	%p2, %rd4, 0;
	mov.u64 	%rd32, %rd2;
	@%p2 bra 	$L__BB4_4;
	shl.b64 	%rd24, %rd2, 2;
	add.s64 	%rd29, %rd1, %rd24;
	neg.s64 	%rd28, %rd4;
	add.s64 	%rd32, %rd2, %rd4;
$L__BB4_3:
	.pragma "nounroll";
	ld.global.u32 	%r5, [%rd29];
	mul.lo.s32 	%r6, %r5, 17;
	st.global.u32 	[%rd29], %r6;
	add.s64 	%rd29, %rd29, 4;
	add.s64 	%rd28, %rd28, 1;
	setp.ne.s64 	%p3, %rd28, 0;
	@%p3 bra 	$L__BB4_3;
$L__BB4_4:
	sub.s64 	%rd25, %rd2, %rd3;
	setp.gt.u64 	%p4, %rd25, -4;
	@%p4 bra 	$L__BB4_7;
	shl.b64 	%rd26, %rd32, 2;
	add.s64 	%rd27, %rd26, %rd1;
	add.s64 	%rd31, %rd27, 8;
$L__BB4_6:
	ld.global.u32 	%r7, [%rd31+-8];
	mul.lo.s32 	%r8, %r7, 17;
	st.global.u32 	[%rd31+-8], %r8;
	ld.global.u32 	%r9, [%rd31+-4];
	mul.lo.s32 	%r10, %r9, 17;
	st.global.u32 	[%rd31+-4], %r10;
	ld.global.u32 	%r11, [%rd31];
	mul.lo.s32 	%r12, %r11, 17;
	st.global.u32 	[%rd31], %r12;
	ld.global.u32 	%r13, [%rd31+4];
	mul.lo.s32 	%r14, %r13, 17;
	st.global.u32 	[%rd31+4], %r14;
	add.s64 	%rd32, %rd32, 4;
	add.s64 	%rd31, %rd31, 16;
	setp.lt.u64 	%p5, %rd32, %rd3;
	@%p5 bra 	$L__BB4_6;
$L__BB4_7:
	ret;

}
	// .globl	_Z14latency_hidingPjmmm
.visible .entry _Z14latency_hidingPjmmm(
	.param .u64 .ptr .align 1 _Z14latency_hidingPjmmm_param_0,
	.param .u64 _Z14latency_hidingPjmmm_param_1,
	.param .u64 _Z14latency_hidingPjmmm_param_2,
	.param .u64 _Z14latency_hidingPjmmm_param_3
)
{
	.reg .pred 	%p<10>;
	.reg .b32 	%r<107>;
	.reg .b64 	%rd<158>;
	// demoted variable
	.shared .align 4 .b8 _ZZ14latency_hidingPjmmmE2wa[128];
	// demoted variable
	.shared .align 4 .b8 _ZZ14latency_hidingPjmmmE2wb[128];
	ld.param.u64 	%rd27, [_Z14latency_hidingPjmmm_param_0];
	ld.param.u64 	%rd26, [_Z14latency_hidingPjmmm_param_1];
	ld.param.u64 	%rd28, [_Z14latency_hidingPjmmm_param_2];
	cvta.to.global.u64 	%rd1, %rd27;
	mov.u32 	%r24, %ctaid.x;
	mov.u32 	%r25, %ntid.x;
	mov.u32 	%r26, %tid.x;
	mad.lo.s32 	%r27, %r24, %r25, %r26;
	shr.u32 	%r28, %r27, 5;
	cvt.u64.u32 	%rd29, %r28;
	and.b32  	%r29, %r26, 31;
	cvt.u64.u32 	%rd2, %r29;
	shl.b32 	%r30, %r26, 2;
	and.b32  	%r31, %r30, 124;
	mov.u32 	%r32, _ZZ14latency_hidingPjmmmE2wa;
	add.s32 	%r1, %r32, %r31;
	mov.b32 	%r33, 0;
	st.shared.u32 	[%r1], %r33;
	mov.u32 	%r34, _ZZ14latency_hidingPjmmmE2wb;
	add.s32 	%r2, %r34, %r31;
	st.shared.u32 	[%r2], %r33;
	mul.lo.s64 	%rd153, %rd28, %rd29;
	add.s64 	%rd30, %rd153, %rd28;
	min.u64 	%rd4, %rd30, %rd26;
	setp.ge.u64 	%p1, %rd153, %rd4;
	@%p1 bra 	$L__BB5_14;
	add.s64 	%rd5, %rd26, -1;
	add.s64 	%rd31, %rd153, 32;
	max.u64 	%rd32, %rd4, %rd31;
	not.b64 	%rd33, %rd153;
	add.s64 	%rd34, %rd32, %rd33;
	shr.u64 	%rd35, %rd34, 5;
	add.s64 	%rd6, %rd35, 1;
	and.b64  	%rd7, %rd6, 15;
	setp.lt.u64 	%p2, %rd34, 480;
	mov.b32 	%r106, 0;
	@%p2 bra 	$L__BB5_4;
	and.b64  	%rd151, %rd6, 1152921504606846960;
	mov.b32 	%r106, 0;
$L__BB5_3:
	.pragma "nounroll";
	add.s64 	%rd36, %rd2, %rd153;
	min.u64 	%rd37, %rd36, %rd5;
	shl.b64 	%rd38, %rd37, 2;
	add.s64 	%rd39, %rd1, %rd38;
	ld.global.nc.u32 	%r38, [%rd39];
	add.s64 	%rd40, %rd36, 32;
	min.u64 	%rd41, %rd40, %rd5;
	shl.b64 	%rd42, %rd41, 2;
	add.s64 	%rd43, %rd1, %rd42;
	ld.global.nc.u32 	%r39, [%rd43];
	add.s32 	%r40, %r38, %r39;
	add.s64 	%rd44, %rd36, 64;
	min.u64 	%rd45, %rd44, %rd5;
	shl.b64 	%rd46, %rd45, 2;
	add.s64 	%rd47, %rd1, %rd46;
	ld.global.nc.u32 	%r41, [%rd47];
	add.s32 	%r42, %r40, %r41;
	add.s64 	%rd48, %rd36, 96;
	min.u64 	%rd49, %rd48, %rd5;
	shl.b64 	%rd50, %rd49, 2;
	add.s64 	%rd51, %rd1, %rd50;
	ld.global.nc.u32 	%r43, [%rd51];
	add.s32 	%r44, %r42, %r43;
	add.s64 	%rd52, %rd36, 128;
	min.u64 	%rd53, %rd52, %rd5;
	shl.b64 	%rd54, %rd53, 2;
	add.s64 	%rd55, %rd1, %rd54;
	ld.global.nc.u32 	%r45, [%rd55];
	add.s32 	%r46, %r44, %r45;
	add.s64 	%rd56, %rd36, 160;
	min.u64 	%rd57, %rd56, %rd5;
	shl.b64 	%rd58, %rd57, 2;
	add.s64 	%rd59, %rd1, %rd58;
	ld.global.nc.u32 	%r47, [%rd59];
	add.s32 	%r48, %r46, %r47;
	add.s64 	%rd60, %rd36, 192;
	min.u64 	%rd61, %rd60, %rd5;
	shl.b64 	%rd62, %rd61, 2;
	add.s64 	%rd63, %rd1, %rd62;
	ld.global.nc.u32 	%r49, [%rd63];
	add.s32 	%r50, %r48, %r49;
	add.s64 	%rd64, %rd36, 224;
	min.u64 	%rd65, %rd64, %rd5;
	shl.b64 	%rd66, %rd65, 2;
	add.s64 	%rd67, %rd1, %rd66;
	ld.global.nc.u32 	%r51, [%rd67];
	add.s32 	%r52, %r50, %r51;
	add.s64 	%rd68, %rd36, 256;
	min.u64 	%rd69, %rd68, %rd5;
	shl.b64 	%rd70, %rd69, 2;
	add.s64 	%rd71, %rd1, %rd70;
	ld.global.nc.u32 	%r53, [%rd71];
	add.s32 	%r54, %r52, %r53;
	add.s64 	%rd72, %rd36, 288;
	min.u64 	%rd73, %rd72, %rd5;
	shl.b64 	%rd74, %rd73, 2;
	add.s64 	%rd75, %rd1, %rd74;
	ld.global.nc.u32 	%r55, [%rd75];
	add.s32 	%r56, %r54, %r55;
	add.s64 	%rd76, %rd36, 320;
	min.u64 	%rd77, %rd76, %rd5;
	shl.b64 	%rd78, %rd77, 2;
	add.s64 	%rd79, %rd1, %rd78;
	ld.global.nc.u32 	%r57, [%rd79];
	add.s32 	%r58, %r56, %r57;
	add.s64 	%rd80, %rd36, 352;
	min.u64 	%rd81, %rd80, %rd5;
	shl.b64 	%rd82, %rd81, 2;
	add.s64 	%rd83, %rd1, %rd82;
	ld.global.nc.u32 	%r59, [%rd83];
	add.s32 	%r60, %r58, %r59;
	add.s64 	%rd84, %rd36, 384;
	min.u64 	%rd85, %rd84, %rd5;
	shl.b64 	%rd86, %rd85, 2;
	add.s64 	%rd87, %rd1, %rd86;
	ld.global.nc.u32 	%r61, [%rd87];
	add.s32 	%r62, %r60, %r61;
	add.s64 	%rd88, %rd36, 416;
	min.u64 	%rd89, %rd88, %rd5;
	shl.b64 	%rd90, %rd89, 2;
	add.s64 	%rd91, %rd1, %rd90;
	ld.global.nc.u32 	%r63, [%rd91];
	add.s32 	%r64, %r62, %r63;
	add.s64 	%rd92, %rd36, 448;
	min.u64 	%rd93, %rd92, %rd5;
	shl.b64 	%rd94, %rd93, 2;
	add.s64 	%rd95, %rd1, %rd94;
	ld.global.nc.u32 	%r65, [%rd95];
	add.s32 	%r66, %r64, %r65;
	add.s64 	%rd96, %rd36, 480;
	min.u64 	%rd97, %rd96, %rd5;
	shl.b64 	%rd98, %rd97, 2;
	add.s64 	%rd99, %rd1, %rd98;
	ld.global.nc.u32 	%r105, [%rd99];
	add.s32 	%r67, %r66, %r105;
	shl.b32 	%r68, %r67, 5;
	add.s32 	%r106, %r68, %r106;
	add.s64 	%rd153, %rd153, 512;
	add.s64 	%rd151, %rd151, -16;
	setp.ne.s64 	%p3, %rd151, 0;
	@%p3 bra 	$L__BB5_3;
$L__BB5_4:
	setp.eq.s64 	%p4, %rd7, 0;
	@%p4 bra 	$L__BB5_13;
	and.b64  	%rd14, %rd6, 7;
	setp.lt.u64 	%p5, %rd7, 8;
	@%p5 bra 	$L__BB5_7;
	add.s64 	%rd100, %rd153, %rd2;
	min.u64 	%rd101, %rd100, %rd5;
	shl.b64 	%rd102, %rd101, 2;
	add.s64 	%rd103, %rd1, %rd102;
	ld.global.nc.u32 	%r70, [%rd103];
	add.s64 	%rd104, %rd100, 32;
	min.u64 	%rd105, %rd104, %rd5;
	shl.b64 	%rd106, %rd105, 2;
	add.s64 	%rd107, %rd1, %rd106;
	ld.global.nc.u32 	%r71, [%rd107];
	add.s32 	%r72, %r70, %r71;
	add.s64 	%rd108, %rd100, 64;
	min.u64 	%rd109, %rd108, %rd5;
	shl.b64 	%rd110, %rd109, 2;
	add.s64 	%rd111, %rd1, %rd110;
	ld.global.nc.u32 	%r73, [%rd111];
	add.s32 	%r74, %r72, %r73;
	add.s64 	%rd112, %rd100, 96;
	min.u64 	%rd113, %rd112, %rd5;
	shl.b64 	%rd114, %rd113, 2;
	add.s64 	%rd115, %rd1, %rd114;
	ld.global.nc.u32 	%r75, [%rd115];
	add.s32 	%r76, %r74, %r75;
	add.s64 	%rd116, %rd100, 128;
	min.u64 	%rd117, %rd116, %rd5;
	shl.b64 	%rd118, %rd117, 2;
	add.s64 	%rd119, %rd1, %rd118;
	ld.global.nc.u32 	%r77, [%rd119];
	add.s32 	%r78, %r76, %r77;
	add.s64 	%rd120, %rd100, 160;
	min.u64 	%rd121, %rd120, %rd5;
	shl.b64 	%rd122, %rd121, 2;
	add.s64 	%rd123, %rd1, %rd122;
	ld.global.nc.u32 	%r79, [%rd123];
	add.s32 	%r80, %r78, %r79;
	add.s64 	%rd124, %rd100, 192;
	min.u64 	%rd125, %rd124, %rd5;
	shl.b64 	%rd126, %rd125, 2;
	add.s64 	%rd127, %rd1, %rd126;
	ld.global.nc.u32 	%r81, [%rd127];
	add.s32 	%r82, %r80, %r81;
	add.s64 	%rd128, %rd100, 224;
	min.u64 	%rd129, %rd128, %rd5;
	shl.b64 	%rd130, %rd129, 2;
	add.s64 	%rd131, %rd1, %rd130;
	ld.global.nc.u32 	%r105, [%rd131];
	add.s32 	%r83, %r82, %r105;
	shl.b32 	%r84, %r83, 5;
	add.s32 	%r106, %r84, %r106;
	add.s64 	%rd153, %rd153, 256;
$L__BB5_7:
	setp.eq.s64 	%p6, %rd14, 0;
	@%p6 bra 	$L__BB5_13;
	and.b64  	%rd17, %rd6, 3;
	setp.lt.u64 	%p7, %rd14, 4;
	@%p7 bra 	$L__BB5_10;
	add.s64 	%rd132, %rd153, %rd2;
	min.u64 	%rd133, %rd132, %rd5;
	shl.b64 	%rd134, %rd133, 2;
	add.s64 	%rd135, %rd1, %rd134;
	ld.global.nc.u32 	%r86, [%rd135];
	add.s64 	%rd136, %rd132, 32;
	min.u64 	%rd137, %rd136, %rd5;
	shl.b64 	%rd138, %rd137, 2;
	add.s64 	%rd139, %rd1, %rd138;
	ld.global.nc.u32 	%r87, [%rd139];
	add.s32 	%r88, %r86, %r87;
	add.s64 	%rd140, %rd132, 64;
	min.u64 	%rd141, %rd140, %rd5;
	shl.b64 	%rd142, %rd141, 2;
	add.s64 	%rd143, %rd1, %rd142;
	ld.global.nc.u32 	%r89, [%rd143];
	add.s32 	%r90, %r88, %r89;
	add.s64 	%rd144, %rd132, 96;
	min.u64 	%rd145, %rd144, %rd5;
	shl.b64 	%rd146, %rd145, 2;
	add.s64 	%rd147, %rd1, %rd146;
	ld.global.nc.u32 	%r105, [%rd147];
	add.s32 	%r91, %r90, %r105;
	shl.b32 	%r92, %r91, 5;
	add.s32 	%r106, %r92, %r106;
	add.s64 	%rd153, %rd153, 128;
$L__BB5_10:
	setp.eq.s64 	%p8, %rd17, 0;
	@%p8 bra 	$L__BB5_13;
	add.s64 	%rd157, %rd153, %rd2;
	neg.s64 	%rd156, %rd17;
$L__BB5_12:
	.pragma "nounroll";
	min.u64 	%rd148, %rd157, %rd5;
	shl.b64 	%rd149, %rd148, 2;
	add.s64 	%rd150, %rd1, %rd149;
	ld.global.nc.u32 	%r105, [%rd150];
	shl.b32 	%r93, %r105, 5;
	add.s32 	%r106, %r106, %r93;
	add.s64 	%rd157, %rd157, 32;
	add.s64 	%rd156, %rd156, 1;
	setp.ne.s64 	%p9, %rd156, 0;
	@%p9 bra 	$L__BB5_12;
$L__BB5_13:
	st.shared.u32 	[%r2], %r105;
	st.shared.u32 	[%r1], %r106;
$L__BB5_14:
	ret;

}
	// .globl	_Z4testv
.visible .entry _Z4testv()
{
	.reg .b32 	%r<3>;
	.reg .b64 	%rd<3>;

	mov.u64 	%rd1, $str;
	cvta.global.u64 	%rd2, %rd1;
	{ // callseq 0, 0
	.param .b64 param0;
	st.param.b64 	[param0], %rd2;
	.param .b64 param1;
	st.param.b64 	[param1], 0;
	.param .b32 retval0;
	call.uni (retval0), 
	vprintf, 
	(
	param0, 
	param1
	);
	ld.param.b32 	%r1, [retval0];
	} // callseq 0
	ret;

}


// ===== COMPILED SASS (sm_100) =====

	.target	sm_100

	.elftype	@"ET_EXEC"


//--------------------- .note.nv.tkinfo           --------------------------
	.section	.note.nv.tkinfo,"",@"SHT_NOTE"
	.sectionflags	@"SHF_NOTE_NV_TKINFO"
	.tkinfo
        /*0018*/ 	.word	0x00000002
        /*0030*/ 	.string	""
        /*0030*/ 	.string	"ptxas"
        /*0030*/ 	.string	"Cuda compilation tools, release 13.0, V13.0.88"
        /*0030*/ 	.string	"Build cuda_13.0.r13.0/compiler.36424714_0"
        /*0030*/ 	.string	"-arch sm_100 -m 64 "



//--------------------- .note.nv.cuinfo           --------------------------
	.section	.note.nv.cuinfo,"",@"SHT_NOTE"
	.sectionflags	@"SHF_NOTE_NV_CUINFO"
        /*0018*/ 	.short	0x0002
        /*001a*/ 	.short	0x0064
        /*001c*/ 	.short	0x0082
	.zero		2


//--------------------- .nv.info                  --------------------------
	.section	.nv.info,"",@"SHT_CUDA_INFO"
	.align	4


	//----- nvinfo : EIATTR_REGCOUNT
	.align		4
        /*0000*/ 	.byte	0x04, 0x2f
        /*0002*/ 	.short	(.L_2 - .L_1)
	.align		4
.L_1:
        /*0004*/ 	.word	index@(_Z6insertPjmmS_mmS_mPv)
        /*0008*/ 	.word	0x00000020


	//----- nvinfo : EIATTR_FRAME_SIZE
	.align		4
.L_2:
        /*000c*/ 	.byte	0x04, 0x11
        /*000e*/ 	.short	(.L_4 - .L_3)
	.align		4
.L_3:
        /*0010*/ 	.word	index@($__internal_2_$__cuda_sm20_rem_u64)
        /*0014*/ 	.word	0x00000000


	//----- nvinfo : EIATTR_FRAME_SIZE
	.align		4
.L_4:
        /*0018*/ 	.byte	0x04, 0x11
        /*001a*/ 	.short	(.L_6 - .L_5)
	.align		4
.L_5:
        /*001c*/ 	.word	index@(_Z6insertPjmmS_mmS_mPv)
        /*0020*/ 	.word	0x00000000


	//----- nvinfo : EIATTR_REGCOUNT
	.align		4
.L_6:
        /*0024*/ 	.byte	0x04, 0x2f
        /*0026*/ 	.short	(.L_8 - .L_7)
	.align		4
.L_7:
        /*0028*/ 	.word	index@(_Z7insert2PjmmS_mmS_mPv)
        /*002c*/ 	.word	0x00000020


	//----- nvinfo : EIATTR_FRAME_SIZE
	.align		4
.L_8:
        /*0030*/ 	.byte	0x04, 0x11
        /*0032*/ 	.short	(.L_10 - .L_9)
	.align		4
.L_9:
        /*0034*/ 	.word	index@(_Z7insert2PjmmS_mmS_mPv)
        /*0038*/ 	.word	0x00000000


	//----- nvinfo : EIATTR_REGCOUNT
	.align		4
.L_10:
        /*003c*/ 	.byte	0x04, 0x2f
        /*003e*/ 	.short	(.L_12 - .L_11)
	.align		4
.L_11:
        /*0040*/ 	.word	index@(_Z6searchPjmmS_mmS_mS_jPv)
        /*0044*/ 	.word	0x00000020


	//----- nvinfo : EIATTR_FRAME_SIZE
	.align		4
.L_12:
        /*0048*/ 	.byte	0x04, 0x11
        /*004a*/ 	.short	(.L_14 - .L_13)
	.align		4
.L_13:
        /*004c*/ 	.word	index@($__internal_1_$__cuda_sm20_rem_u64)
        /*0050*/ 	.word	0x00000000


	//----- nvinfo : EIATTR_FRAME_SIZE
	.align		4
.L_14:
        /*0054*/ 	.byte	0x04, 0x11
        /*0056*/ 	.short	(.L_16 - .L_15)
	.align		4
.L_15:
        /*0058*/ 	.word	index@(_Z6searchPjmmS_mmS_mS_jPv)
        /*005c*/ 	.word	0x00000000


	//----- nvinfo : EIATTR_REGCOUNT
	.align		4
.L_16:
        /*0060*/ 	.byte	0x04, 0x2f
        /*0062*/ 	.short	(.L_18 - .L_17)
	.align		4
.L_17:
        /*0064*/ 	.word	index@(_Z7search2PjmmS_mmS_mS_jPv)
        /*0068*/ 	.word	0x00000020


	//----- nvinfo : EIATTR_FRAME_SIZE
	.align		4
.L_18:
        /*006c*/ 	.byte	0x04, 0x11
        /*006e*/ 	.short	(.L_20 - .L_19)
	.align		4
.L_19:
        /*0070*/ 	.word	index@($__internal_0_$__cuda_sm20_rem_u64)
        /*0074*/ 	.word	0x00000000


	//----- nvinfo : EIATTR_FRAME_SIZE
	.align		4
.L_20:
        /*0078*/ 	.byte	0x04, 0x11
        /*007a*/ 	.short	(.L_22 - .L_21)
	.align		4
.L_21:
        /*007c*/ 	.word	index@(_Z7search2PjmmS_mmS_mS_jPv)
        /*0080*/ 	.word	0x00000000


	//----- nvinfo : EIATTR_REGCOUNT
	.align		4
.L_22:
        /*0084*/ 	.byte	0x04, 0x2f
        /*0086*/ 	.short	(.L_24 - .L_23)
	.align		4
.L_23:
        /*0088*/ 	.word	index@(_Z6randomPjmm)
        /*008c*/ 	.word	0x00000020


	//----- nvinfo : EIATTR_FRAME_SIZE
	.align		4
.L_24:
        /*0090*/ 	.byte	0x04, 0x11
        /*0092*/ 	.short	(.L_26 - .L_25)
	.align		4
.L_25:
        /*0094*/ 	.word	index@(_Z6randomPjmm)
        /*0098*/ 	.word	0x00000000


	//----- nvinfo : EIATTR_REGCOUNT
	.align		4
.L_26:
        /*009c*/ 	.byte	0x04, 0x2f
        /*009e*/ 	.short	(.L_28 - .L_27)
	.align		4
.L_27:
        /*00a0*/ 	.word	index@(_Z14latency_hidingPjmmm)
        /*00a4*/ 	.word	0x00000020


	//----- nvinfo : EIATTR_FRAME_SIZE
	.align		4
.L_28:
        /*00a8*/ 	.byte	0x04, 0x11
        /*00aa*/ 	.short	(.L_30 - .L_29)
	.align		4
.L_29:
        /*00ac*/ 	.word	index@(_Z14latency_hidingPjmmm)
        /*00b0*/ 	.word	0x00000000


	//----- nvinfo : EIATTR_REGCOUNT
	.align		4
.L_30:
        /*00b4*/ 	.byte	0x04, 0x2f
        /*00b6*/ 	.short	(.L_32 - .L_31)
	.align		4
.L_31:
        /*00b8*/ 	.word	index@(_Z4testv)
        /*00bc*/ 	.word	0x00000018


	//----- nvinfo : EIATTR_FRAME_SIZE
	.align		4
.L_32:
        /*00c0*/ 	.byte	0x04, 0x11
        /*00c2*/ 	.short	(.L_34 - .L_33)
	.align		4
.L_33:
        /*00c4*/ 	.word	index@(_Z4testv)
        /*00c8*/ 	.word	0x00000000


	//----- nvinfo : EIATTR_MIN_STACK_SIZE
	.align		4
.L_34:
        /*00cc*/ 	.byte	0x04, 0x12
        /*00ce*/ 	.short	(.L_36 - .L_35)
	.align		4
.L_35:
        /*00d0*/ 	.word	index@(_Z4testv)
        /*00d4*/ 	.word	0x00000000


	//----- nvinfo : EIATTR_MIN_STACK_SIZE
	.align		4
.L_36:
        /*00d8*/ 	.byte	0x04, 0x12
        /*00da*/ 	.short	(.L_38 - .L_37)
	.align		4
.L_37:
        /*00dc*/ 	.word	index@(_Z14latency_hidingPjmmm)
        /*00e0*/ 	.word	0x00000000


	//----- nvinfo : EIATTR_MIN_STACK_SIZE
	.align		4
.L_38:
        /*00e4*/ 	.byte	0x04, 0x12
        /*00e6*/ 	.short	(.L_40 - .L_39)
	.align		4
.L_39:
        /*00e8*/ 	.word	index@(_Z6randomPjmm)
        /*00ec*/ 	.word	0x00000000


	//----- nvinfo : EIATTR_MIN_STACK_SIZE
	.align		4
.L_40:
        /*00f0*/ 	.byte	0x04, 0x12
        /*00f2*/ 	.short	(.L_42 - .L_41)
	.align		4
.L_41:
        /*00f4*/ 	.word	index@(_Z7search2PjmmS_mmS_mS_jPv)
        /*00f8*/ 	.word	0x00000000


	//----- nvinfo : EIATTR_MIN_STACK_SIZE
	.align		4
.L_42:
        /*00fc*/ 	.byte	0x04, 0x12
        /*00fe*/ 	.short	(.L_44 - .L_43)
	.align		4
.L_43:
        /*0100*/ 	.word	index@(_Z6searchPjmmS_mmS_mS_jPv)
        /*0104*/ 	.word	0x00000000


	//----- nvinfo : EIATTR_MIN_STACK_SIZE
	.align		4
.L_44:
        /*0108*/ 	.byte	0x04, 0x12
        /*010a*/ 	.short	(.L_46 - .L_45)
	.align		4
.L_45:
        /*010c*/ 	.word	index@(_Z7insert2PjmmS_mmS_mPv)
        /*0110*/ 	.word	0x00000000


	//----- nvinfo : EIATTR_MIN_STACK_SIZE
	.align		4
.L_46:
        /*0114*/ 	.byte	0x04, 0x12
        /*0116*/ 	.short	(.L_48 - .L_47)
	.align		4
.L_47:
        /*0118*/ 	.word	index@(_Z6insertPjmmS_mmS_mPv)
        /*011c*/ 	.word	0x00000000
.L_48:


//--------------------- .nv.compat                --------------------------
	.section	.nv.compat,"",@"SHT_CUDA_COMPAT_INFO"
	.align	4
        /*0000*/ 	.byte	0x02, 0x09, 0x00, 0x00, 0x02, 0x02, 0x01, 0x00, 0x02, 0x05, 0x05, 0x00, 0x03, 0x07, 0x01, 0x01
        /*0010*/ 	.byte	0x02, 0x03, 0x00, 0x00, 0x02, 0x06, 0x01, 0x00, 0x04, 0x0b, 0x08, 0x00, 0x09, 0x00, 0x00, 0x00
        /*0020*/ 	.byte	0x00, 0x00, 0x00, 0x00


//--------------------- .nv.info._Z4testv         --------------------------
	.section	.nv.info._Z4testv,"",@"SHT_CUDA_INFO"
	.sectionflags	@""
	.align	4


	//----- nvinfo : EIATTR_CUDA_API_VERSION
	.align		4
        /*0000*/ 	.byte	0x04, 0x37
        /*0002*/ 	.short	(.L_50 - .L_49)
.L_49:
        /*0004*/ 	.word	0x00000082


	//----- nvinfo : EIATTR_SPARSE_MMA_MASK
	.align		4
.L_50:
        /*0008*/ 	.byte	0x03, 0x50
        /*000a*/ 	.short	0x0000


	//----- nvinfo : EIATTR_MAXREG_COUNT
	.align		4
        /*000c*/ 	.byte	0x03, 0x1b
        /*000e*/ 	.short	0x00ff


	//----- nvinfo : EIATTR_EXTERNS
	.align		4
        /*0010*/ 	.byte	0x04, 0x0f
        /*0012*/ 	.short	(.L_52 - .L_51)


	//   ....[0]....
	.align		4
.L_51:
        /*0014*/ 	.word	index@(vprintf)


	//----- nvinfo : EIATTR_MERCURY_ISA_VERSION
	.align		4
.L_52:
        /*0018*/ 	.byte	0x03, 0x5f
        /*001a*/ 	.short	0x0101


	//----- nvinfo : EIATTR_VRC_CTA_INIT_COUNT
	.align		4
        /*001c*/ 	.byte	0x02, 0x4a
	.zero		1
	.zero		1


	//----- nvinfo : EIATTR_SYSCALL_OFFSETS
	.align		4
        /*0020*/ 	.byte	0x04, 0x46
        /*0022*/ 	.short	(.L_54 - .L_53)


	//   ....[0]....
.L_53:
        /*0024*/ 	.word	0x00000080


	//----- nvinfo : EIATTR_EXIT_INSTR_OFFSETS
	.align		4
.L_54:
        /*0028*/ 	.byte	0x04, 0x1c
        /*002a*/ 	.short	(.L_56 - .L_55)


	//   ....[0]....
.L_55:
        /*002c*/ 	.word	0x00000090


	//----- nvinfo : EIATTR_SW_WAR
	.align		4
.L_56:
        /*0030*/ 	.byte	0x04, 0x36
        /*0032*/ 	.short	(.L_58 - .L_57)
.L_57:
        /*0034*/ 	.word	0x00000008
.L_58:


//--------------------- .nv.info._Z14latency_hidingPjmmm --------------------------
	.section	.nv.info._Z14latency_hidingPjmmm,"",@"SHT_CUDA_INFO"
	.sectionflags	@""
	.align	4


	//----- nvinfo : EIATTR_CUDA_API_VERSION
	.align		4
        /*0000*/ 	.byte	0x04, 0x37
        /*0002*/ 	.short	(.L_60 - .L_59)
.L_59:
        /*0004*/ 	.word	0x00000082


	//----- nvinfo : EIATTR_KPARAM_INFO
	.align		4
.L_60:
        /*0008*/ 	.byte	0x04, 0x17
        /*000a*/ 	.short	(.L_62 - .L_61)
.L_61:
        /*000c*/ 	.word	0x00000000
        /*0010*/ 	.short	0x0003
        /*0012*/ 	.short	0x0018
        /*0014*/ 	.byte	0x00, 0xf0, 0x21, 0x00


	//----- nvinfo : EIATTR_KPARAM_INFO
	.align		4
.L_62:
        /*0018*/ 	.byte	0x04, 0x17
        /*001a*/ 	.short	(.L_64 - .L_63)
.L_63:
        /*001c*/ 	.word	0x00000000
        /*0020*/ 	.short	0x0002
        /*0022*/ 	.short	0x0010
        /*0024*/ 	.byte	0x00, 0xf0, 0x21, 0x00


	//----- nvinfo : EIATTR_KPARAM_INFO
	.align		4
.L_64:
        /*0028*/ 	.byte	0x04, 0x17
        /*002a*/ 	.short	(.L_66 - .L_65)
.L_65:
        /*002c*/ 	.word	0x00000000
        /*0030*/ 	.short	0x0001
        /*0032*/ 	.short	0x0008
        /*0034*/ 	.byte	0x00, 0xf0, 0x21, 0x00


	//----- nvinfo : EIATTR_KPARAM_INFO
	.align		4
.L_66:
        /*0038*/ 	.byte	0x04, 0x17
        /*003a*/ 	.short	(.L_68 - .L_67)
.L_67:
        /*003c*/ 	.word	0x00000000
        /*0040*/ 	.short	0x0000
        /*0042*/ 	.short	0x0000
        /*0044*/ 	.byte	0x00, 0xf5, 0x21, 0x00


	//----- nvinfo : EIATTR_SPARSE_MMA_MASK
	.align		4
.L_68:
        /*0048*/ 	.byte	0x03, 0x50
        /*004a*/ 	.short	0x0000


	//----- nvinfo : EIATTR_MAXREG_COUNT
	.align		4
        /*004c*/ 	.byte	0x03, 0x1b
        /*004e*/ 	.short	0x00ff


	//----- nvinfo : EIATTR_MERCURY_ISA_VERSION
	.align		4
        /*0050*/ 	.byte	0x03, 0x5f
        /*0052*/ 	.short	0x0101


	//----- nvinfo : EIATTR_VRC_CTA_INIT_COUNT
	.align		4
        /*0054*/ 	.byte	0x02, 0x4a
	.zero		1
	.zero		1


	//----- nvinfo : EIATTR_EXIT_INSTR_OFFSETS
	.align		4
        /*0058*/ 	.byte	0x04, 0x1c
        /*005a*/ 	.short	(.L_70 - .L_69)


	//   ....[0]....
.L_69:
        /*005c*/ 	.word	0x000001b0


	//   ....[1]....
        /*0060*/ 	.word	0x00001840


	//----- nvinfo : EIATTR_CRS_STACK_SIZE
	.align		4
.L_70:
        /*0064*/ 	.byte	0x04, 0x1e
        /*0066*/ 	.short	(.L_72 - .L_71)
.L_71:
        /*0068*/ 	.word	0x00000000


	//----- nvinfo : EIATTR_CBANK_PARAM_SIZE
	.align		4
.L_72:
        /*006c*/ 	.byte	0x03, 0x19
        /*006e*/ 	.short	0x0020


	//----- nvinfo : EIATTR_PARAM_CBANK
	.align		4
        /*0070*/ 	.byte	0x04, 0x0a
        /*0072*/ 	.short	(.L_74 - .L_73)
	.align		4
.L_73:
        /*0074*/ 	.word	index@(.nv.constant0._Z14latency_hidingPjmmm)
        /*0078*/ 	.short	0x0380
        /*007a*/ 	.short	0x0020


	//----- nvinfo : EIATTR_SW_WAR
	.align		4
.L_74:
        /*007c*/ 	.byte	0x04, 0x36
        /*007e*/ 	.short	(.L_76 - .L_75)
.L_75:
        /*0080*/ 	.word	0x00000008
.L_76:


//--------------------- .nv.info._Z6randomPjmm    --------------------------
	.section	.nv.info._Z6randomPjmm,"",@"SHT_CUDA_INFO"
	.sectionflags	@""
	.align	4


	//----- nvinfo : EIATTR_CUDA_API_VERSION
	.align		4
        /*0000*/ 	.byte	0x04, 0x37
        /*0002*/ 	.short	(.L_78 - .L_77)
.L_77:
        /*0004*/ 	.word	0x00000082


	//----- nvinfo : EIATTR_KPARAM_INFO
	.align		4
.L_78:
        /*0008*/ 	.byte	0x04, 0x17
        /*000a*/ 	.short	(.L_80 - .L_79)
.L_79:
        /*000c*/ 	.word	0x00000000
        /*0010*/ 	.short	0x0002
        /*0012*/ 	.short	0x0010
        /*0014*/ 	.byte	0x00, 0xf0, 0x21, 0x00


	//----- nvinfo : EIATTR_KPARAM_INFO
	.align		4
.L_80:
        /*0018*/ 	.byte	0x04, 0x17
        /*001a*/ 	.short	(.L_82 - .L_81)
.L_81:
        /*001c*/ 	.word	0x00000000
        /*0020*/ 	.short	0x0001
        /*0022*/ 	.short	0x0008
        /*0024*/ 	.byte	0x00, 0xf0, 0x21, 0x00


	//----- nvinfo : EIATTR_KPARAM_INFO
	.align		4
.L_82:
        /*0028*/ 	.byte	0x04, 0x17
        /*002a*/ 	.short	(.L_84 - .L_83)
.L_83:
        /*002c*/ 	.word	0x00000000
        /*0030*/ 	.short	0x0000
        /*0032*/ 	.short	0x0000
        /*0034*/ 	.byte	0x00, 0xf5, 0x21, 0x00


	//----- nvinfo : EIATTR_SPARSE_MMA_MASK
	.align		4
.L_84:
        /*0038*/ 	.byte	0x03, 0x50
        /*003a*/ 	.short	0x0000


	//----- nvinfo : EIATTR_MAXREG_COUNT
	.align		4
        /*003c*/ 	.byte	0x03, 0x1b
        /*003e*/ 	.short	0x00ff


	//----- nvinfo : EIATTR_MERCURY_ISA_VERSION
	.align		4
        /*0040*/ 	.byte	0x03, 0x5f
        /*0042*/ 	.short	0x0101


	//----- nvinfo : EIATTR_VRC_CTA_INIT_COUNT
	.align		4
        /*0044*/ 	.byte	0x02, 0x4a
	.zero		1
	.zero		1


	//----- nvinfo : EIATTR_EXIT_INSTR_OFFSETS
	.align		4
        /*0048*/ 	.byte	0x04, 0x1c
        /*004a*/ 	.short	(.L_86 - .L_85)


	//   ....[0]....
.L_85:
        /*004c*/ 	.word	0x00000110


	//   ....[1]....
        /*0050*/ 	.word	0x00000330


	//   ....[2]....
        /*0054*/ 	.word	0x00000bd0


	//   ....[3]....
        /*0058*/ 	.word	0x00000ca0


	//----- nvinfo : EIATTR_CRS_STACK_SIZE
	.align		4
.L_86:
        /*005c*/ 	.byte	0x04, 0x1e
        /*005e*/ 	.short	(.L_88 - .L_87)
.L_87:
        /*0060*/ 	.word	0x00000000


	//----- nvinfo : EIATTR_CBANK_PARAM_SIZE
	.align		4
.L_88:
        /*0064*/ 	.byte	0x03, 0x19
        /*0066*/ 	.short	0x0018


	//----- nvinfo : EIATTR_PARAM_CBANK
	.align		4
        /*0068*/ 	.byte	0x04, 0x0a
        /*006a*/ 	.short	(.L_90 - .L_89)
	.align		4
.L_89:
        /*006c*/ 	.word	index@(.nv.constant0._Z6randomPjmm)
        /*0070*/ 	.short	0x0380
        /*0072*/ 	.short	0x0018


	//----- nvinfo : EIATTR_SW_WAR
	.align		4
.L_90:
        /*0074*/ 	.byte	0x04, 0x36
        /*0076*/ 	.short	(.L_92 - .L_91)
.L_91:
        /*0078*/ 	.word	0x00000008
.L_92:


//--------------------- .nv.info._Z7search2PjmmS_mmS_mS_jPv --------------------------
	.section	.nv.info._Z7search2PjmmS_mmS_mS_jPv,"",@"SHT_CUDA_INFO"
	.sectionflags	@""
	.align	4


	//----- nvinfo : EIATTR_CUDA_API_VERSION
	.align		4
        /*0000*/ 	.byte	0x04, 0x37
        /*0002*/ 	.short	(.L_94 - .L_93)
.L_93:
        /*0004*/ 	.word	0x00000082


	//----- nvinfo : EIATTR_KPARAM_INFO
	.align		4
.L_94:
        /*0008*/ 	.byte	0x04, 0x17
        /*000a*/ 	.short	(.L_96 - .L_95)
.L_95:
        /*000c*/ 	.word	0x00000000
        /*0010*/ 	.short	0x000a
        /*0012*/ 	.short	0x0050
        /*0014*/ 	.byte	0x00, 0xf5, 0x21, 0x00


	//----- nvinfo : EIATTR_KPARAM_INFO
	.align		4
.L_96:
        /*0018*/ 	.byte	0x04, 0x17
        /*001a*/ 	.short	(.L_98 - .L_97)
.L_97:
        /*001c*/ 	.word	0x00000000
        /*0020*/ 	.short	0x0009
        /*0022*/ 	.short	0x0048
        /*0024*/ 	.byte	0x00, 0xf0, 0x11, 0x00


	//----- nvinfo : EIATTR_KPARAM_INFO
	.align		4
.L_98:
        /*0028*/ 	.byte	0x04, 0x17
        /*002a*/ 	.short	(.L_100 - .L_99)
.L_99:
        /*002c*/ 	.word	0x00000000
        /*0030*/ 	.short	0x0008
        /*0032*/ 	.short	0x0040
        /*0034*/ 	.byte	0x00, 0xf5, 0x21, 0x00


	//----- nvinfo : EIATTR_KPARAM_INFO
	.align		4
.L_100:
        /*0038*/ 	.byte	0x04, 0x17
        /*003a*/ 	.short	(.L_102 - .L_101)
.L_101:
        /*003c*/ 	.word	0x00000000
        /*0040*/ 	.short	0x0007
        /*0042*/ 	.short	0x0038
        /*0044*/ 	.byte	0x00, 0xf0, 0x21, 0x00


	//----- nvinfo : EIATTR_KPARAM_INFO
	.align		4
.L_102:
        /*0048*/ 	.byte	0x04, 0x17
        /*004a*/ 	.short	(.L_104 - .L_103)
.L_103:
        /*004c*/ 	.word	0x00000000
        /*0050*/ 	.short	0x0006
        /*0052*/ 	.short	0x0030
        /*0054*/ 	.byte	0x00, 0xf5, 0x21, 0x00


	//----- nvinfo : EIATTR_KPARAM_INFO
	.align		4
.L_104:
        /*0058*/ 	.byte	0x04, 0x17
        /*005a*/ 	.short	(.L_106 - .L_105)
.L_105:
        /*005c*/ 	.word	0x00000000
        /*0060*/ 	.short	0x0005
        /*0062*/ 	.short	0x0028
        /*0064*/ 	.byte	0x00, 0xf0, 0x21, 0x00


	//----- nvinfo : EIATTR_KPARAM_INFO
	.align		4
.L_106:
        /*0068*/ 	.byte	0x04, 0x17
        /*006a*/ 	.short	(.L_108 - .L_107)
.L_107:
        /*006c*/ 	.word	0x00000000
        /*0070*/ 	.short	0x0004
        /*0072*/ 	.short	0x0020
        /*0074*/ 	.byte	0x00, 0xf0, 0x21, 0x00


	//----- nvinfo : EIATTR_KPARAM_INFO
	.align		4
.L_108:
        /*0078*/ 	.byte	0x04, 0x17
        /*007a*/ 	.short	(.L_110 - .L_109)
.L_109:
        /*007c*/ 	.word	0x00000000
        /*0080*/ 	.short	0x0003
        /*0082*/ 	.short	0x0018
        /*0084*/ 	.byte	0x00, 0xf5, 0x21, 0x00


	//----- nvinfo : EIATTR_KPARAM_INFO
	.align		4
.L_110:
        /*0088*/ 	.byte	0x04, 0x17
        /*008a*/ 	.short	(.L_112 - .L_111)
.L_111:
        /*008c*/ 	.word	0x00000000
        /*0090*/ 	.short	0x0002
        /*0092*/ 	.short	0x0010
        /*0094*/ 	.byte	0x00, 0xf0, 0x21, 0x00


	//----- nvinfo : EIATTR_KPARAM_INFO
	.align		4
.L_112:
        /*0098*/ 	.byte	0x04, 0x17
        /*009a*/ 	.short	(.L_114 - .L_113)
.L_113:
        /*009c*/ 	.word	0x00000000
        /*00a0*/ 	.short	0x0001
        /*00a2*/ 	.short	0x0008
        /*00a4*/ 	.byte	0x00, 0xf0, 0x21, 0x00


	//----- nvinfo : EIATTR_KPARAM_INFO
	.align		4
.L_114:
        /*00a8*/ 	.byte	0x04, 0x17
        /*00aa*/ 	.short	(.L_116 - .L_115)
.L_115:
        /*00ac*/ 	.word	0x00000000
        /*00b0*/ 	.short	0x0000
        /*00b2*/ 	.short	0x0000
        /*00b4*/ 	.byte	0x00, 0xf5, 0x21, 0x00


	//----- nvinfo : EIATTR_SPARSE_MMA_MASK
	.align		4
.L_116:
        /*00b8*/ 	.byte	0x03, 0x50
        /*00ba*/ 	.short	0x0000


	//----- nvinfo : EIATTR_MAXREG_COUNT
	.align		4
        /*00bc*/ 	.byte	0x03, 0x1b
        /*00be*/ 	.short	0x00ff


	//----- nvinfo : EIATTR_MERCURY_ISA_VERSION
	.align		4
        /*00c0*/ 	.byte	0x03, 0x5f
        /*00c2*/ 	.short	0x0101


	//----- nvinfo : EIATTR_COOP_GROUP_MASK_REGIDS
	.align		4
        /*00c4*/ 	.byte	0x04, 0x29
        /*00c6*/ 	.short	(.L_118 - .L_117)


	//   ....[0]....
.L_117:
        /*00c8*/ 	.word	0xffffffff


	//   ....[1]....
        /*00cc*/ 	.word	0xffffffff


	//   ....[2]....
        /*00d0*/ 	.word	0xffffffff


	//   ....[3]....
        /*00d4*/ 	.word	0xffffffff


	//   ....[4]....
        /*00d8*/ 	.word	0xffffffff


	//   ....[5]....
        /*00dc*/ 	.word	0xffffffff


	//   ....[6]....
        /*00e0*/ 	.word	0xffffffff


	//   ....[7]....
        /*00e4*/ 	.word	0xffffffff


	//   ....[8]....
        /*00e8*/ 	.word	0xffffffff


	//   ....[9]....
        /*00ec*/ 	.word	0xffffffff


	//   ....[10]....
        /*00f0*/ 	.word	0xffffffff


	//   ....[11]....
        /*00f4*/ 	.word	0xffffffff


	//   ....[12]....
        /*00f8*/ 	.word	0xffffffff


	//   ....[13]....
        /*00fc*/ 	.word	0xffffffff


	//   ....[14]....
        /*0100*/ 	.word	0xffffffff


	//   ....[15]....
        /*0104*/ 	.word	0xffffffff


	//   ....[16]....
        /*0108*/ 	.word	0xffffffff


	//   ....[17]....
        /*010c*/ 	.word	0xffffffff


	//   ....[18]....
        /*0110*/ 	.word	0xffffffff


	//   ....[19]....
        /*0114*/ 	.word	0xffffffff


	//   ....[20]....
        /*0118*/ 	.word	0xffffffff


	//   ....[21]....
        /*011c*/ 	.word	0xffffffff


	//   ....[22]....
        /*0120*/ 	.word	0xffffffff


	//   ....[23]....
        /*0124*/ 	.word	0xffffffff


	//   ....[24]....
        /*0128*/ 	.word	0xffffffff


	//   ....[25]....
        /*012c*/ 	.word	0xffffffff


	//   ....[26]....
        /*0130*/ 	.word	0xffffffff


	//   ....[27]....
        /*0134*/ 	.word	0xffffffff


	//   ....[28]....
        /*0138*/ 	.word	0xffffffff


	//   ....[29]....
        /*013c*/ 	.word	0xffffffff


	//   ....[30]....
        /*0140*/ 	.word	0xffffffff


	//   ....[31]....
        /*0144*/ 	.word	0xffffffff


	//   ....[32]....
        /*0148*/ 	.word	0xffffffff


	//   ....[33]....
        /*014c*/ 	.word	0xffffffff


	//   ....[34]....
        /*0150*/ 	.word	0xffffffff


	//   ....[35]....
        /*0154*/ 	.word	0xffffffff


	//   ....[36]....
        /*0158*/ 	.word	0xffffffff


	//   ....[37]....
        /*015c*/ 	.word	0xffffffff


	//   ....[38]....
        /*0160*/ 	.word	0xffffffff


	//   ....[39]....
        /*0164*/ 	.word	0xffffffff


	//   ....[40]....
        /*0168*/ 	.word	0xffffffff


	//   ....[41]....
        /*016c*/ 	.word	0xffffffff


	//   ....[42]....
        /*0170*/ 	.word	0xffffffff


	//   ....[43]....
        /*0174*/ 	.word	0xffffffff


	//   ....[44]....
        /*0178*/ 	.word	0xffffffff


	//   ....[45]....
        /*017c*/ 	.word	0xffffffff


	//   ....[46]....
        /*0180*/ 	.word	0xffffffff


	//   ....[47]....
        /*0184*/ 	.word	0xffffffff


	//   ....[48]....
        /*0188*/ 	.word	0xffffffff


	//   ....[49]....
        /*018c*/ 	.word	0x0500000e


	//   ....[50]....
        /*0190*/ 	.word	0x0500000e


	//   ....[51]....
        /*0194*/ 	.word	0x0500000e


	//   ....[52]....
        /*0198*/ 	.word	0x0500000e


	//   ....[53]....
        /*019c*/ 	.word	0x0500000e


	//----- nvinfo : EIATTR_COOP_GROUP_INSTR_OFFSETS
	.align		4
.L_118:
        /*01a0*/ 	.byte	0x04, 0x28
        /*01a2*/ 	.short	(.L_120 - .L_119)


	//   ....[0]....
.L_119:
        /*01a4*/ 	.word	0x00000420


	//   ....[1]....
        /*01a8*/ 	.word	0x00000460


	//   ....[2]....
        /*01ac*/ 	.word	0x000004f0


	//   ....[3]....
        /*01b0*/ 	.word	0x00000530


	//   ....[4]....
        /*01b4*/ 	.word	0x00000720


	//   ....[5]....
        /*01b8*/ 	.word	0x00000750


	//   ....[6]....
        /*01bc*/ 	.word	0x000007d0


	//   ....[7]....
        /*01c0*/ 	.word	0x00000810


	//   ....[8]....
        /*01c4*/ 	.word	0x00000830


	//   ....[9]....
        /*01c8*/ 	.word	0x00000850


	//   ....[10]....
        /*01cc*/ 	.word	0x00000870


	//   ....[11]....
        /*01d0*/ 	.word	0x000008a0


	//   ....[12]....
        /*01d4*/ 	.word	0x00000950


	//   ....[13]....
        /*01d8*/ 	.word	0x00000980


	//   ....[14]....
        /*01dc*/ 	.word	0x00000a30


	//   ....[15]....
        /*01e0*/ 	.word	0x00000a40


	//   ....[16]....
        /*01e4*/ 	.word	0x00000a80


	//   ....[17]....
        /*01e8*/ 	.word	0x00000a90


	//   ....[18]....
        /*01ec*/ 	.word	0x00000b90


	//   ....[19]....
        /*01f0*/ 	.word	0x00000bc0


	//   ....[20]....
        /*01f4*/ 	.word	0x000017c0


	//   ....[21]....
        /*01f8*/ 	.word	0x00001820


	//   ....[22]....
        /*01fc*/ 	.word	0x00001860


	//   ....[23]....
        /*0200*/ 	.word	0x00001890


	//   ....[24]....
        /*0204*/ 	.word	0x00001b80


	//   ....[25]....
        /*0208*/ 	.word	0x00001bc0


	//   ....[26]....
        /*020c*/ 	.word	0x00001c40


	//   ....[27]....
        /*0210*/ 	.word	0x00001cb0


	//   ....[28]....
        /*0214*/ 	.word	0x00001e10


	//   ....[29]....
        /*0218*/ 	.word	0x00001e40


	//   ....[30]....
        /*021c*/ 	.word	0x00001e80


	//   ....[31]....
        /*0220*/ 	.word	0x00001ec0


	//   ....[32]....
        /*0224*/ 	.word	0x00001ed0


	//   ....[33]....
        /*0228*/ 	.word	0x00001ef0


	//   ....[34]....
        /*022c*/ 	.word	0x00001f60


	//   ....[35]....
        /*0230*/ 	.word	0x00001fa0


	//   ....[36]....
        /*0234*/ 	.word	0x00002050


	//   ....[37]....
        /*0238*/ 	.word	0x00002080


	//   ....[38]....
        /*023c*/ 	.word	0x00002130


	//   ....[39]....
        /*0240*/ 	.word	0x00002140


	//   ....[40]....
        /*0244*/ 	.word	0x00002180


	//   ....[41]....
        /*0248*/ 	.word	0x00002190


	//   ....[42]....
        /*024c*/ 	.word	0x000022b0


	//   ....[43]....
        /*0250*/ 	.word	0x000022f0


	//   ....[44]....
        /*0254*/ 	.word	0x00003840


	//   ....[45]....
        /*0258*/ 	.word	0x000038d0


	//   ....[46]....
        /*025c*/ 	.word	0x00003910


	//   ....[47]....
        /*0260*/ 	.word	0x00003950


	//   ....[48]....
        /*0264*/ 	.word	0x00003990


	//   ....[49]....
        /*0268*/ 	.word	0x00003b00


	//   ....[50]....
        /*026c*/ 	.word	0x00003bf0


	//   ....[51]....
        /*0270*/ 	.word	0x00003c70


	//   ....[52]....
        /*0274*/ 	.word	0x00003cf0


	//   ....[53]....
        /*0278*/ 	.word	0x00003d80


	//----- nvinfo : EIATTR_VRC_CTA_INIT_COUNT
	.align		4
.L_120:
        /*027c*/ 	.byte	0x02, 0x4a
	.zero		1
	.zero		1


	//----- nvinfo : EIATTR_EXIT_INSTR_OFFSETS
	.align		4
        /*0280*/ 	.byte	0x04, 0x1c
        /*0282*/ 	.short	(.L_122 - .L_121)


	//   ....[0]....
.L_121:
        /*0284*/ 	.word	0x000000d0


	//   ....[1]....
        /*0288*/ 	.word	0x000005c0


	//   ....[2]....
        /*028c*/ 	.word	0x00000c70


	//   ....[3]....
        /*0290*/ 	.word	0x00001960


	//   ....[4]....
        /*0294*/ 	.word	0x00001d20


	//   ....[5]....
        /*0298*/ 	.word	0x00002350


	//   ....[6]....
        /*029c*/ 	.word	0x00003a90


	//----- nvinfo : EIATTR_CRS_STACK_SIZE
	.align		4
.L_122:
        /*02a0*/ 	.byte	0x04, 0x1e
        /*02a2*/ 	.short	(.L_124 - .L_123)
.L_123:
        /*02a4*/ 	.word	0x00000000


	//----- nvinfo : EIATTR_CBANK_PARAM_SIZE
	.align		4
.L_124:
        /*02a8*/ 	.byte	0x03, 0x19
        /*02aa*/ 	.short	0x0058


	//----- nvinfo : EIATTR_PARAM_CBANK
	.align		4
        /*02ac*/ 	.byte	0x04, 0x0a
        /*02ae*/ 	.short	(.L_126 - .L_125)
	.align		4
.L_125:
        /*02b0*/ 	.word	index@(.nv.constant0._Z7search2PjmmS_mmS_mS_jPv)
        /*02b4*/ 	.short	0x0380
        /*02b6*/ 	.short	0x0058


	//----- nvinfo : EIATTR_SW_WAR
	.align		4
.L_126:
        /*02b8*/ 	.byte	0x04, 0x36
        /*02ba*/ 	.short	(.L_128 - .L_127)
.L_127:
        /*02bc*/ 	.word	0x00000008
.L_128:


//--------------------- .nv.info._Z6searchPjmmS_mmS_mS_jPv --------------------------
	.section	.nv.info._Z6searchPjmmS_mmS_mS_jPv,"",@"SHT_CUDA_INFO"
	.sectionflags	@""
	.align	4


	//----- nvinfo : EIATTR_CUDA_API_VERSION
	.align		4
        /*0000*/ 	.byte	0x04, 0x37
        /*0002*/ 	.short	(.L_130 - .L_129)
.L_129:
        /*0004*/ 	.word	0x00000082


	//----- nvinfo : EIATTR_KPARAM_INFO
	.align		4
.L_130:
        /*0008*/ 	.byte	0x04, 0x17
        /*000a*/ 	.short	(.L_132 - .L_131)
.L_131:
        /*000c*/ 	.word	0x00000000
        /*0010*/ 	.short	0x000a
        /*0012*/ 	.short	0x0050
        /*0014*/ 	.byte	0x00, 0xf5, 0x21, 0x00


	//----- nvinfo : EIATTR_KPARAM_INFO
	.align		4
.L_132:
        /*0018*/ 	.byte	0x04, 0x17
        /*001a*/ 	.short	(.L_134 - .L_133)
.L_133:
        /*001c*/ 	.word	0x00000000
        /*0020*/ 	.short	0x0009
        /*0022*/ 	.short	0x0048
        /*0024*/ 	.byte	0x00, 0xf0, 0x11, 0x00


	//----- nvinfo : EIATTR_KPARAM_INFO
	.align		4
.L_134:
        /*0028*/ 	.byte	0x04, 0x17
        /*002a*/ 	.short	(.L_136 - .L_135)
.L_135:
        /*002c*/ 	.word	0x00000000
        /*0030*/ 	.short	0x0008
        /*0032*/ 	.short	0x0040
        /*0034*/ 	.byte	0x00, 0xf5, 0x21, 0x00


	//----- nvinfo : EIATTR_KPARAM_INFO
	.align		4
.L_136:
        /*0038*/ 	.byte	0x04, 0x17
        /*003a*/ 	.short	(.L_138 - .L_137)
.L_137:
        /*003c*/ 	.word	0x00000000
        /*0040*/ 	.short	0x0007
        /*0042*/ 	.short	0x0038
        /*0044*/ 	.byte	0x00, 0xf0, 0x21, 0x00


	//----- nvinfo : EIATTR_KPARAM_INFO
	.align		4
.L_138:
        /*0048*/ 	.byte	0x04, 0x17
        /*004a*/ 	.short	(.L_140 - .L_139)
.L_139:
        /*004c*/ 	.word	0x00000000
        /*0050*/ 	.short	0x0006
        /*0052*/ 	.short	0x0030
        /*0054*/ 	.byte	0x00, 0xf5, 0x21, 0x00


	//----- nvinfo : EIATTR_KPARAM_INFO
	.align		4
.L_140:
        /*0058*/ 	.byte	0x04, 0x17
        /*005a*/ 	.short	(.L_142 - .L_141)
.L_141:
        /*005c*/ 	.word	0x00000000
        /*0060*/ 	.short	0x0005
        /*0062*/ 	.short	0x0028
        /*0064*/ 	.byte	0x00, 0xf0, 0x21, 0x00


	//----- nvinfo : EIATTR_KPARAM_INFO
	.align		4
.L_142:
        /*0068*/ 	.byte	0x04, 0x17
        /*006a*/ 	.short	(.L_144 - .L_143)
.L_143:
        /*006c*/ 	.word	0x00000000
        /*0070*/ 	.short	0x0004
        /*0072*/ 	.short	0x0020
        /*0074*/ 	.byte	0x00, 0xf0, 0x21, 0x00


	//----- nvinfo : EIATTR_KPARAM_INFO
	.align		4
.L_144:
        /*0078*/ 	.byte	0x04, 0x17
        /*007a*/ 	.short	(.L_146 - .L_145)
.L_145:
        /*007c*/ 	.word	0x00000000
        /*0080*/ 	.short	0x0003
        /*0082*/ 	.short	0x0018
        /*0084*/ 	.byte	0x00, 0xf5, 0x21, 0x00


	//----- nvinfo : EIATTR_KPARAM_INFO
	.align		4
.L_146:
        /*0088*/ 	.byte	0x04, 0x17
        /*008a*/ 	.short	(.L_148 - .L_147)
.L_147:
        /*008c*/ 	.word	0x00000000
        /*0090*/ 	.short	0x0002
        /*0092*/ 	.short	0x0010
        /*0094*/ 	.byte	0x00, 0xf0, 0x21, 0x00


	//----- nvinfo : EIATTR_KPARAM_INFO
	.align		4
.L_148:
        /*0098*/ 	.byte	0x04, 0x17
        /*009a*/ 	.short	(.L_150 - .L_149)
.L_149:
        /*009c*/ 	.word	0x00000000
        /*00a0*/ 	.short	0x0001
        /*00a2*/ 	.short	0x0008
        /*00a4*/ 	.byte	0x00, 0xf0, 0x21, 0x00


	//----- nvinfo : EIATTR_KPARAM_INFO
	.align		4
.L_150:
        /*00a8*/ 	.byte	0x04, 0x17
        /*00aa*/ 	.short	(.L_152 - .L_151)
.L_151:
        /*00ac*/ 	.word	0x00000000
        /*00b0*/ 	.short	0x0000
        /*00b2*/ 	.short	0x0000
        /*00b4*/ 	.byte	0x00, 0xf5, 0x21, 0x00


	//----- nvinfo : EIATTR_SPARSE_MMA_MASK
	.align		4
.L_152:
        /*00b8*/ 	.byte	0x03, 0x50
        /*00ba*/ 	.short	0x0000


	//----- nvinfo : EIATTR_MAXREG_COUNT
	.align		4
        /*00bc*/ 	.byte	0x03, 0x1b
        /*00be*/ 	.short	0x00ff


	//----- nvinfo : EIATTR_MERCURY_ISA_VERSION
	.align		4
        /*00c0*/ 	.byte	0x03, 0x5f
        /*00c2*/ 	.short	0x0101


	//----- nvinfo : EIATTR_VRC_CTA_INIT_COUNT
	.align		4
        /*00c4*/ 	.byte	0x02, 0x4a
	.zero		1
	.zero		1


	//----- nvinfo : EIATTR_EXIT_INSTR_OFFSETS
	.align		4
        /*00c8*/ 	.byte	0x04, 0x1c
        /*00ca*/ 	.short	(.L_154 - .L_153)


	//   ....[0]....
.L_153:
        /*00cc*/ 	.word	0x000000e0


	//   ....[1]....
        /*00d0*/ 	.word	0x00000560


	//   ....[2]....
        /*00d4*/ 	.word	0x000012b0


	//   ....[3]....
        /*00d8*/ 	.word	0x00001630


	//   ....[4]....
        /*00dc*/ 	.word	0x00002e70


	//----- nvinfo : EIATTR_CRS_STACK_SIZE
	.align		4
.L_154:
        /*00e0*/ 	.byte	0x04, 0x1e
        /*00e2*/ 	.short	(.L_156 - .L_155)
.L_155:
        /*00e4*/ 	.word	0x00000000


	//----- nvinfo : EIATTR_CBANK_PARAM_SIZE
	.align		4
.L_156:
        /*00e8*/ 	.byte	0x03, 0x19
        /*00ea*/ 	.short	0x0058


	//----- nvinfo : EIATTR_PARAM_CBANK
	.align		4
        /*00ec*/ 	.byte	0x04, 0x0a
        /*00ee*/ 	.short	(.L_158 - .L_157)
	.align		4
.L_157:
        /*00f0*/ 	.word	index@(.nv.constant0._Z6searchPjmmS_mmS_mS_jPv)
        /*00f4*/ 	.short	0x0380
        /*00f6*/ 	.short	0x0058


	//----- nvinfo : EIATTR_SW_WAR
	.align		4
.L_158:
        /*00f8*/ 	.byte	0x04, 0x36
        /*00fa*/ 	.short	(.L_160 - .L_159)
.L_159:
        /*00fc*/ 	.word	0x00000008
.L_160:


//--------------------- .nv.info._Z7insert2PjmmS_mmS_mPv --------------------------
	.section	.nv.info._Z7insert2PjmmS_mmS_mPv,"",@"SHT_CUDA_INFO"
	.sectionflags	@""
	.align	4


	//----- nvinfo : EIATTR_CUDA_API_VERSION
	.align		4
        /*0000*/ 	.byte	0x04, 0x37
        /*0002*/ 	.short	(.L_162 - .L_161)
.L_161:
        /*0004*/ 	.word	0x00000082


	//----- nvinfo : EIATTR_KPARAM_INFO
	.align		4
.L_162:
        /*0008*/ 	.byte	0x04, 0x17
        /*000a*/ 	.short	(.L_164 - .L_163)
.L_163:
        /*000c*/ 	.word	0x00000000
        /*0010*/ 	.short	0x0008
        /*0012*/ 	.short	0x0040
        /*0014*/ 	.byte	0x00, 0xf5, 0x21, 0x00


	//----- nvinfo : EIATTR_KPARAM_INFO
	.align		4
.L_164:
        /*0018*/ 	.byte	0x04, 0x17
        /*001a*/ 	.short	(.L_166 - .L_165)
.L_165:
        /*001c*/ 	.word	0x00000000
        /*0020*/ 	.short	0x0007
        /*0022*/ 	.short	0x0038
        /*0024*/ 	.byte	0x00, 0xf0, 0x21, 0x00


	//----- nvinfo : EIATTR_KPARAM_INFO
	.align		4
.L_166:
        /*0028*/ 	.byte	0x04, 0x17
        /*002a*/ 	.short	(.L_168 - .L_167)
.L_167:
        /*002c*/ 	.word	0x00000000
        /*0030*/ 	.short	0x0006
        /*0032*/ 	.short	0x0030
        /*0034*/ 	.byte	0x00, 0xf5, 0x21, 0x00


	//----- nvinfo : EIATTR_KPARAM_INFO
	.align		4
.L_168:
        /*0038*/ 	.byte	0x04, 0x17
        /*003a*/ 	.short	(.L_170 - .L_169)
.L_169:
        /*003c*/ 	.word	0x00000000
        /*0040*/ 	.short	0x0005
        /*0042*/ 	.short	0x0028
        /*0044*/ 	.byte	0x00, 0xf0, 0x21, 0x00


	//----- nvinfo : EIATTR_KPARAM_INFO
	.align		4
.L_170:
        /*0048*/ 	.byte	0x04, 0x17
        /*004a*/ 	.short	(.L_172 - .L_171)
.L_171:
        /*004c*/ 	.word	0x00000000
        /*0050*/ 	.short	0x0004
        /*0052*/ 	.short	0x0020
        /*0054*/ 	.byte	0x00, 0xf0, 0x21, 0x00


	//----- nvinfo : EIATTR_KPARAM_INFO
	.align		4
.L_172:
        /*0058*/ 	.byte	0x04, 0x17
        /*005a*/ 	.short	(.L_174 - .L_173)
.L_173:
        /*005c*/ 	.word	0x00000000
        /*0060*/ 	.short	0x0003
        /*0062*/ 	.short	0x0018
        /*0064*/ 	.byte	0x00, 0xf5, 0x21, 0x00


	//----- nvinfo : EIATTR_KPARAM_INFO
	.align		4
.L_174:
        /*0068*/ 	.byte	0x04, 0x17
        /*006a*/ 	.short	(.L_176 - .L_175)
.L_175:
        /*006c*/ 	.word	0x00000000
        /*0070*/ 	.short	0x0002
        /*0072*/ 	.short	0x0010
        /*0074*/ 	.byte	0x00, 0xf0, 0x21, 0x00


	//----- nvinfo : EIATTR_KPARAM_INFO
	.align		4
.L_176:
        /*0078*/ 	.byte	0x04, 0x17
        /*007a*/ 	.short	(.L_178 - .L_177)
.L_177:
        /*007c*/ 	.word	0x00000000
        /*0080*/ 	.short	0x0001
        /*0082*/ 	.short	0x0008
        /*0084*/ 	.byte	0x00, 0xf0, 0x21, 0x00


	//----- nvinfo : EIATTR_KPARAM_INFO
	.align		4
.L_178:
        /*0088*/ 	.byte	0x04, 0x17
        /*008a*/ 	.short	(.L_180 - .L_179)
.L_179:
        /*008c*/ 	.word	0x00000000
        /*0090*/ 	.short	0x0000
        /*0092*/ 	.short	0x0000
        /*0094*/ 	.byte	0x00, 0xf5, 0x21, 0x00


	//----- nvinfo : EIATTR_SPARSE_MMA_MASK
	.align		4
.L_180:
        /*0098*/ 	.byte	0x03, 0x50
        /*009a*/ 	.short	0x0000


	//----- nvinfo : EIATTR_MAXREG_COUNT
	.align		4
        /*009c*/ 	.byte	0x03, 0x1b
        /*009e*/ 	.short	0x00ff


	//----- nvinfo : EIATTR_MERCURY_ISA_VERSION
	.align		4
        /*00a0*/ 	.byte	0x03, 0x5f
        /*00a2*/ 	.short	0x0101


	//----- nvinfo : EIATTR_VRC_CTA_INIT_COUNT
	.align		4
        /*00a4*/ 	.byte	0x02, 0x4a
	.zero		1
	.zero		1


	//----- nvinfo : EIATTR_EXIT_INSTR_OFFSETS
	.align		4
        /*00a8*/ 	.byte	0x04, 0x1c
        /*00aa*/ 	.short	(.L_182 - .L_181)


	//   ....[0]....
.L_181:
        /*00ac*/ 	.word	0x000000d0


	//   ....[1]....
        /*00b0*/ 	.word	0x00000450


	//   ....[2]....
        /*00b4*/ 	.word	0x000007a0


	//   ....[3]....
        /*00b8*/ 	.word	0x00000ea0


	//----- nvinfo : EIATTR_CRS_STACK_SIZE
	.align		4
.L_182:
        /*00bc*/ 	.byte	0x04, 0x1e
        /*00be*/ 	.short	(.L_184 - .L_183)
.L_183:
        /*00c0*/ 	.word	0x00000000


	//----- nvinfo : EIATTR_CBANK_PARAM_SIZE
	.align		4
.L_184:
        /*00c4*/ 	.byte	0x03, 0x19
        /*00c6*/ 	.short	0x0048


	//----- nvinfo : EIATTR_PARAM_CBANK
	.align		4
        /*00c8*/ 	.byte	0x04, 0x0a
        /*00ca*/ 	.short	(.L_186 - .L_185)
	.align		4
.L_185:
        /*00cc*/ 	.word	index@(.nv.constant0._Z7insert2PjmmS_mmS_mPv)
        /*00d0*/ 	.short	0x0380
        /*00d2*/ 	.short	0x0048


	//----- nvinfo : EIATTR_SW_WAR
	.align		4
.L_186:
        /*00d4*/ 	.byte	0x04, 0x36
        /*00d6*/ 	.short	(.L_188 - .L_187)
.L_187:
        /*00d8*/ 	.word	0x00000008
.L_188:


//--------------------- .nv.info._Z6insertPjmmS_mmS_mPv --------------------------
	.section	.nv.info._Z6insertPjmmS_mmS_mPv,"",@"SHT_CUDA_INFO"
	.sectionflags	@""
	.align	4


	//----- nvinfo : EIATTR_CUDA_API_VERSION
	.align		4
        /*0000*/ 	.byte	0x04, 0x37
        /*0002*/ 	.short	(.L_190 - .L_189)
.L_189:
        /*0004*/ 	.word	0x00000082


	//----- nvinfo : EIATTR_KPARAM_INFO
	.align		4
.L_190:
        /*0008*/ 	.byte	0x04, 0x17
        /*000a*/ 	.short	(.L_192 - .L_191)
.L_191:
        /*000c*/ 	.word	0x00000000
        /*0010*/ 	.short	0x0008
        /*0012*/ 	.short	0x0040
        /*0014*/ 	.byte	0x00, 0xf5, 0x21, 0x00


	//----- nvinfo : EIATTR_KPARAM_INFO
	.align		4
.L_192:
        /*0018*/ 	.byte	0x04, 0x17
        /*001a*/ 	.short	(.L_194 - .L_193)
.L_193:
        /*001c*/ 	.word	0x00000000
        /*0020*/ 	.short	0x0007
        /*0022*/ 	.short	0x0038
        /*0024*/ 	.byte	0x00, 0xf0, 0x21, 0x00


	//----- nvinfo : EIATTR_KPARAM_INFO
	.align		4
.L_194:
        /*0028*/ 	.byte	0x04, 0x17
        /*002a*/ 	.short	(.L_196 - .L_195)
.L_195:
        /*002c*/ 	.word	0x00000000
        /*0030*/ 	.short	0x0006
        /*0032*/ 	.short	0x0030
        /*0034*/ 	.byte	0x00, 0xf5, 0x21, 0x00


	//----- nvinfo : EIATTR_KPARAM_INFO
	.align		4
.L_196:
        /*0038*/ 	.byte	0x04, 0x17
        /*003a*/ 	.short	(.L_198 - .L_197)
.L_197:
        /*003c*/ 	.word	0x00000000
        /*0040*/ 	.short	0x0005
        /*0042*/ 	.short	0x0028
        /*0044*/ 	.byte	0x00, 0xf0, 0x21, 0x00


	//----- nvinfo : EIATTR_KPARAM_INFO
	.align		4
.L_198:
        /*0048*/ 	.byte	0x04, 0x17
        /*004a*/ 	.short	(.L_200 - .L_199)
.L_199:
        /*004c*/ 	.word	0x00000000
        /*0050*/ 	.short	0x0004
        /*0052*/ 	.short	0x0020
        /*0054*/ 	.byte	0x00, 0xf0, 0x21, 0x00


	//----- nvinfo : EIATTR_KPARAM_INFO
	.align		4
.L_200:
        /*0058*/ 	.byte	0x04, 0x17
        /*005a*/ 	.short	(.L_202 - .L_201)
.L_201:
        /*005c*/ 	.word	0x00000000
        /*0060*/ 	.short	0x0003
        /*0062*/ 	.short	0x0018
        /*0064*/ 	.byte	0x00, 0xf5, 0x21, 0x00


	//----- nvinfo : EIATTR_KPARAM_INFO
	.align		4
.L_202:
        /*0068*/ 	.byte	0x04, 0x17
        /*006a*/ 	.short	(.L_204 - .L_203)
.L_203:
        /*006c*/ 	.word	0x00000000
        /*0070*/ 	.short	0x0002
        /*0072*/ 	.short	0x0010
        /*0074*/ 	.byte	0x00, 0xf0, 0x21, 0x00


	//----- nvinfo : EIATTR_KPARAM_INFO
	.align		4
.L_204:
        /*0078*/ 	.byte	0x04, 0x17
        /*007a*/ 	.short	(.L_206 - .L_205)
.L_205:
        /*007c*/ 	.word	0x00000000
        /*0080*/ 	.short	0x0001
        /*0082*/ 	.short	0x0008
        /*0084*/ 	.byte	0x00, 0xf0, 0x21, 0x00


	//----- nvinfo : EIATTR_KPARAM_INFO
	.align		4
.L_206:
        /*0088*/ 	.byte	0x04, 0x17
        /*008a*/ 	.short	(.L_208 - .L_207)
.L_207:
        /*008c*/ 	.word	0x00000000
        /*0090*/ 	.short	0x0000
        /*0092*/ 	.short	0x0000
        /*0094*/ 	.byte	0x00, 0xf5, 0x21, 0x00


	//----- nvinfo : EIATTR_SPARSE_MMA_MASK
	.align		4
.L_208:
        /*0098*/ 	.byte	0x03, 0x50
        /*009a*/ 	.short	0x0000


	//----- nvinfo : EIATTR_MAXREG_COUNT
	.align		4
        /*009c*/ 	.byte	0x03, 0x1b
        /*009e*/ 	.short	0x00ff


	//----- nvinfo : EIATTR_MERCURY_ISA_VERSION
	.align		4
        /*00a0*/ 	.byte	0x03, 0x5f
        /*00a2*/ 	.short	0x0101


	//----- nvinfo : EIATTR_VRC_CTA_INIT_COUNT
	.align		4
        /*00a4*/ 	.byte	0x02, 0x4a
	.zero		1
	.zero		1


	//----- nvinfo : EIATTR_EXIT_INSTR_OFFSETS
	.align		4
        /*00a8*/ 	.byte	0x04, 0x1c
        /*00aa*/ 	.short	(.L_210 - .L_209)


	//   ....[0]....
.L_209:
        /*00ac*/ 	.word	0x000000d0


	//   ....[1]....
        /*00b0*/ 	.word	0x00000350


	//   ....[2]....
        /*00b4*/ 	.word	0x00000420


	//   ....[3]....
        /*00b8*/ 	.word	0x00000ee0


	//   ....[4]....
        /*00bc*/ 	.word	0x000010c0


	//   ....[5]....
        /*00c0*/ 	.word	0x00001170


	//   ....[6]....
        /*00c4*/ 	.word	0x000025d0


	//----- nvinfo : EIATTR_CRS_STACK_SIZE
	.align		4
.L_210:
        /*00c8*/ 	.byte	0x04, 0x1e
        /*00ca*/ 	.short	(.L_212 - .L_211)
.L_211:
        /*00cc*/ 	.word	0x00000000


	//----- nvinfo : EIATTR_CBANK_PARAM_SIZE
	.align		4
.L_212:
        /*00d0*/ 	.byte	0x03, 0x19
        /*00d2*/ 	.short	0x0048


	//----- nvinfo : EIATTR_PARAM_CBANK
	.align		4
        /*00d4*/ 	.byte	0x04, 0x0a
        /*00d6*/ 	.short	(.L_214 - .L_213)
	.align		4
.L_213:
        /*00d8*/ 	.word	index@(.nv.constant0._Z6insertPjmmS_mmS_mPv)
        /*00dc*/ 	.short	0x0380
        /*00de*/ 	.short	0x0048


	//----- nvinfo : EIATTR_SW_WAR
	.align		4
.L_214:
        /*00e0*/ 	.byte	0x04, 0x36
        /*00e2*/ 	.short	(.L_216 - .L_215)
.L_215:
        /*00e4*/ 	.word	0x00000008
.L_216:


//--------------------- .nv.callgraph             --------------------------
	.section	.nv.callgraph,"",@"SHT_CUDA_CALLGRAPH"
	.align	4
	.sectionentsize	8
	.align		4
        /*0000*/ 	.word	0x00000000
	.align		4
        /*0004*/ 	.word	0xffffffff
	.align		4
        /*0008*/ 	.word	index@(_Z4testv)
	.align		4
        /*000c*/ 	.word	index@(vprintf)
	.align		4
        /*0010*/ 	.word	0x00000000
	.align		4
        /*0014*/ 	.word	0xfffffffe
	.align		4
        /*0018*/ 	.word	0x00000000
	.align		4
        /*001c*/ 	.word	0xfffffffd
	.align		4
        /*0020*/ 	.word	0x00000000
	.align		4
        /*0024*/ 	.word	0xfffffffc


//--------------------- .nv.constant4             --------------------------
	.section	.nv.constant4,"a",@progbits
	.align	8
	.align		8
.nv.constant4:
        /*0000*/ 	.dword	vprintf
	.align		8
        /*0008*/ 	.dword	$str


//--------------------- .text._Z4testv            --------------------------
	.section	.text._Z4testv,"ax",@progbits
	.align	128
        .global         _Z4testv
        .type           _Z4testv,@function
        .size           _Z4testv,(.L_x_151 - _Z4testv)
        .other          _Z4testv,@"STO_CUDA_ENTRY STV_DEFAULT"
_Z4testv:
.text._Z4testv:
[----:B------:R-:W0:Y:S01]  /*0000*/  LDC R1, c[0x0][0x37c] ;  /* 0x0000df00ff017b82 */ /* 0x000e220000000800 */
[----:B------:R-:W-:Y:S01]  /*0010*/  MOV R0, 0x0 ;  /* 0x0000000000007802 */ /* 0x000fe20000000f00 */
[----:B------:R-:W1:Y:S01]  /*0020*/  LDCU.64 UR4, c[0x4][0x8] ;  /* 0x01000100ff0477ac */ /* 0x000e620008000a00 */
[----:B------:R-:W-:-:S05]  /*0030*/  CS2R R6, SRZ ;  /* 0x0000000000067805 */ /* 0x000fca000001ff00 */
[----:B------:R2:W3:Y:S01]  /*0040*/  LDC.64 R2, c[0x4][R0] ;  /* 0x0100000000027b82 */ /* 0x0004e20000000a00 */
[----:B-1----:R-:W-:Y:S02]  /*0050*/  IMAD.U32 R4, RZ, RZ, UR4 ;  /* 0x00000004ff047e24 */ /* 0x002fe4000f8e00ff */
[----:B--2---:R-:W-:-:S07]  /*0060*/  IMAD.U32 R5, RZ, RZ, UR5 ;  /* 0x00000005ff057e24 */ /* 0x004fce000f8e00ff */
[----:B------:R-:W-:-:S07]  /*0070*/  LEPC R20, `(.L_x_0) ;  /* 0x000000001014794e */ /* 0x000fce0000000000 */
[----:B0--3--:R-:W-:Y:S05]  /*0080*/  CALL.ABS.NOINC R2 ;  /* 0x0000000002007343 */ /* 0x009fea0003c00000 */
.L_x_0:
[----:B------:R-:W-:Y:S05]  /*0090*/  EXIT ;  /* 0x000000000000794d */ /* 0x000fea0003800000 */
.L_x_1:
[----:B------:R-:W-:-:S00]  /*00a0*/  BRA `(.L_x_1) ;  /* 0xfffffffc00fc7947 */ /* 0x000fc0000383ffff */
[----:B------:R-:W-:-:S00]  /*00b0*/  NOP ;  /* 0x0000000000007918 */ /* 0x000fc00000000000 */
        /* <DEDUP_REMOVED lines=12> */
.L_x_151:


//--------------------- .text._Z14latency_hidingPjmmm --------------------------
	.section	.text._Z14latency_hidingPjmmm,"ax",@progbits
	.align	128
        .global         _Z14latency_hidingPjmmm
        .type           _Z14latency_hidingPjmmm,@function
        .size           _Z14latency_hidingPjmmm,(.L_x_152 - _Z14latency_hidingPjmmm)
        .other          _Z14latency_hidingPjmmm,@"STO_CUDA_ENTRY STV_DEFAULT"
_Z14latency_hidingPjmmm:
.text._Z14latency_hidingPjmmm:
[----:B------:R-:W-:Y:S01]  /*0000*/  LDC R1, c[0x0][0x37c] ;  /* 0x0000df00ff017b82 */ /* 0x000fe20000000800 */
[----:B------:R-:W0:Y:S07]  /*0010*/  S2R R7, SR_TID.X ;  /* 0x0000000000077919 */ /* 0x000e2e0000002100 */
[----:B------:R-:W0:Y:S01]  /*0020*/  S2UR UR4, SR_CTAID.X ;  /* 0x00000000000479c3 */ /* 0x000e220000002500 */
[----:B------:R-:W1:Y:S01]  /*0030*/  LDCU.64 UR10, c[0x0][0x390] ;  /* 0x00007200ff0a77ac */ /* 0x000e620008000a00 */
[----:B------:R-:W2:Y:S06]  /*0040*/  LDCU.64 UR8, c[0x0][0x388] ;  /* 0x00007100ff0877ac */ /* 0x000eac0008000a00 */
[----:B------:R-:W0:Y:S08]  /*0050*/  LDC R0, c[0x0][0x360] ;  /* 0x0000d800ff007b82 */ /* 0x000e300000000800 */
[----:B------:R-:W3:Y:S01]  /*0060*/  S2UR UR6, SR_CgaCtaId ;  /* 0x00000000000679c3 */ /* 0x000ee20000008800 */
[----:B0-----:R-:W-:Y:S01]  /*0070*/  IMAD R0, R0, UR4, R7 ;  /* 0x0000000400007c24 */ /* 0x001fe2000f8e0207 */
[----:B------:R-:W-:-:S02]  /*0080*/  UMOV UR4, 0x400 ;  /* 0x0000040000047882 */ /* 0x000fc40000000000 */
[----:B------:R-:W-:Y:S02]  /*0090*/  UIADD3 UR5, UPT, UPT, UR4, 0x80, URZ ;  /* 0x0000008004057890 */ /* 0x000fe4000fffe0ff */
[----:B------:R-:W-:Y:S01]  /*00a0*/  SHF.R.U32.HI R5, RZ, 0x5, R0 ;  /* 0x00000005ff057819 */ /* 0x000fe20000011600 */
[----:B------:R-:W-:Y:S01]  /*00b0*/  IMAD.SHL.U32 R0, R7, 0x4, RZ ;  /* 0x0000000407007824 */ /* 0x000fe200078e00ff */
[----:B---3--:R-:W-:-:S03]  /*00c0*/  ULEA UR4, UR6, UR4, 0x18 ;  /* 0x0000000406047291 */ /* 0x008fc6000f8ec0ff */
[C---:B-1----:R-:W-:Y:S01]  /*00d0*/  IMAD.WIDE.U32 R2, R5.reuse, UR10, RZ ;  /* 0x0000000a05027c25 */ /* 0x042fe2000f8e00ff */
[----:B------:R-:W-:Y:S01]  /*00e0*/  ULEA UR5, UR6, UR5, 0x18 ;  /* 0x0000000506057291 */ /* 0x000fe2000f8ec0ff */
[----:B------:R-:W-:Y:S02]  /*00f0*/  LOP3.LUT R0, R0, 0x7c, RZ, 0xc0, !PT ;  /* 0x0000007c00007812 */ /* 0x000fe400078ec0ff */
[----:B------:R-:W-:Y:S01]  /*0100*/  IMAD R8, R5, UR11, R3 ;  /* 0x0000000b05087c24 */ /* 0x000fe2000f8e0203 */
[----:B------:R-:W-:Y:S02]  /*0110*/  IADD3 R10, P0, PT, R2, UR10, RZ ;  /* 0x0000000a020a7c10 */ /* 0x000fe4000ff1e0ff */
[----:B------:R0:W-:Y:S02]  /*0120*/  STS [R0+UR4], RZ ;  /* 0x000000ff00007988 */ /* 0x0001e40008000804 */
[----:B------:R-:W-:Y:S02]  /*0130*/  IADD3.X R5, PT, PT, R8, UR11, RZ, P0, !PT ;  /* 0x0000000b08057c10 */ /* 0x000fe400087fe4ff */
[----:B--2---:R-:W-:Y:S01]  /*0140*/  ISETP.LT.U32.AND P0, PT, R10, UR8, PT ;  /* 0x000000080a007c0c */ /* 0x004fe2000bf01070 */
[----:B------:R0:W-:Y:S03]  /*0150*/  STS [R0+UR5], RZ ;  /* 0x000000ff00007988 */ /* 0x0001e60008000805 */
[----:B------:R-:W-:-:S04]  /*0160*/  ISETP.LT.U32.AND.EX P0, PT, R5, UR9, PT, P0 ;  /* 0x0000000905007c0c */ /* 0x000fc8000bf01100 */
[----:B------:R-:W-:Y:S02]  /*0170*/  SEL R10, R10, UR8, P0 ;  /* 0x000000080a0a7c07 */ /* 0x000fe40008000000 */
[----:B------:R-:W-:Y:S02]  /*0180*/  SEL R5, R5, UR9, P0 ;  /* 0x0000000905057c07 */ /* 0x000fe40008000000 */
[----:B------:R-:W-:-:S04]  /*0190*/  ISETP.GE.U32.AND P0, PT, R2, R10, PT ;  /* 0x0000000a0200720c */ /* 0x000fc80003f06070 */
[----:B------:R-:W-:-:S13]  /*01a0*/  ISETP.GE.U32.AND.EX P0, PT, R8, R5, PT, P0 ;  /* 0x000000050800720c */ /* 0x000fda0003f06100 */
[----:B0-----:R-:W-:Y:S05]  /*01b0*/  @P0 EXIT ;  /* 0x000000000000094d */ /* 0x001fea0003800000 */
[----:B------:R-:W-:Y:S01]  /*01c0*/  IADD3 R3, P1, PT, R2, 0x20, RZ ;  /* 0x0000002002037810 */ /* 0x000fe20007f3e0ff */
[----:B------:R-:W-:Y:S01]  /*01d0*/  UIADD3 UR6, UP0, UPT, UR8, -0x1, URZ ;  /* 0xffffffff08067890 */ /* 0x000fe2000ff1e0ff */
[----:B------:R-:W-:Y:S01]  /*01e0*/  LOP3.LUT R4, RZ, R2, RZ, 0x33, !PT ;  /* 0x00000002ff047212 */ /* 0x000fe200078e33ff */
[----:B------:R-:W0:Y:S01]  /*01f0*/  LDCU.64 UR10, c[0x0][0x358] ;  /* 0x00006b00ff0a77ac */ /* 0x000e220008000a00 */
[----:B------:R-:W-:Y:S01]  /*0200*/  ISETP.GT.U32.AND P0, PT, R10, R3, PT ;  /* 0x000000030a00720c */ /* 0x000fe20003f04070 */
[----:B------:R-:W-:Y:S01]  /*0210*/  IMAD.X R6, RZ, RZ, R8, P1 ;  /* 0x000000ffff067224 */ /* 0x000fe200008e0608 */
[----:B------:R-:W-:Y:S01]  /*0220*/  LOP3.LUT R9, RZ, R8, RZ, 0x33, !PT ;  /* 0x00000008ff097212 */ /* 0x000fe200078e33ff */
[----:B------:R-:W1:Y:S01]  /*0230*/  LDCU.64 UR12, c[0x0][0x380] ;  /* 0x00007000ff0c77ac */ /* 0x000e620008000a00 */
[----:B------:R-:W-:Y:S02]  /*0240*/  BSSY.RECONVERGENT B0, `(.L_x_2) ;  /* 0x00000b6000007945 */ /* 0x000fe40003800200 */
[----:B------:R-:W-:Y:S01]  /*0250*/  ISETP.GT.U32.AND.EX P0, PT, R5, R6, PT, P0 ;  /* 0x000000060500720c */ /* 0x000fe20003f04100 */
[----:B------:R-:W-:-:S03]  /*0260*/  UIADD3.X UR7, UPT, UPT, UR9, -0x1, URZ, UP0, !UPT ;  /* 0xffffffff09077890 */ /* 0x000fc600087fe4ff */
[----:B------:R-:W-:Y:S02]  /*0270*/  SEL R3, R10, R3, P0 ;  /* 0x000000030a037207 */ /* 0x000fe40000000000 */
[----:B------:R-:W-:Y:S02]  /*0280*/  SEL R6, R5, R6, P0 ;  /* 0x0000000605067207 */ /* 0x000fe40000000000 */
[----:B------:R-:W-:Y:S01]  /*0290*/  IADD3 R4, P0, PT, R4, R3, RZ ;  /* 0x0000000304047210 */ /* 0x000fe20007f1e0ff */
[----:B------:R-:W-:Y:S01]  /*02a0*/  IMAD.MOV.U32 R3, RZ, RZ, RZ ;  /* 0x000000ffff037224 */ /* 0x000fe200078e00ff */
[----:B------:R-:W-:-:S03]  /*02b0*/  LOP3.LUT R5, R7, 0x1f, RZ, 0xc0, !PT ;  /* 0x0000001f07057812 */ /* 0x000fc600078ec0ff */
[----:B------:R-:W-:Y:S01]  /*02c0*/  IMAD.X R9, R9, 0x1, R6, P0 ;  /* 0x0000000109097824 */ /* 0x000fe200000e0606 */
[----:B------:R-:W-:-:S04]  /*02d0*/  ISETP.GE.U32.AND P0, PT, R4, 0x1e0, PT ;  /* 0x000001e00400780c */ /* 0x000fc80003f06070 */
[----:B------:R-:W-:Y:S02]  /*02e0*/  ISETP.GE.U32.AND.EX P0, PT, R9, RZ, PT, P0 ;  /* 0x000000ff0900720c */ /* 0x000fe40003f06100 */
[----:B------:R-:W-:-:S04]  /*02f0*/  SHF.R.U64 R4, R4, 0x5, R9 ;  /* 0x0000000504047819 */ /* 0x000fc80000001209 */
[----:B------:R-:W-:-:S04]  /*0300*/  IADD3 R4, P1, PT, R4, 0x1, RZ ;  /* 0x0000000104047810 */ /* 0x000fc80007f3e0ff */
[----:B------:R-:W-:Y:S02]  /*0310*/  LEA.HI.X R9, R9, RZ, RZ, 0x1b, P1 ;  /* 0x000000ff09097211 */ /* 0x000fe400008fdcff */
[----:B------:R-:W-:Y:S01]  /*0320*/  LOP3.LUT R7, R4, 0xf, RZ, 0xc0, !PT ;  /* 0x0000000f04077812 */ /* 0x000fe200078ec0ff */
[----:B01----:R-:W-:Y:S06]  /*0330*/  @!P0 BRA `(.L_x_3) ;  /* 0x0000000800988947 */ /* 0x003fec0003800000 */
[----:B------:R-:W-:Y:S01]  /*0340*/  BSSY.RECONVERGENT B1, `(.L_x_4) ;  /* 0x00000a4000017945 */ /* 0x000fe20003800200 */
[----:B------:R-:W-:Y:S01]  /*0350*/  LOP3.LUT R9, R9, 0xfffffff, RZ, 0xc0, !PT ;  /* 0x0fffffff09097812 */ /* 0x000fe200078ec0ff */
[----:B------:R-:W-:Y:S01]  /*0360*/  IMAD.MOV.U32 R3, RZ, RZ, RZ ;  /* 0x000000ffff037224 */ /* 0x000fe200078e00ff */
[----:B------:R-:W-:-:S07]  /*0370*/  LOP3.LUT R6, R4, 0xfffffff0, RZ, 0xc0, !PT ;  /* 0xfffffff004067812 */ /* 0x000fce00078ec0ff */
.L_x_5:
[----:B------:R-:W-:-:S04]  /*0380*/  IADD3 R22, P0, PT, R5, R2, RZ ;  /* 0x0000000205167210 */ /* 0x000fc80007f1e0ff */
[C---:B------:R-:W-:Y:S01]  /*0390*/  IADD3 R13, P3, PT, R22.reuse, 0x20, RZ ;  /* 0x00000020160d7810 */ /* 0x040fe20007f7e0ff */
[----:B------:R-:W-:Y:S01]  /*03a0*/  IMAD.X R24, RZ, RZ, R8, P0 ;  /* 0x000000ffff187224 */ /* 0x000fe200000e0608 */
[C---:B------:R-:W-:Y:S02]  /*03b0*/  IADD3 R11, P4, PT, R22.reuse, 0x40, RZ ;  /* 0x00000040160b7810 */ /* 0x040fe40007f9e0ff */
[----:B------:R-:W-:Y:S01]  /*03c0*/  ISETP.LT.U32.AND P0, PT, R22, UR6, PT ;  /* 0x0000000616007c0c */ /* 0x000fe2000bf01070 */
[--C-:B------:R-:W-:Y:S01]  /*03d0*/  IMAD.X R16, RZ, RZ, R24.reuse, P3 ;  /* 0x000000ffff107224 */ /* 0x100fe200018e0618 */
[----:B------:R-:W-:Y:S01]  /*03e0*/  ISETP.LT.U32.AND P1, PT, R13, UR6, PT ;  /* 0x000000060d007c0c */ /* 0x000fe2000bf21070 */
[----:B------:R-:W-:Y:S01]  /*03f0*/  IMAD.X R14, RZ, RZ, R24, P4 ;  /* 0x000000ffff0e7224 */ /* 0x000fe200020e0618 */
[----:B------:R-:W-:Y:S02]  /*0400*/  ISETP.LT.U32.AND P2, PT, R11, UR6, PT ;  /* 0x000000060b007c0c */ /* 0x000fe4000bf41070 */
[----:B------:R-:W-:-:S02]  /*0410*/  ISETP.LT.U32.AND.EX P0, PT, R24, UR7, PT, P0 ;  /* 0x0000000718007c0c */ /* 0x000fc4000bf01100 */
[----:B------:R-:W-:Y:S02]  /*0420*/  ISETP.LT.U32.AND.EX P1, PT, R16, UR7, PT, P1 ;  /* 0x0000000710007c0c */ /* 0x000fe4000bf21110 */
[----:B------:R-:W-:Y:S02]  /*0430*/  ISETP.LT.U32.AND.EX P2, PT, R14, UR7, PT, P2 ;  /* 0x000000070e007c0c */ /* 0x000fe4000bf41120 */
[----:B------:R-:W-:Y:S02]  /*0440*/  SEL R15, R22, UR6, P0 ;  /* 0x00000006160f7c07 */ /* 0x000fe40008000000 */
[----:B------:R-:W-:Y:S02]  /*0450*/  SEL R13, R13, UR6, P1 ;  /* 0x000000060d0d7c07 */ /* 0x000fe40008800000 */
[----:B------:R-:W-:Y:S02]  /*0460*/  SEL R11, R11, UR6, P2 ;  /* 0x000000060b0b7c07 */ /* 0x000fe40009000000 */
[----:B------:R-:W-:-:S02]  /*0470*/  SEL R18, R24, UR7, P0 ;  /* 0x0000000718127c07 */ /* 0x000fc40008000000 */
[----:B------:R-:W-:Y:S02]  /*0480*/  SEL R16, R16, UR7, P1 ;  /* 0x0000000710107c07 */ /* 0x000fe40008800000 */
[----:B------:R-:W-:Y:S02]  /*0490*/  SEL R14, R14, UR7, P2 ;  /* 0x000000070e0e7c07 */ /* 0x000fe40009000000 */
[----:B------:R-:W-:Y:S02]  /*04a0*/  LEA R28, P0, R15, UR12, 0x2 ;  /* 0x0000000c0f1c7c11 */ /* 0x000fe4000f8010ff */
[----:B------:R-:W-:Y:S02]  /*04b0*/  LEA R12, P1, R13, UR12, 0x2 ;  /* 0x0000000c0d0c7c11 */ /* 0x000fe4000f8210ff */
[----:B------:R-:W-:Y:S02]  /*04c0*/  LEA R10, P2, R11, UR12, 0x2 ;  /* 0x0000000c0b0a7c11 */ /* 0x000fe4000f8410ff */
[----:B------:R-:W-:-:S02]  /*04d0*/  LEA.HI.X R29, R15, UR13, R18, 0x2, P0 ;  /* 0x0000000d0f1d7c11 */ /* 0x000fc400080f1412 */
[----:B------:R-:W-:Y:S02]  /*04e0*/  LEA.HI.X R13, R13, UR13, R16, 0x2, P1 ;  /* 0x0000000d0d0d7c11 */ /* 0x000fe400088f1410 */
[----:B------:R-:W-:Y:S01]  /*04f0*/  LEA.HI.X R11, R11, UR13, R14, 0x2, P2 ;  /* 0x0000000d0b0b7c11 */ /* 0x000fe200090f140e */
[----:B------:R-:W2:Y:S04]  /*0500*/  LDG.E.CONSTANT R28, desc[UR10][R28.64] ;  /* 0x0000000a1c1c7981 */ /* 0x000ea8000c1e9900 */
[----:B------:R-:W2:Y:S04]  /*0510*/  LDG.E.CONSTANT R21, desc[UR10][R12.64] ;  /* 0x0000000a0c157981 */ /* 0x000ea8000c1e9900 */
[----:B------:R0:W2:Y:S01]  /*0520*/  LDG.E.CONSTANT R23, desc[UR10][R10.64] ;  /* 0x0000000a0a177981 */ /* 0x0000a2000c1e9900 */
[----:B------:R-:W-:-:S02]  /*0530*/  IADD3 R15, P2, PT, R22, 0x60, RZ ;  /* 0x00000060160f7810 */ /* 0x000fc40007f5e0ff */
[C---:B------:R-:W-:Y:S02]  /*0540*/  IADD3 R17, P4, PT, R22.reuse, 0xa0, RZ ;  /* 0x000000a016117810 */ /* 0x040fe40007f9e0ff */
[----:B------:R-:W-:Y:S01]  /*0550*/  IADD3 R14, P3, PT, R22, 0x80, RZ ;  /* 0x00000080160e7810 */ /* 0x000fe20007f7e0ff */
[--C-:B------:R-:W-:Y:S01]  /*0560*/  IMAD.X R16, RZ, RZ, R24.reuse, P2 ;  /* 0x000000ffff107224 */ /* 0x100fe200010e0618 */
        /* <DEDUP_REMOVED lines=8> */
[----:B0-----:R-:W-:Y:S02]  /*05f0*/  SEL R10, R15, UR6, P0 ;  /* 0x000000060f0a7c07 */ /* 0x001fe40008000000 */
[----:B------:R-:W-:Y:S02]  /*0600*/  SEL R17, R17, UR6, P2 ;  /* 0x0000000611117c07 */ /* 0x000fe40009000000 */
[----:B------:R-:W-:Y:S02]  /*0610*/  SEL R11, R16, UR7, P0 ;  /* 0x00000007100b7c07 */ /* 0x000fe40008000000 */
[----:B------:R-:W-:-:S02]  /*0620*/  IADD3 R16, P3, PT, R22, 0xc0, RZ ;  /* 0x000000c016107810 */ /* 0x000fc40007f7e0ff */
[----:B------:R-:W-:Y:S02]  /*0630*/  SEL R13, R14, UR6, P1 ;  /* 0x000000060e0d7c07 */ /* 0x000fe40008800000 */
[----:B------:R-:W-:Y:S01]  /*0640*/  SEL R18, R18, UR7, P2 ;  /* 0x0000000712127c07 */ /* 0x000fe20009000000 */
[----:B------:R-:W-:Y:S01]  /*0650*/  IMAD.X R29, RZ, RZ, R24, P3 ;  /* 0x000000ffff1d7224 */ /* 0x000fe200018e0618 */
[----:B------:R-:W-:Y:S02]  /*0660*/  LEA R14, P0, R10, UR12, 0x2 ;  /* 0x0000000c0a0e7c11 */ /* 0x000fe4000f8010ff */
[----:B------:R-:W-:Y:S02]  /*0670*/  LEA R26, P2, R17, UR12, 0x2 ;  /* 0x0000000c111a7c11 */ /* 0x000fe4000f8410ff */
[----:B------:R-:W-:Y:S02]  /*0680*/  SEL R20, R20, UR7, P1 ;  /* 0x0000000714147c07 */ /* 0x000fe40008800000 */
[----:B------:R-:W-:-:S02]  /*0690*/  LEA.HI.X R15, R10, UR13, R11, 0x2, P0 ;  /* 0x0000000d0a0f7c11 */ /* 0x000fc400080f140b */
[----:B------:R-:W-:Y:S02]  /*06a0*/  LEA.HI.X R27, R17, UR13, R18, 0x2, P2 ;  /* 0x0000000d111b7c11 */ /* 0x000fe400090f1412 */
[----:B------:R-:W-:Y:S01]  /*06b0*/  IADD3 R19, P3, PT, R22, 0xe0, RZ ;  /* 0x000000e016137810 */ /* 0x000fe20007f7e0ff */
[----:B------:R-:W3:Y:S01]  /*06c0*/  LDG.E.CONSTANT R10, desc[UR10][R14.64] ;  /* 0x0000000a0e0a7981 */ /* 0x000ee2000c1e9900 */
[C---:B------:R-:W-:Y:S02]  /*06d0*/  LEA R12, P1, R13.reuse, UR12, 0x2 ;  /* 0x0000000c0d0c7c11 */ /* 0x040fe4000f8210ff */
[----:B------:R-:W-:Y:S02]  /*06e0*/  ISETP.LT.U32.AND P0, PT, R16, UR6, PT ;  /* 0x0000000610007c0c */ /* 0x000fe4000bf01070 */
[----:B------:R-:W-:Y:S01]  /*06f0*/  IADD3 R18, P4, PT, R22, 0x100, RZ ;  /* 0x0000010016127810 */ /* 0x000fe20007f9e0ff */
[----:B------:R-:W-:Y:S01]  /*0700*/  IMAD.X R25, RZ, RZ, R24, P3 ;  /* 0x000000ffff197224 */ /* 0x000fe200018e0618 */
[----:B------:R-:W-:-:S02]  /*0710*/  LEA.HI.X R13, R13, UR13, R20, 0x2, P1 ;  /* 0x0000000d0d0d7c11 */ /* 0x000fc400088f1414 */
[----:B------:R-:W-:Y:S01]  /*0720*/  ISETP.LT.U32.AND.EX P0, PT, R29, UR7, PT, P0 ;  /* 0x000000071d007c0c */ /* 0x000fe2000bf01100 */
[----:B------:R-:W-:Y:S01]  /*0730*/  IMAD.X R20, RZ, RZ, R24, P4 ;  /* 0x000000ffff147224 */ /* 0x000fe200020e0618 */
[----:B------:R-:W-:Y:S01]  /*0740*/  ISETP.LT.U32.AND P1, PT, R19, UR6, PT ;  /* 0x0000000613007c0c */ /* 0x000fe2000bf21070 */
[----:B------:R0:W3:Y:S01]  /*0750*/  LDG.E.CONSTANT R11, desc[UR10][R12.64] ;  /* 0x0000000a0c0b7981 */ /* 0x0000e2000c1e9900 */
[----:B------:R-:W-:Y:S02]  /*0760*/  ISETP.LT.U32.AND P2, PT, R18, UR6, PT ;  /* 0x0000000612007c0c */ /* 0x000fe4000bf41070 */
[----:B------:R-:W-:Y:S02]  /*0770*/  SEL R17, R16, UR6, P0 ;  /* 0x0000000610117c07 */ /* 0x000fe40008000000 */
[----:B------:R-:W-:Y:S02]  /*0780*/  SEL R29, R29, UR7, P0 ;  /* 0x000000071d1d7c07 */ /* 0x000fe40008000000 */
[----:B------:R-:W-:-:S02]  /*0790*/  ISETP.LT.U32.AND.EX P0, PT, R25, UR7, PT, P1 ;  /* 0x0000000719007c0c */ /* 0x000fc4000bf01110 */
[----:B------:R-:W-:Y:S02]  /*07a0*/  ISETP.LT.U32.AND.EX P1, PT, R20, UR7, PT, P2 ;  /* 0x0000000714007c0c */ /* 0x000fe4000bf21120 */
[----:B0-----:R-:W-:Y:S02]  /*07b0*/  SEL R13, R19, UR6, P0 ;  /* 0x00000006130d7c07 */ /* 0x001fe40008000000 */
[----:B------:R-:W-:Y:S02]  /*07c0*/  SEL R15, R18, UR6, P1 ;  /* 0x00000006120f7c07 */ /* 0x000fe40008800000 */
[----:B------:R-:W-:Y:S02]  /*07d0*/  SEL R18, R25, UR7, P0 ;  /* 0x0000000719127c07 */ /* 0x000fe40008000000 */
[----:B------:R-:W-:Y:S02]  /*07e0*/  SEL R20, R20, UR7, P1 ;  /* 0x0000000714147c07 */ /* 0x000fe40008800000 */
[----:B------:R-:W-:-:S02]  /*07f0*/  LEA R16, P3, R17, UR12, 0x2 ;  /* 0x0000000c11107c11 */ /* 0x000fc4000f8610ff */
[----:B------:R-:W-:Y:S02]  /*0800*/  LEA R12, P0, R13, UR12, 0x2 ;  /* 0x0000000c0d0c7c11 */ /* 0x000fe4000f8010ff */
[----:B------:R-:W-:Y:S02]  /*0810*/  LEA R14, P1, R15, UR12, 0x2 ;  /* 0x0000000c0f0e7c11 */ /* 0x000fe4000f8210ff */
[----:B------:R-:W-:Y:S02]  /*0820*/  LEA.HI.X R17, R17, UR13, R29, 0x2, P3 ;  /* 0x0000000d11117c11 */ /* 0x000fe400098f141d */
[----:B------:R-:W-:Y:S02]  /*0830*/  LEA.HI.X R13, R13, UR13, R18, 0x2, P0 ;  /* 0x0000000d0d0d7c11 */ /* 0x000fe400080f1412 */
[----:B------:R-:W-:Y:S01]  /*0840*/  LEA.HI.X R15, R15, UR13, R20, 0x2, P1 ;  /* 0x0000000d0f0f7c11 */ /* 0x000fe200088f1414 */
[----:B------:R-:W4:Y:S01]  /*0850*/  LDG.E.CONSTANT R18, desc[UR10][R26.64] ;  /* 0x0000000a1a127981 */ /* 0x000f22000c1e9900 */
[----:B------:R-:W-:-:S03]  /*0860*/  IADD3 R29, P1, PT, R22, 0x120, RZ ;  /* 0x00000120161d7810 */ /* 0x000fc60007f3e0ff */
[----:B------:R0:W5:Y:S01]  /*0870*/  LDG.E.CONSTANT R20, desc[UR10][R12.64] ;  /* 0x0000000a0c147981 */ /* 0x000162000c1e9900 */
[----:B------:R-:W-:Y:S02]  /*0880*/  ISETP.LT.U32.AND P0, PT, R29, UR6, PT ;  /* 0x000000061d007c0c */ /* 0x000fe4000bf01070 */
[----:B------:R-:W-:Y:S01]  /*0890*/  IADD3 R25, P2, PT, R22, 0x140, RZ ;  /* 0x0000014016197810 */ /* 0x000fe20007f5e0ff */
[----:B------:R1:W4:Y:S01]  /*08a0*/  LDG.E.CONSTANT R19, desc[UR10][R16.64] ;  /* 0x0000000a10137981 */ /* 0x000322000c1e9900 */
[--C-:B0-----:R-:W-:Y:S02]  /*08b0*/  IMAD.X R13, RZ, RZ, R24.reuse, P1 ;  /* 0x000000ffff0d7224 */ /* 0x101fe400008e0618 */
[----:B------:R-:W-:Y:S01]  /*08c0*/  ISETP.LT.U32.AND P1, PT, R25, UR6, PT ;  /* 0x0000000619007c0c */ /* 0x000fe2000bf21070 */
[----:B------:R-:W-:Y:S02]  /*08d0*/  IMAD.X R26, RZ, RZ, R24, P2 ;  /* 0x000000ffff1a7224 */ /* 0x000fe400010e0618 */
[----:B------:R-:W-:-:S04]  /*08e0*/  ISETP.LT.U32.AND.EX P0, PT, R13, UR7, PT, P0 ;  /* 0x000000070d007c0c */ /* 0x000fc8000bf01100 */
[----:B------:R-:W-:Y:S02]  /*08f0*/  SEL R29, R29, UR6, P0 ;  /* 0x000000061d1d7c07 */ /* 0x000fe40008000000 */
[----:B------:R-:W-:Y:S02]  /*0900*/  SEL R13, R13, UR7, P0 ;  /* 0x000000070d0d7c07 */ /* 0x000fe40008000000 */
[----:B------:R-:W-:Y:S02]  /*0910*/  ISETP.LT.U32.AND.EX P1, PT, R26, UR7, PT, P1 ;  /* 0x000000071a007c0c */ /* 0x000fe4000bf21110 */
[----:B------:R-:W-:Y:S02]  /*0920*/  LEA R12, P0, R29, UR12, 0x2 ;  /* 0x0000000c1d0c7c11 */ /* 0x000fe4000f8010ff */
[----:B------:R-:W-:Y:S02]  /*0930*/  SEL R25, R25, UR6, P1 ;  /* 0x0000000619197c07 */ /* 0x000fe40008800000 */
[----:B------:R-:W-:-:S02]  /*0940*/  LEA.HI.X R13, R29, UR13, R13, 0x2, P0 ;  /* 0x0000000d1d0d7c11 */ /* 0x000fc400080f140d */
[----:B------:R-:W-:Y:S02]  /*0950*/  SEL R26, R26, UR7, P1 ;  /* 0x000000071a1a7c07 */ /* 0x000fe40008800000 */
[----:B--2---:R-:W-:Y:S02]  /*0960*/  IADD3 R21, PT, PT, R23, R28, R21 ;  /* 0x0000001c17157210 */ /* 0x004fe40007ffe015 */
[----:B------:R-:W-:Y:S01]  /*0970*/  IADD3 R28, P3, PT, R22, 0x160, RZ ;  /* 0x00000160161c7810 */ /* 0x000fe20007f7e0ff */
[----:B------:R0:W5:Y:S03]  /*0980*/  LDG.E.CONSTANT R23, desc[UR10][R14.64] ;  /* 0x0000000a0e177981 */ /* 0x000166000c1e9900 */
[----:B------:R-:W-:Y:S01]  /*0990*/  ISETP.LT.U32.AND P2, PT, R28, UR6, PT ;  /* 0x000000061c007c0c */ /* 0x000fe2000bf41070 */
[----:B-1----:R-:W-:-:S05]  /*09a0*/  IMAD.X R16, RZ, RZ, R24, P3 ;  /* 0x000000ffff107224 */ /* 0x002fca00018e0618 */
[----:B------:R-:W-:Y:S02]  /*09b0*/  ISETP.LT.U32.AND.EX P0, PT, R16, UR7, PT, P2 ;  /* 0x0000000710007c0c */ /* 0x000fe4000bf01120 */
[C---:B0-----:R-:W-:Y:S02]  /*09c0*/  LEA R14, P1, R25.reuse, UR12, 0x2 ;  /* 0x0000000c190e7c11 */ /* 0x041fe4000f8210ff */
[----:B------:R-:W-:Y:S02]  /*09d0*/  SEL R28, R28, UR6, P0 ;  /* 0x000000061c1c7c07 */ /* 0x000fe40008000000 */
[----:B------:R-:W-:Y:S02]  /*09e0*/  LEA.HI.X R15, R25, UR13, R26, 0x2, P1 ;  /* 0x0000000d190f7c11 */ /* 0x000fe400088f141a */
[----:B------:R-:W-:Y:S01]  /*09f0*/  SEL R17, R16, UR7, P0 ;  /* 0x0000000710117c07 */ /* 0x000fe20008000000 */
[----:B------:R0:W2:Y:S01]  /*0a00*/  LDG.E.CONSTANT R25, desc[UR10][R12.64] ;  /* 0x0000000a0c197981 */ /* 0x0000a2000c1e9900 */
[----:B------:R-:W-:-:S02]  /*0a10*/  LEA R16, P0, R28, UR12, 0x2 ;  /* 0x0000000c1c107c11 */ /* 0x000fc4000f8010ff */
[----:B------:R-:W-:Y:S01]  /*0a20*/  IADD3 R29, P1, PT, R22, 0x180, RZ ;  /* 0x00000180161d7810 */ /* 0x000fe20007f3e0ff */
[----:B------:R1:W2:Y:S01]  /*0a30*/  LDG.E.CONSTANT R26, desc[UR10][R14.64] ;  /* 0x0000000a0e1a7981 */ /* 0x0002a2000c1e9900 */
[----:B------:R-:W-:Y:S02]  /*0a40*/  LEA.HI.X R17, R28, UR13, R17, 0x2, P0 ;  /* 0x0000000d1c117c11 */ /* 0x000fe400080f1411 */
[----:B------:R-:W-:Y:S02]  /*0a50*/  IADD3 R28, P2, PT, R22, 0x1a0, RZ ;  /* 0x000001a0161c7810 */ /* 0x000fe40007f5e0ff */
[----:B------:R-:W-:Y:S01]  /*0a60*/  ISETP.LT.U32.AND P0, PT, R29, UR6, PT ;  /* 0x000000061d007c0c */ /* 0x000fe2000bf01070 */
[--C-:B0-----:R-:W-:Y:S01]  /*0a70*/  IMAD.X R13, RZ, RZ, R24.reuse, P1 ;  /* 0x000000ffff0d7224 */ /* 0x101fe200008e0618 */
[----:B------:R-:W-:Y:S01]  /*0a80*/  ISETP.LT.U32.AND P1, PT, R28, UR6, PT ;  /* 0x000000061c007c0c */ /* 0x000fe2000bf21070 */
[----:B------:R0:W2:Y:S01]  /*0a90*/  LDG.E.CONSTANT R27, desc[UR10][R16.64] ;  /* 0x0000000a101b7981 */ /* 0x0000a2000c1e9900 */
[----:B-1----:R-:W-:-:S02]  /*0aa0*/  IMAD.X R14, RZ, RZ, R24, P2 ;  /* 0x000000ffff0e7224 */ /* 0x002fc400010e0618 */
[----:B------:R-:W-:-:S04]  /*0ab0*/  ISETP.LT.U32.AND.EX P0, PT, R13, UR7, PT, P0 ;  /* 0x000000070d007c0c */ /* 0x000fc8000bf01100 */
[----:B------:R-:W-:Y:S02]  /*0ac0*/  SEL R29, R29, UR6, P0 ;  /* 0x000000061d1d7c07 */ /* 0x000fe40008000000 */
[----:B------:R-:W-:Y:S02]  /*0ad0*/  ISETP.LT.U32.AND.EX P1, PT, R14, UR7, PT, P1 ;  /* 0x000000070e007c0c */ /* 0x000fe4000bf21110 */
[----:B------:R-:W-:Y:S02]  /*0ae0*/  SEL R13, R13, UR7, P0 ;  /* 0x000000070d0d7c07 */ /* 0x000fe40008000000 */
[----:B------:R-:W-:Y:S02]  /*0af0*/  LEA R12, P0, R29, UR12, 0x2 ;  /* 0x0000000c1d0c7c11 */ /* 0x000fe4000f8010ff */
[----:B------:R-:W-:Y:S02]  /*0b00*/  SEL R28, R28, UR6, P1 ;  /* 0x000000061c1c7c07 */ /* 0x000fe40008800000 */
[----:B------:R-:W-:-:S02]  /*0b10*/  SEL R15, R14, UR7, P1 ;  /* 0x000000070e0f7c07 */ /* 0x000fc40008800000 */
[----:B------:R-:W-:Y:S02]  /*0b20*/  LEA.HI.X R13, R29, UR13, R13, 0x2, P0 ;  /* 0x0000000d1d0d7c11 */ /* 0x000fe400080f140d */
[----:B0-----:R-:W-:Y:S02]  /*0b30*/  IADD3 R17, P1, PT, R22, 0x1c0, RZ ;  /* 0x000001c016117810 */ /* 0x001fe40007f3e0ff */
[----:B------:R-:W-:-:S03]  /*0b40*/  LEA R14, P0, R28, UR12, 0x2 ;  /* 0x0000000c1c0e7c11 */ /* 0x000fc6000f8010ff */
[--C-:B------:R-:W-:Y:S01]  /*0b50*/  IMAD.X R16, RZ, RZ, R24.reuse, P1 ;  /* 0x000000ffff107224 */ /* 0x100fe200008e0618 */
[----:B------:R-:W-:Y:S02]  /*0b60*/  LEA.HI.X R15, R28, UR13, R15, 0x2, P0 ;  /* 0x0000000d1c0f7c11 */ /* 0x000fe400080f140f */
[----:B------:R-:W-:Y:S01]  /*0b70*/  ISETP.LT.U32.AND P0, PT, R17, UR6, PT ;  /* 0x0000000611007c0c */ /* 0x000fe2000bf01070 */
[----:B------:R0:W2:Y:S01]  /*0b80*/  LDG.E.CONSTANT R28, desc[UR10][R12.64] ;  /* 0x0000000a0c1c7981 */ /* 0x0000a2000c1e9900 */
[----:B------:R-:W-:Y:S02]  /*0b90*/  IADD3 R22, P1, PT, R22, 0x1e0, RZ ;  /* 0x000001e016167810 */ /* 0x000fe40007f3e0ff */
[----:B------:R-:W-:Y:S01]  /*0ba0*/  ISETP.LT.U32.AND.EX P0, PT, R16, UR7, PT, P0 ;  /* 0x0000000710007c0c */ /* 0x000fe2000bf01100 */
[----:B------:R-:W2:Y:S02]  /*0bb0*/  LDG.E.CONSTANT R14, desc[UR10][R14.64] ;  /* 0x0000000a0e0e7981 */ /* 0x000ea4000c1e9900 */
[----:B------:R-:W-:Y:S01]  /*0bc0*/  IMAD.X R24, RZ, RZ, R24, P1 ;  /* 0x000000ffff187224 */ /* 0x000fe200008e0618 */
[----:B------:R-:W-:-:S02]  /*0bd0*/  ISETP.LT.U32.AND P1, PT, R22, UR6, PT ;  /* 0x0000000616007c0c */ /* 0x000fc4000bf21070 */
[----:B------:R-:W-:Y:S02]  /*0be0*/  SEL R17, R17, UR6, P0 ;  /* 0x0000000611117c07 */ /* 0x000fe40008000000 */
[----:B------:R-:W-:Y:S02]  /*0bf0*/  ISETP.LT.U32.AND.EX P1, PT, R24, UR7, PT, P1 ;  /* 0x0000000718007c0c */ /* 0x000fe4000bf21110 */
[----:B0-----:R-:W-:Y:S02]  /*0c00*/  SEL R12, R16, UR7, P0 ;  /* 0x00000007100c7c07 */ /* 0x001fe40008000000 */
[C---:B------:R-:W-:Y:S02]  /*0c10*/  LEA R16, P0, R17.reuse, UR12, 0x2 ;  /* 0x0000000c11107c11 */ /* 0x040fe4000f8010ff */
[----:B------:R-:W-:Y:S02]  /*0c20*/  SEL R13, R22, UR6, P1 ;  /* 0x00000006160d7c07 */ /* 0x000fe40008800000 */
[----:B------:R-:W-:-:S02]  /*0c30*/  LEA.HI.X R17, R17, UR13, R12, 0x2, P0 ;  /* 0x0000000d11117c11 */ /* 0x000fc400080f140c */
[----:B------:R-:W-:Y:S02]  /*0c40*/  SEL R24, R24, UR7, P1 ;  /* 0x0000000718187c07 */ /* 0x000fe40008800000 */
[C---:B------:R-:W-:Y:S02]  /*0c50*/  LEA R12, P0, R13.reuse, UR12, 0x2 ;  /* 0x0000000c0d0c7c11 */ /* 0x040fe4000f8010ff */
[----:B------:R-:W2:Y:S02]  /*0c60*/  LDG.E.CONSTANT R17, desc[UR10][R16.64] ;  /* 0x0000000a10117981 */ /* 0x000ea4000c1e9900 */
[----:B------:R-:W-:-:S05]  /*0c70*/  LEA.HI.X R13, R13, UR13, R24, 0x2, P0 ;  /* 0x0000000d0d0d7c11 */ /* 0x000fca00080f1418 */
[----:B------:R-:W2:Y:S01]  /*0c80*/  LDG.E.CONSTANT R12, desc[UR10][R12.64] ;  /* 0x0000000a0c0c7981 */ /* 0x000ea2000c1e9900 */
[----:B---3--:R-:W-:Y:S02]  /*0c90*/  IADD3 R10, PT, PT, R11, R21, R10 ;  /* 0x000000150b0a7210 */ /* 0x008fe40007ffe00a */
[----:B------:R-:W-:Y:S02]  /*0ca0*/  IADD3 R6, P0, PT, R6, -0x10, RZ ;  /* 0xfffffff006067810 */ /* 0x000fe40007f1e0ff */
[----:B----4-:R-:W-:Y:S02]  /*0cb0*/  IADD3 R10, PT, PT, R19, R10, R18 ;  /* 0x0000000a130a7210 */ /* 0x010fe40007ffe012 */
[----:B------:R-:W-:Y:S02]  /*0cc0*/  IADD3.X R9, PT, PT, R9, -0x1, RZ, P0, !PT ;  /* 0xffffffff09097810 */ /* 0x000fe400007fe4ff */
[----:B------:R-:W-:-:S04]  /*0cd0*/  ISETP.NE.U32.AND P0, PT, R6, RZ, PT ;  /* 0x000000ff0600720c */ /* 0x000fc80003f05070 */
[----:B------:R-:W-:Y:S02]  /*0ce0*/  ISETP.NE.AND.EX P0, PT, R9, RZ, PT, P0 ;  /* 0x000000ff0900720c */ /* 0x000fe40003f05300 */
[----:B------:R-:W-:-:S05]  /*0cf0*/  IADD3 R2, P1, PT, R2, 0x200, RZ ;  /* 0x0000020002027810 */ /* 0x000fca0007f3e0ff */
[----:B------:R-:W-:Y:S01]  /*0d00*/  IMAD.X R8, RZ, RZ, R8, P1 ;  /* 0x000000ffff087224 */ /* 0x000fe200008e0608 */
[----:B-----5:R-:W-:-:S04]  /*0d10*/  IADD3 R10, PT, PT, R23, R10, R20 ;  /* 0x0000000a170a7210 */ /* 0x020fc80007ffe014 */
[----:B--2---:R-:W-:-:S04]  /*0d20*/  IADD3 R10, PT, PT, R26, R10, R25 ;  /* 0x0000000a1a0a7210 */ /* 0x004fc80007ffe019 */
[----:B------:R-:W-:-:S04]  /*0d30*/  IADD3 R10, PT, PT, R28, R10, R27 ;  /* 0x0000000a1c0a7210 */ /* 0x000fc80007ffe01b */
[----:B------:R-:W-:-:S05]  /*0d40*/  IADD3 R11, PT, PT, R17, R10, R14 ;  /* 0x0000000a110b7210 */ /* 0x000fca0007ffe00e */
[----:B------:R-:W-:-:S04]  /*0d50*/  IMAD.IADD R10, R11, 0x1, R12 ;  /* 0x000000010b0a7824 */ /* 0x000fc800078e020c */
[----:B------:R-:W-:Y:S01]  /*0d60*/  IMAD R3, R10, 0x20, R3 ;  /* 0x000000200a037824 */ /* 0x000fe200078e0203 */
[----:B------:R-:W-:Y:S06]  /*0d70*/  @P0 BRA `(.L_x_5) ;  /* 0xfffffff400800947 */ /* 0x000fec000383ffff */
[----:B------:R-:W-:Y:S05]  /*0d80*/  BSYNC.RECONVERGENT B1 ;  /* 0x0000000000017941 */ /* 0x000fea0003800200 */
.L_x_4:
[----:B------:R-:W-:-:S07]  /*0d90*/  IMAD.MOV.U32 R23, RZ, RZ, R12 ;  /* 0x000000ffff177224 */ /* 0x000fce00078e000c */
.L_x_3:
[----:B------:R-:W-:Y:S05]  /*0da0*/  BSYNC.RECONVERGENT B0 ;  /* 0x0000000000007941 */ /* 0x000fea0003800200 */
.L_x_2:
[----:B------:R-:W-:Y:S01]  /*0db0*/  ISETP.NE.U32.AND P0, PT, R7, RZ, PT ;  /* 0x000000ff0700720c */ /* 0x000fe20003f05070 */
[----:B------:R-:W-:Y:S03]  /*0dc0*/  BSSY.RECONVERGENT B0, `(.L_x_6) ;  /* 0x00000a5000007945 */ /* 0x000fe60003800200 */
[----:B------:R-:W-:-:S13]  /*0dd0*/  ISETP.NE.AND.EX P0, PT, RZ, RZ, PT, P0 ;  /* 0x000000ffff00720c */ /* 0x000fda0003f05300 */
[----:B------:R-:W-:Y:S05]  /*0de0*/  @!P0 BRA `(.L_x_7) ;  /* 0x0000000800888947 */ /* 0x000fea0003800000 */
[----:B------:R-:W-:Y:S01]  /*0df0*/  ISETP.GE.U32.AND P1, PT, R7, 0x8, PT ;  /* 0x000000080700780c */ /* 0x000fe20003f26070 */
[----:B------:R-:W-:Y:S01]  /*0e00*/  BSSY.RECONVERGENT B1, `(.L_x_8) ;  /* 0x0000056000017945 */ /* 0x000fe20003800200 */
[----:B------:R-:W-:Y:S02]  /*0e10*/  LOP3.LUT R24, R4, 0x7, RZ, 0xc0, !PT ;  /* 0x0000000704187812 */ /* 0x000fe400078ec0ff */
[----:B------:R-:W-:Y:S02]  /*0e20*/  ISETP.GE.U32.AND.EX P1, PT, RZ, RZ, PT, P1 ;  /* 0x000000ffff00720c */ /* 0x000fe40003f26110 */
[----:B------:R-:W-:-:S04]  /*0e30*/  ISETP.NE.U32.AND P0, PT, R24, RZ, PT ;  /* 0x000000ff1800720c */ /* 0x000fc80003f05070 */
[----:B------:R-:W-:-:S07]  /*0e40*/  ISETP.NE.AND.EX P0, PT, RZ, RZ, PT, P0 ;  /* 0x000000ffff00720c */ /* 0x000fce0003f05300 */
[----:B------:R-:W-:Y:S06]  /*0e50*/  @!P1 BRA `(.L_x_9) ;  /* 0x0000000400409947 */ /* 0x000fec0003800000 */
[----:B------:R-:W-:Y:S01]  /*0e60*/  IADD3 R22, P3, PT, R5, R2, RZ ;  /* 0x0000000205167210 */ /* 0x000fe20007f7e0ff */
[----:B------:R-:W0:Y:S03]  /*0e70*/  LDCU.64 UR8, c[0x0][0x380] ;  /* 0x00007000ff0877ac */ /* 0x000e260008000a00 */
[C---:B------:R-:W-:Y:S01]  /*0e80*/  IADD3 R9, P1, PT, R22.reuse, 0x20, RZ ;  /* 0x0000002016097810 */ /* 0x040fe20007f3e0ff */
[----:B------:R-:W-:Y:S01]  /*0e90*/  IMAD.X R21, RZ, RZ, R8, P3 ;  /* 0x000000ffff157224 */ /* 0x000fe200018e0608 */
[C---:B------:R-:W-:Y:S02]  /*0ea0*/  IADD3 R11, P6, PT, R22.reuse, 0x60, RZ ;  /* 0x00000060160b7810 */ /* 0x040fe40007fde0ff */
[C---:B------:R-:W-:Y:S01]  /*0eb0*/  ISETP.LT.U32.AND P2, PT, R22.reuse, UR6, PT ;  /* 0x0000000616007c0c */ /* 0x040fe2000bf41070 */
[--C-:B------:R-:W-:Y:S01]  /*0ec0*/  IMAD.X R26, RZ, RZ, R21.reuse, P1 ;  /* 0x000000ffff1a7224 */ /* 0x100fe200008e0615 */
[----:B------:R-:W-:Y:S01]  /*0ed0*/  IADD3 R13, P5, PT, R22, 0x40, RZ ;  /* 0x00000040160d7810 */ /* 0x000fe20007fbe0ff */
[----:B------:R-:W-:Y:S01]  /*0ee0*/  IMAD.X R12, RZ, RZ, R21, P6 ;  /* 0x000000ffff0c7224 */ /* 0x000fe200030e0615 */
[----:B------:R-:W-:-:S02]  /*0ef0*/  ISETP.LT.U32.AND P1, PT, R11, UR6, PT ;  /* 0x000000060b007c0c */ /* 0x000fc4000bf21070 */
[----:B------:R-:W-:Y:S01]  /*0f00*/  ISETP.LT.U32.AND P4, PT, R9, UR6, PT ;  /* 0x0000000609007c0c */ /* 0x000fe2000bf81070 */
[----:B------:R-:W-:Y:S01]  /*0f10*/  IMAD.X R20, RZ, RZ, R21, P5 ;  /* 0x000000ffff147224 */ /* 0x000fe200028e0615 */
[----:B------:R-:W-:Y:S02]  /*0f20*/  ISETP.LT.U32.AND.EX P2, PT, R21, UR7, PT, P2 ;  /* 0x0000000715007c0c */ /* 0x000fe4000bf41120 */
[----:B------:R-:W-:Y:S02]  /*0f30*/  ISETP.LT.U32.AND.EX P1, PT, R12, UR7, PT, P1 ;  /* 0x000000070c007c0c */ /* 0x000fe4000bf21110 */
[----:B------:R-:W-:Y:S02]  /*0f40*/  ISETP.LT.U32.AND P3, PT, R13, UR6, PT ;  /* 0x000000060d007c0c */ /* 0x000fe4000bf61070 */
[----:B------:R-:W-:Y:S02]  /*0f50*/  ISETP.LT.U32.AND.EX P4, PT, R26, UR7, PT, P4 ;  /* 0x000000071a007c0c */ /* 0x000fe4000bf81140 */
[----:B------:R-:W-:-:S02]  /*0f60*/  SEL R7, R22, UR6, P2 ;  /* 0x0000000616077c07 */ /* 0x000fc40009000000 */
[----:B------:R-:W-:Y:S02]  /*0f70*/  SEL R11, R11, UR6, P1 ;  /* 0x000000060b0b7c07 */ /* 0x000fe40008800000 */
[----:B------:R-:W-:Y:S02]  /*0f80*/  ISETP.LT.U32.AND.EX P3, PT, R20, UR7, PT, P3 ;  /* 0x0000000714007c0c */ /* 0x000fe4000bf61130 */
[----:B------:R-:W-:Y:S02]  /*0f90*/  SEL R9, R9, UR6, P4 ;  /* 0x0000000609097c07 */ /* 0x000fe4000a000000 */
[----:B------:R-:W-:Y:S02]  /*0fa0*/  SEL R26, R26, UR7, P4 ;  /* 0x000000071a1a7c07 */ /* 0x000fe4000a000000 */
[----:B------:R-:W-:Y:S02]  /*0fb0*/  SEL R12, R12, UR7, P1 ;  /* 0x000000070c0c7c07 */ /* 0x000fe40008800000 */
[----:B------:R-:W-:-:S02]  /*0fc0*/  SEL R10, R21, UR7, P2 ;  /* 0x00000007150a7c07 */ /* 0x000fc40009000000 */
[----:B0-----:R-:W-:Y:S02]  /*0fd0*/  LEA R18, P1, R7, UR8, 0x2 ;  /* 0x0000000807127c11 */ /* 0x001fe4000f8210ff */
[----:B------:R-:W-:Y:S02]  /*0fe0*/  LEA R14, P4, R11, UR8, 0x2 ;  /* 0x000000080b0e7c11 */ /* 0x000fe4000f8810ff */
[----:B------:R-:W-:Y:S02]  /*0ff0*/  SEL R13, R13, UR6, P3 ;  /* 0x000000060d0d7c07 */ /* 0x000fe40009800000 */
[----:B------:R-:W-:Y:S02]  /*1000*/  LEA.HI.X R19, R7, UR9, R10, 0x2, P1 ;  /* 0x0000000907137c11 */ /* 0x000fe400088f140a */
[----:B------:R-:W-:Y:S02]  /*1010*/  LEA.HI.X R15, R11, UR9, R12, 0x2, P4 ;  /* 0x000000090b0f7c11 */ /* 0x000fe4000a0f140c */
[----:B------:R-:W-:Y:S01]  /*1020*/  SEL R20, R20, UR7, P3 ;  /* 0x0000000714147c07 */ /* 0x000fe20009800000 */
[----:B------:R-:W2:Y:S01]  /*1030*/  LDG.E.CONSTANT R18, desc[UR10][R18.64] ;  /* 0x0000000a12127981 */ /* 0x000ea2000c1e9900 */
[----:B------:R-:W-:-:S02]  /*1040*/  LEA R16, P2, R9, UR8, 0x2 ;  /* 0x0000000809107c11 */ /* 0x000fc4000f8410ff */
[C---:B------:R-:W-:Y:S01]  /*1050*/  IADD3 R11, P1, PT, R22.reuse, 0x80, RZ ;  /* 0x00000080160b7810 */ /* 0x040fe20007f3e0ff */
[----:B------:R-:W3:Y:S01]  /*1060*/  LDG.E.CONSTANT R14, desc[UR10][R14.64] ;  /* 0x0000000a0e0e7981 */ /* 0x000ee2000c1e9900 */
[----:B------:R-:W-:Y:S02]  /*1070*/  LEA R6, P3, R13, UR8, 0x2 ;  /* 0x000000080d067c11 */ /* 0x000fe4000f8610ff */
[C---:B------:R-:W-:Y:S01]  /*1080*/  IADD3 R23, P6, PT, R22.reuse, 0xa0, RZ ;  /* 0x000000a016177810 */ /* 0x040fe20007fde0ff */
[--C-:B------:R-:W-:Y:S01]  /*1090*/  IMAD.X R28, RZ, RZ, R21.reuse, P1 ;  /* 0x000000ffff1c7224 */ /* 0x100fe200008e0615 */
[----:B------:R-:W-:Y:S02]  /*10a0*/  LEA.HI.X R17, R9, UR9, R26, 0x2, P2 ;  /* 0x0000000909117c11 */ /* 0x000fe400090f141a */
[----:B------:R-:W-:Y:S01]  /*10b0*/  LEA.HI.X R7, R13, UR9, R20, 0x2, P3 ;  /* 0x000000090d077c11 */ /* 0x000fe200098f1414 */
[----:B------:R-:W-:Y:S01]  /*10c0*/  IMAD.X R26, RZ, RZ, R21, P6 ;  /* 0x000000ffff1a7224 */ /* 0x000fe200030e0615 */
[----:B------:R-:W-:-:S02]  /*10d0*/  IADD3 R9, P4, PT, R22, 0xc0, RZ ;  /* 0x000000c016097810 */ /* 0x000fc40007f9e0ff */
[----:B------:R-:W-:Y:S01]  /*10e0*/  ISETP.LT.U32.AND P3, PT, R11, UR6, PT ;  /* 0x000000060b007c0c */ /* 0x000fe2000bf61070 */
[----:B------:R-:W2:Y:S01]  /*10f0*/  LDG.E.CONSTANT R17, desc[UR10][R16.64] ;  /* 0x0000000a10117981 */ /* 0x000ea2000c1e9900 */
[----:B------:R-:W-:Y:S01]  /*1100*/  ISETP.LT.U32.AND P2, PT, R23, UR6, PT ;  /* 0x0000000617007c0c */ /* 0x000fe2000bf41070 */
[--C-:B------:R-:W-:Y:S01]  /*1110*/  IMAD.X R20, RZ, RZ, R21.reuse, P4 ;  /* 0x000000ffff147224 */ /* 0x100fe200020e0615 */
[----:B------:R-:W-:Y:S01]  /*1120*/  IADD3 R22, P5, PT, R22, 0xe0, RZ ;  /* 0x000000e016167810 */ /* 0x000fe20007fbe0ff */
[----:B------:R-:W2:Y:S01]  /*1130*/  LDG.E.CONSTANT R6, desc[UR10][R6.64] ;  /* 0x0000000a06067981 */ /* 0x000ea2000c1e9900 */
[----:B------:R-:W-:Y:S02]  /*1140*/  ISETP.LT.U32.AND.EX P3, PT, R28, UR7, PT, P3 ;  /* 0x000000071c007c0c */ /* 0x000fe4000bf61130 */
[----:B------:R-:W-:Y:S01]  /*1150*/  ISETP.LT.U32.AND.EX P4, PT, R26, UR7, PT, P2 ;  /* 0x000000071a007c0c */ /* 0x000fe2000bf81120 */
[----:B------:R-:W-:Y:S01]  /*1160*/  IMAD.X R21, RZ, RZ, R21, P5 ;  /* 0x000000ffff157224 */ /* 0x000fe200028e0615 */
[----:B------:R-:W-:-:S02]  /*1170*/  ISETP.LT.U32.AND P1, PT, R9, UR6, PT ;  /* 0x0000000609007c0c */ /* 0x000fc4000bf21070 */
[----:B------:R-:W-:Y:S02]  /*1180*/  SEL R11, R11, UR6, P3 ;  /* 0x000000060b0b7c07 */ /* 0x000fe40009800000 */
[----:B------:R-:W-:Y:S02]  /*1190*/  SEL R23, R23, UR6, P4 ;  /* 0x0000000617177c07 */ /* 0x000fe4000a000000 */
[----:B------:R-:W-:Y:S02]  /*11a0*/  ISETP.LT.U32.AND P2, PT, R22, UR6, PT ;  /* 0x0000000616007c0c */ /* 0x000fe4000bf41070 */
[----:B------:R-:W-:Y:S02]  /*11b0*/  ISETP.LT.U32.AND.EX P1, PT, R20, UR7, PT, P1 ;  /* 0x0000000714007c0c */ /* 0x000fe4000bf21110 */
[----:B------:R-:W-:Y:S02]  /*11c0*/  SEL R28, R28, UR7, P3 ;  /* 0x000000071c1c7c07 */ /* 0x000fe40009800000 */
[----:B------:R-:W-:-:S02]  /*11d0*/  SEL R26, R26, UR7, P4 ;  /* 0x000000071a1a7c07 */ /* 0x000fc4000a000000 */
[----:B------:R-:W-:Y:S02]  /*11e0*/  LEA R12, P3, R11, UR8, 0x2 ;  /* 0x000000080b0c7c11 */ /* 0x000fe4000f8610ff */
[----:B------:R-:W-:Y:S02]  /*11f0*/  LEA R10, P4, R23, UR8, 0x2 ;  /* 0x00000008170a7c11 */ /* 0x000fe4000f8810ff */
[----:B------:R-:W-:Y:S02]  /*1200*/  ISETP.LT.U32.AND.EX P2, PT, R21, UR7, PT, P2 ;  /* 0x0000000715007c0c */ /* 0x000fe4000bf41120 */
[----:B------:R-:W-:Y:S02]  /*1210*/  SEL R9, R9, UR6, P1 ;  /* 0x0000000609097c07 */ /* 0x000fe40008800000 */
[----:B------:R-:W-:Y:S02]  /*1220*/  LEA.HI.X R13, R11, UR9, R28, 0x2, P3 ;  /* 0x000000090b0d7c11 */ /* 0x000fe400098f141c */
[----:B------:R-:W-:-:S02]  /*1230*/  LEA.HI.X R11, R23, UR9, R26, 0x2, P4 ;  /* 0x00000009170b7c11 */ /* 0x000fc4000a0f141a */
[----:B------:R-:W-:Y:S01]  /*1240*/  SEL R28, R20, UR7, P1 ;  /* 0x00000007141c7c07 */ /* 0x000fe20008800000 */
[----:B------:R-:W3:Y:S01]  /*1250*/  LDG.E.CONSTANT R12, desc[UR10][R12.64] ;  /* 0x0000000a0c0c7981 */ /* 0x000ee2000c1e9900 */
[----:B------:R-:W-:Y:S02]  /*1260*/  SEL R23, R22, UR6, P2 ;  /* 0x0000000616177c07 */ /* 0x000fe40009000000 */
[----:B------:R-:W-:Y:S01]  /*1270*/  LEA R20, P1, R9, UR8, 0x2 ;  /* 0x0000000809147c11 */ /* 0x000fe2000f8210ff */
[----:B------:R-:W4:Y:S01]  /*1280*/  LDG.E.CONSTANT R10, desc[UR10][R10.64] ;  /* 0x0000000a0a0a7981 */ /* 0x000f22000c1e9900 */
[----:B------:R-:W-:Y:S02]  /*1290*/  SEL R26, R21, UR7, P2 ;  /* 0x00000007151a7c07 */ /* 0x000fe40009000000 */
[----:B------:R-:W-:Y:S02]  /*12a0*/  LEA R22, P2, R23, UR8, 0x2 ;  /* 0x0000000817167c11 */ /* 0x000fe4000f8410ff */
[----:B------:R-:W-:-:S02]  /*12b0*/  LEA.HI.X R21, R9, UR9, R28, 0x2, P1 ;  /* 0x0000000909157c11 */ /* 0x000fc400088f141c */
[----:B------:R-:W-:-:S03]  /*12c0*/  LEA.HI.X R23, R23, UR9, R26, 0x2, P2 ;  /* 0x0000000917177c11 */ /* 0x000fc600090f141a */
[----:B------:R-:W4:Y:S04]  /*12d0*/  LDG.E.CONSTANT R20, desc[UR10][R20.64] ;  /* 0x0000000a14147981 */ /* 0x000f28000c1e9900 */
[----:B------:R-:W5:Y:S01]  /*12e0*/  LDG.E.CONSTANT R23, desc[UR10][R22.64] ;  /* 0x0000000a16177981 */ /* 0x000f62000c1e9900 */
[----:B------:R-:W-:-:S05]  /*12f0*/  IADD3 R2, P1, PT, R2, 0x100, RZ ;  /* 0x0000010002027810 */ /* 0x000fca0007f3e0ff */
[----:B------:R-:W-:Y:S01]  /*1300*/  IMAD.X R8, RZ, RZ, R8, P1 ;  /* 0x000000ffff087224 */ /* 0x000fe200008e0608 */
[----:B--2---:R-:W-:-:S04]  /*1310*/  IADD3 R9, PT, PT, R6, R18, R17 ;  /* 0x0000001206097210 */ /* 0x004fc80007ffe011 */
[----:B---3--:R-:W-:-:S04]  /*1320*/  IADD3 R9, PT, PT, R12, R9, R14 ;  /* 0x000000090c097210 */ /* 0x008fc80007ffe00e */
[----:B----4-:R-:W-:-:S05]  /*1330*/  IADD3 R26, PT, PT, R20, R9, R10 ;  /* 0x00000009141a7210 */ /* 0x010fca0007ffe00a */
[----:B-----5:R-:W-:-:S04]  /*1340*/  IMAD.IADD R26, R26, 0x1, R23 ;  /* 0x000000011a1a7824 */ /* 0x020fc800078e0217 */
[----:B------:R-:W-:-:S07]  /*1350*/  IMAD R3, R26, 0x20, R3 ;  /* 0x000000201a037824 */ /* 0x000fce00078e0203 */
.L_x_9:
[----:B------:R-:W-:Y:S05]  /*1360*/  BSYNC.RECONVERGENT B1 ;  /* 0x0000000000017941 */ /* 0x000fea0003800200 */
.L_x_8:
        /* <DEDUP_REMOVED lines=8> */
[----:B------:R-:W0:Y:S01]  /*13f0*/  LDCU.64 UR8, c[0x0][0x380] ;  /* 0x00007000ff0877ac */ /* 0x000e220008000a00 */
[----:B------:R-:W-:-:S04]  /*1400*/  IADD3 R6, P2, PT, R5, R2, RZ ;  /* 0x0000000205067210 */ /* 0x000fc80007f5e0ff */
[C---:B------:R-:W-:Y:S01]  /*1410*/  IADD3 R11, P5, PT, R6.reuse, 0x20, RZ ;  /* 0x00000020060b7810 */ /* 0x040fe20007fbe0ff */
[----:B------:R-:W-:Y:S01]  /*1420*/  IMAD.X R7, RZ, RZ, R8, P2 ;  /* 0x000000ffff077224 */ /* 0x000fe200010e0608 */
[C---:B------:R-:W-:Y:S02]  /*1430*/  IADD3 R13, P4, PT, R6.reuse, 0x40, RZ ;  /* 0x00000040060d7810 */ /* 0x040fe40007f9e0ff */
[C---:B------:R-:W-:Y:S01]  /*1440*/  ISETP.LT.U32.AND P1, PT, R6.reuse, UR6, PT ;  /* 0x0000000606007c0c */ /* 0x040fe2000bf21070 */
[--C-:B------:R-:W-:Y:S01]  /*1450*/  IMAD.X R12, RZ, RZ, R7.reuse, P5 ;  /* 0x000000ffff0c7224 */ /* 0x100fe200028e0607 */
[----:B------:R-:W-:Y:S01]  /*1460*/  IADD3 R15, P6, PT, R6, 0x60, RZ ;  /* 0x00000060060f7810 */ /* 0x000fe20007fde0ff */
[--C-:B------:R-:W-:Y:S01]  /*1470*/  IMAD.X R14, RZ, RZ, R7.reuse, P4 ;  /* 0x000000ffff0e7224 */ /* 0x100fe200020e0607 */
[----:B------:R-:W-:Y:S02]  /*1480*/  ISETP.LT.U32.AND.EX P3, PT, R7, UR7, PT, P1 ;  /* 0x0000000707007c0c */ /* 0x000fe4000bf61110 */
[----:B------:R-:W-:Y:S01]  /*1490*/  ISETP.LT.U32.AND P2, PT, R11, UR6, PT ;  /* 0x000000060b007c0c */ /* 0x000fe2000bf41070 */
[----:B------:R-:W-:Y:S01]  /*14a0*/  IMAD.X R17, RZ, RZ, R7, P6 ;  /* 0x000000ffff117224 */ /* 0x000fe200030e0607 */
[----:B------:R-:W-:-:S02]  /*14b0*/  ISETP.LT.U32.AND P1, PT, R13, UR6, PT ;  /* 0x000000060d007c0c */ /* 0x000fc4000bf21070 */
[----:B------:R-:W-:Y:S02]  /*14c0*/  SEL R9, R6, UR6, P3 ;  /* 0x0000000606097c07 */ /* 0x000fe40009800000 */
[----:B------:R-:W-:Y:S02]  /*14d0*/  ISETP.LT.U32.AND.EX P2, PT, R12, UR7, PT, P2 ;  /* 0x000000070c007c0c */ /* 0x000fe4000bf41120 */
[----:B------:R-:W-:Y:S02]  /*14e0*/  SEL R10, R7, UR7, P3 ;  /* 0x00000007070a7c07 */ /* 0x000fe40009800000 */
[----:B------:R-:W-:Y:S02]  /*14f0*/  ISETP.LT.U32.AND.EX P1, PT, R14, UR7, PT, P1 ;  /* 0x000000070e007c0c */ /* 0x000fe4000bf21110 */
[----:B------:R-:W-:Y:S02]  /*1500*/  ISETP.LT.U32.AND P3, PT, R15, UR6, PT ;  /* 0x000000060f007c0c */ /* 0x000fe4000bf61070 */
[----:B0-----:R-:W-:-:S02]  /*1510*/  LEA R6, P4, R9, UR8, 0x2 ;  /* 0x0000000809067c11 */ /* 0x001fc4000f8810ff */
[----:B------:R-:W-:Y:S02]  /*1520*/  SEL R11, R11, UR6, P2 ;  /* 0x000000060b0b7c07 */ /* 0x000fe40009000000 */
[----:B------:R-:W-:Y:S02]  /*1530*/  SEL R13, R13, UR6, P1 ;  /* 0x000000060d0d7c07 */ /* 0x000fe40008800000 */
[----:B------:R-:W-:Y:S02]  /*1540*/  ISETP.LT.U32.AND.EX P3, PT, R17, UR7, PT, P3 ;  /* 0x0000000711007c0c */ /* 0x000fe4000bf61130 */
[----:B------:R-:W-:Y:S02]  /*1550*/  SEL R18, R14, UR7, P1 ;  /* 0x000000070e127c07 */ /* 0x000fe40008800000 */
[----:B------:R-:W-:Y:S02]  /*1560*/  LEA.HI.X R7, R9, UR9, R10, 0x2, P4 ;  /* 0x0000000909077c11 */ /* 0x000fe4000a0f140a */
[----:B------:R-:W-:-:S02]  /*1570*/  SEL R16, R12, UR7, P2 ;  /* 0x000000070c107c07 */ /* 0x000fc40009000000 */
[----:B------:R-:W-:Y:S01]  /*1580*/  LEA R14, P1, R11, UR8, 0x2 ;  /* 0x000000080b0e7c11 */ /* 0x000fe2000f8210ff */
[----:B------:R-:W2:Y:S01]  /*1590*/  LDG.E.CONSTANT R6, desc[UR10][R6.64] ;  /* 0x0000000a06067981 */ /* 0x000ea2000c1e9900 */
[----:B------:R-:W-:Y:S02]  /*15a0*/  LEA R10, P2, R13, UR8, 0x2 ;  /* 0x000000080d0a7c11 */ /* 0x000fe4000f8410ff */
[----:B------:R-:W-:Y:S02]  /*15b0*/  SEL R9, R15, UR6, P3 ;  /* 0x000000060f097c07 */ /* 0x000fe40009800000 */
[----:B------:R-:W-:Y:S02]  /*15c0*/  LEA.HI.X R15, R11, UR9, R16, 0x2, P1 ;  /* 0x000000090b0f7c11 */ /* 0x000fe400088f1410 */
[----:B------:R-:W-:Y:S02]  /*15d0*/  SEL R20, R17, UR7, P3 ;  /* 0x0000000711147c07 */ /* 0x000fe40009800000 */
[----:B------:R-:W-:-:S02]  /*15e0*/  LEA.HI.X R11, R13, UR9, R18, 0x2, P2 ;  /* 0x000000090d0b7c11 */ /* 0x000fc400090f1412 */
[C---:B------:R-:W-:Y:S01]  /*15f0*/  LEA R12, P3, R9.reuse, UR8, 0x2 ;  /* 0x00000008090c7c11 */ /* 0x040fe2000f8610ff */
[----:B------:R-:W2:Y:S03]  /*1600*/  LDG.E.CONSTANT R15, desc[UR10][R14.64] ;  /* 0x0000000a0e0f7981 */ /* 0x000ea6000c1e9900 */
[----:B------:R-:W-:Y:S01]  /*1610*/  LEA.HI.X R13, R9, UR9, R20, 0x2, P3 ;  /* 0x00000009090d7c11 */ /* 0x000fe200098f1414 */
[----:B------:R-:W2:Y:S04]  /*1620*/  LDG.E.CONSTANT R10, desc[UR10][R10.64] ;  /* 0x0000000a0a0a7981 */ /* 0x000ea8000c1e9900 */
[----:B------:R-:W3:Y:S01]  /*1630*/  LDG.E.CONSTANT R23, desc[UR10][R12.64] ;  /* 0x0000000a0c177981 */ /* 0x000ee2000c1e9900 */
[----:B------:R-:W-:-:S05]  /*1640*/  IADD3 R2, P1, PT, R2, 0x80, RZ ;  /* 0x0000008002027810 */ /* 0x000fca0007f3e0ff */
[----:B------:R-:W-:Y:S01]  /*1650*/  IMAD.X R8, RZ, RZ, R8, P1 ;  /* 0x000000ffff087224 */ /* 0x000fe200008e0608 */
[----:B--2---:R-:W-:-:S05]  /*1660*/  IADD3 R16, PT, PT, R10, R6, R15 ;  /* 0x000000060a107210 */ /* 0x004fca0007ffe00f */
[----:B---3--:R-:W-:-:S04]  /*1670*/  IMAD.IADD R16, R16, 0x1, R23 ;  /* 0x0000000110107824 */ /* 0x008fc800078e0217 */
[----:B------:R-:W-:-:S07]  /*1680*/  IMAD R3, R16, 0x20, R3 ;  /* 0x0000002010037824 */ /* 0x000fce00078e0203 */
.L_x_11:
[----:B------:R-:W-:Y:S05]  /*1690*/  BSYNC.RECONVERGENT B1 ;  /* 0x0000000000017941 */ /* 0x000fea0003800200 */
.L_x_10:
[----:B------:R-:W-:Y:S05]  /*16a0*/  @!P0 BRA `(.L_x_7) ;  /* 0x0000000000588947 */ /* 0x000fea0003800000 */
[----:B------:R-:W-:Y:S01]  /*16b0*/  IADD3 R9, P0, PT, R5, R2, RZ ;  /* 0x0000000205097210 */ /* 0x000fe20007f1e0ff */
[----:B------:R-:W-:Y:S01]  /*16c0*/  BSSY.RECONVERGENT B1, `(.L_x_7) ;  /* 0x0000014000017945 */ /* 0x000fe20003800200 */
[----:B------:R-:W-:-:S03]  /*16d0*/  IADD3 R6, P1, PT, RZ, -R4, RZ ;  /* 0x80000004ff067210 */ /* 0x000fc60007f3e0ff */
[----:B------:R-:W-:Y:S02]  /*16e0*/  IMAD.X R8, RZ, RZ, R8, P0 ;  /* 0x000000ffff087224 */ /* 0x000fe400000e0608 */
[----:B------:R-:W-:-:S08]  /*16f0*/  IMAD.X R7, RZ, RZ, -0x1, P1 ;  /* 0xffffffffff077424 */ /* 0x000fd000008e06ff */
.L_x_12:
[----:B------:R-:W0:Y:S01]  /*1700*/  LDCU.64 UR8, c[0x0][0x380] ;  /* 0x00007000ff0877ac */ /* 0x000e220008000a00 */
[----:B------:R-:W-:-:S04]  /*1710*/  ISETP.LT.U32.AND P0, PT, R9, UR6, PT ;  /* 0x0000000609007c0c */ /* 0x000fc8000bf01070 */
[----:B------:R-:W-:-:S04]  /*1720*/  ISETP.LT.U32.AND.EX P0, PT, R8, UR7, PT, P0 ;  /* 0x0000000708007c0c */ /* 0x000fc8000bf01100 */
[----:B------:R-:W-:Y:S02]  /*1730*/  SEL R2, R9, UR6, P0 ;  /* 0x0000000609027c07 */ /* 0x000fe40008000000 */
[----:B------:R-:W-:Y:S02]  /*1740*/  SEL R5, R8, UR7, P0 ;  /* 0x0000000708057c07 */ /* 0x000fe40008000000 */
[----:B0-----:R-:W-:-:S04]  /*1750*/  LEA R4, P0, R2, UR8, 0x2 ;  /* 0x0000000802047c11 */ /* 0x001fc8000f8010ff */
[----:B------:R-:W-:-:S05]  /*1760*/  LEA.HI.X R5, R2, UR9, R5, 0x2, P0 ;  /* 0x0000000902057c11 */ /* 0x000fca00080f1405 */
[----:B------:R-:W2:Y:S01]  /*1770*/  LDG.E.CONSTANT R23, desc[UR10][R4.64] ;  /* 0x0000000a04177981 */ /* 0x000ea2000c1e9900 */
[----:B------:R-:W-:Y:S02]  /*1780*/  IADD3 R6, P0, PT, R6, 0x1, RZ ;  /* 0x0000000106067810 */ /* 0x000fe40007f1e0ff */
[----:B------:R-:W-:-:S03]  /*1790*/  IADD3 R9, P1, PT, R9, 0x20, RZ ;  /* 0x0000002009097810 */ /* 0x000fc60007f3e0ff */
[----:B------:R-:W-:Y:S01]  /*17a0*/  IMAD.X R7, RZ, RZ, R7, P0 ;  /* 0x000000ffff077224 */ /* 0x000fe200000e0607 */
[----:B------:R-:W-:Y:S01]  /*17b0*/  ISETP.NE.U32.AND P0, PT, R6, RZ, PT ;  /* 0x000000ff0600720c */ /* 0x000fe20003f05070 */
[----:B------:R-:W-:-:S03]  /*17c0*/  IMAD.X R8, RZ, RZ, R8, P1 ;  /* 0x000000ffff087224 */ /* 0x000fc600008e0608 */
[----:B------:R-:W-:Y:S01]  /*17d0*/  ISETP.NE.AND.EX P0, PT, R7, RZ, PT, P0 ;  /* 0x000000ff0700720c */ /* 0x000fe20003f05300 */
[----:B--2---:R-:W-:-:S12]  /*17e0*/  IMAD R3, R23, 0x20, R3 ;  /* 0x0000002017037824 */ /* 0x004fd800078e0203 */
[----:B------:R-:W-:Y:S05]  /*17f0*/  @P0 BRA `(.L_x_12) ;  /* 0xfffffffc00c00947 */ /* 0x000fea000383ffff */
[----:B------:R-:W-:Y:S05]  /*1800*/  BSYNC.RECONVERGENT B1 ;  /* 0x0000000000017941 */ /* 0x000fea0003800200 */
.L_x_7:
[----:B------:R-:W-:Y:S05]  /*1810*/  BSYNC.RECONVERGENT B0 ;  /* 0x0000000000007941 */ /* 0x000fea0003800200 */
.L_x_6:
[----:B------:R-:W-:Y:S04]  /*1820*/  STS [R0+UR5], R23 ;  /* 0x0000001700007988 */ /* 0x000fe80008000805 */
[----:B------:R-:W-:Y:S01]  /*1830*/  STS [R0+UR4], R3 ;  /* 0x0000000300007988 */ /* 0x000fe20008000804 */
[----:B------:R-:W-:Y:S05]  /*1840*/  EXIT ;  /* 0x000000000000794d */ /* 0x000fea0003800000 */
.L_x_13:
        /* <DEDUP_REMOVED lines=11> */
.L_x_152:


//--------------------- .text._Z6randomPjmm       --------------------------
	.section	.text._Z6randomPjmm,"ax",@progbits
	.align	128
        .global         _Z6randomPjmm
        .type           _Z6randomPjmm,@function
        .size           _Z6randomPjmm,(.L_x_153 - _Z6randomPjmm)
        .other          _Z6randomPjmm,@"STO_CUDA_ENTRY STV_DEFAULT"
_Z6randomPjmm:
.text._Z6randomPjmm:
[----:B------:R-:W-:Y:S01]  /*0000*/  LDC R1, c[0x0][0x37c] ;  /* 0x0000df00ff017b82 */ /* 0x000fe20000000800 */
[----:B------:R-:W0:Y:S07]  /*0010*/  S2R R0, SR_TID.X ;  /* 0x0000000000007919 */ /* 0x000e2e0000002100 */
[----:B------:R-:W0:Y:S01]  /*0020*/  S2UR UR4, SR_CTAID.X ;  /* 0x00000000000479c3 */ /* 0x000e220000002500 */
[----:B------:R-:W1:Y:S01]  /*0030*/  LDCU.64 UR6, c[0x0][0x390] ;  /* 0x00007200ff0677ac */ /* 0x000e620008000a00 */
[----:B------:R-:W2:Y:S06]  /*0040*/  LDCU.64 UR8, c[0x0][0x388] ;  /* 0x00007100ff0877ac */ /* 0x000eac0008000a00 */
[----:B------:R-:W0:Y:S02]  /*0050*/  LDC R5, c[0x0][0x360] ;  /* 0x0000d800ff057b82 */ /* 0x000e240000000800 */
[----:B0-----:R-:W-:-:S04]  /*0060*/  IMAD R5, R5, UR4, R0 ;  /* 0x0000000405057c24 */ /* 0x001fc8000f8e0200 */
[----:B-1----:R-:W-:-:S04]  /*0070*/  IMAD.WIDE.U32 R2, R5, UR6, RZ ;  /* 0x0000000605027c25 */ /* 0x002fc8000f8e00ff */
[----:B------:R-:W-:Y:S01]  /*0080*/  IMAD R11, R5, UR7, R3 ;  /* 0x00000007050b7c24 */ /* 0x000fe2000f8e0203 */
[----:B------:R-:W-:-:S04]  /*0090*/  IADD3 R0, P0, PT, R2, UR6, RZ ;  /* 0x0000000602007c10 */ /* 0x000fc8000ff1e0ff */
[----:B------:R-:W-:Y:S02]  /*00a0*/  IADD3.X R4, PT, PT, R11, UR7, RZ, P0, !PT ;  /* 0x000000070b047c10 */ /* 0x000fe400087fe4ff */
[----:B--2---:R-:W-:-:S04]  /*00b0*/  ISETP.LT.U32.AND P0, PT, R0, UR8, PT ;  /* 0x0000000800007c0c */ /* 0x004fc8000bf01070 */
[----:B------:R-:W-:-:S04]  /*00c0*/  ISETP.LT.U32.AND.EX P0, PT, R4, UR9, PT, P0 ;  /* 0x0000000904007c0c */ /* 0x000fc8000bf01100 */
[----:B------:R-:W-:Y:S02]  /*00d0*/  SEL R0, R0, UR8, P0 ;  /* 0x0000000800007c07 */ /* 0x000fe40008000000 */
[----:B------:R-:W-:Y:S02]  /*00e0*/  SEL R4, R4, UR9, P0 ;  /* 0x0000000904047c07 */ /* 0x000fe40008000000 */
[----:B------:R-:W-:-:S04]  /*00f0*/  ISETP.GE.U32.AND P0, PT, R2, R0, PT ;  /* 0x000000000200720c */ /* 0x000fc80003f06070 */
[----:B------:R-:W-:-:S13]  /*0100*/  ISETP.GE.U32.AND.EX P0, PT, R11, R4, PT, P0 ;  /* 0x000000040b00720c */ /* 0x000fda0003f06100 */
[----:B------:R-:W-:Y:S05]  /*0110*/  @P0 EXIT ;  /* 0x000000000000094d */ /* 0x000fea0003800000 */
[C-C-:B------:R-:W-:Y:S01]  /*0120*/  IMAD.IADD R9, R0.reuse, 0x1, -R2.reuse ;  /* 0x0000000100097824 */ /* 0x140fe200078e0a02 */
[----:B------:R-:W-:Y:S01]  /*0130*/  IADD3 R5, P2, PT, -R0, R2, RZ ;  /* 0x0000000200057210 */ /* 0x000fe20007f5e1ff */
[----:B------:R-:W0:Y:S01]  /*0140*/  LDCU.64 UR4, c[0x0][0x358] ;  /* 0x00006b00ff0477ac */ /* 0x000e220008000a00 */
[----:B------:R-:W-:Y:S01]  /*0150*/  BSSY.RECONVERGENT B0, `(.L_x_14) ;  /* 0x000001d000007945 */ /* 0x000fe20003800200 */
[----:B------:R-:W-:Y:S01]  /*0160*/  IMAD.MOV.U32 R7, RZ, RZ, R2 ;  /* 0x000000ffff077224 */ /* 0x000fe200078e0002 */
[----:B------:R-:W-:Y:S02]  /*0170*/  LOP3.LUT R9, R9, 0x3, RZ, 0xc0, !PT ;  /* 0x0000000309097812 */ /* 0x000fe400078ec0ff */
[----:B------:R-:W-:Y:S01]  /*0180*/  ISETP.GT.U32.AND P0, PT, R5, -0x4, PT ;  /* 0xfffffffc0500780c */ /* 0x000fe20003f04070 */
[----:B------:R-:W-:Y:S01]  /*0190*/  IMAD.X R5, R11, 0x1, ~R4, P2 ;  /* 0x000000010b057824 */ /* 0x000fe200010e0e04 */
[----:B------:R-:W-:-:S04]  /*01a0*/  ISETP.NE.U32.AND P1, PT, R9, RZ, PT ;  /* 0x000000ff0900720c */ /* 0x000fc80003f25070 */
[----:B------:R-:W-:Y:S02]  /*01b0*/  ISETP.NE.AND.EX P1, PT, RZ, RZ, PT, P1 ;  /* 0x000000ffff00720c */ /* 0x000fe40003f25310 */
[----:B------:R-:W-:Y:S01]  /*01c0*/  ISETP.GT.U32.AND.EX P0, PT, R5, -0x1, PT, P0 ;  /* 0xffffffff0500780c */ /* 0x000fe20003f04100 */
[----:B------:R-:W-:-:S10]  /*01d0*/  IMAD.MOV.U32 R5, RZ, RZ, R11 ;  /* 0x000000ffff057224 */ /* 0x000fd400078e000b */
[----:B0-----:R-:W-:Y:S05]  /*01e0*/  @!P1 BRA `(.L_x_15) ;  /* 0x00000000004c9947 */ /* 0x001fea0003800000 */
[----:B------:R-:W0:Y:S01]  /*01f0*/  LDCU.64 UR6, c[0x0][0x380] ;  /* 0x00007000ff0677ac */ /* 0x000e220008000a00 */
[----:B------:R-:W-:Y:S02]  /*0200*/  IADD3 R7, P2, PT, R9, R2, RZ ;  /* 0x0000000209077210 */ /* 0x000fe40007f5e0ff */
[----:B------:R-:W-:Y:S02]  /*0210*/  IADD3 R8, P3, PT, RZ, -R9, RZ ;  /* 0x80000009ff087210 */ /* 0x000fe40007f7e0ff */
[----:B------:R-:W-:-:S03]  /*0220*/  IADD3.X R5, PT, PT, RZ, R11, RZ, P2, !PT ;  /* 0x0000000bff057210 */ /* 0x000fc600017fe4ff */
[----:B------:R-:W-:Y:S01]  /*0230*/  IMAD.X R10, RZ, RZ, -0x1, P3 ;  /* 0xffffffffff0a7424 */ /* 0x000fe200018e06ff */
[----:B0-----:R-:W-:-:S04]  /*0240*/  LEA R6, P1, R2, UR6, 0x2 ;  /* 0x0000000602067c11 */ /* 0x001fc8000f8210ff */
[----:B------:R-:W-:-:S09]  /*0250*/  LEA.HI.X R11, R2, UR7, R11, 0x2, P1 ;  /* 0x00000007020b7c11 */ /* 0x000fd200088f140b */
.L_x_16:
[----:B0-----:R-:W-:Y:S02]  /*0260*/  IMAD.MOV.U32 R2, RZ, RZ, R6 ;  /* 0x000000ffff027224 */ /* 0x001fe400078e0006 */
[----:B------:R-:W-:-:S05]  /*0270*/  IMAD.MOV.U32 R3, RZ, RZ, R11 ;  /* 0x000000ffff037224 */ /* 0x000fca00078e000b */
[----:B------:R-:W2:Y:S01]  /*0280*/  LDG.E R6, desc[UR4][R2.64] ;  /* 0x0000000402067981 */ /* 0x000ea2000c1e1900 */
[----:B------:R-:W-:-:S04]  /*0290*/  IADD3 R8, P1, PT, R8, 0x1, RZ ;  /* 0x0000000108087810 */ /* 0x000fc80007f3e0ff */
[----:B------:R-:W-:Y:S02]  /*02a0*/  IADD3.X R10, PT, PT, RZ, R10, RZ, P1, !PT ;  /* 0x0000000aff0a7210 */ /* 0x000fe40000ffe4ff */
[----:B------:R-:W-:-:S04]  /*02b0*/  ISETP.NE.U32.AND P1, PT, R8, RZ, PT ;  /* 0x000000ff0800720c */ /* 0x000fc80003f25070 */
[----:B------:R-:W-:Y:S01]  /*02c0*/  ISETP.NE.AND.EX P1, PT, R10, RZ, PT, P1 ;  /* 0x000000ff0a00720c */ /* 0x000fe20003f25310 */
[----:B--2---:R-:W-:Y:S01]  /*02d0*/  IMAD R9, R6, 0x11, RZ ;  /* 0x0000001106097824 */ /* 0x004fe200078e02ff */
[----:B------:R-:W-:-:S04]  /*02e0*/  IADD3 R6, P2, PT, R2, 0x4, RZ ;  /* 0x0000000402067810 */ /* 0x000fc80007f5e0ff */
[----:B------:R0:W-:Y:S01]  /*02f0*/  STG.E desc[UR4][R2.64], R9 ;  /* 0x0000000902007986 */ /* 0x0001e2000c101904 */
[----:B------:R-:W-:-:S06]  /*0300*/  IMAD.X R11, RZ, RZ, R3, P2 ;  /* 0x000000ffff0b7224 */ /* 0x000fcc00010e0603 */
[----:B------:R-:W-:Y:S05]  /*0310*/  @P1 BRA `(.L_x_16) ;  /* 0xfffffffc00d01947 */ /* 0x000fea000383ffff */
.L_x_15:
[----:B------:R-:W-:Y:S05]  /*0320*/  BSYNC.RECONVERGENT B0 ;  /* 0x0000000000007941 */ /* 0x000fea0003800200 */
.L_x_14:
[----:B------:R-:W-:Y:S05]  /*0330*/  @P0 EXIT ;  /* 0x000000000000094d */ /* 0x000fea0003800000 */
[----:B------:R-:W0:Y:S01]  /*0340*/  LDCU.64 UR6, c[0x0][0x380] ;  /* 0x00007000ff0677ac */ /* 0x000e220008000a00 */
[----:B------:R-:W-:-:S04]  /*0350*/  ISETP.GE.U32.AND P1, PT, R7, R0, PT ;  /* 0x000000000700720c */ /* 0x000fc80003f26070 */
[----:B------:R-:W-:Y:S02]  /*0360*/  ISETP.GE.U32.AND.EX P1, PT, R5, R4, PT, P1 ;  /* 0x000000040500720c */ /* 0x000fe40003f26110 */
[----:B0-----:R-:W-:-:S04]  /*0370*/  LEA R2, P0, R7, UR6, 0x2 ;  /* 0x0000000607027c11 */ /* 0x001fc8000f8010ff */
[----:B------:R-:W-:Y:S02]  /*0380*/  LEA.HI.X R3, R7, UR7, R5, 0x2, P0 ;  /* 0x0000000707037c11 */ /* 0x000fe400080f1405 */
[----:B------:R-:W-:-:S05]  /*0390*/  IADD3 R2, P0, PT, R2, 0x8, RZ ;  /* 0x0000000802027810 */ /* 0x000fca0007f1e0ff */
[----:B------:R-:W-:-:S05]  /*03a0*/  IMAD.X R3, RZ, RZ, R3, P0 ;  /* 0x000000ffff037224 */ /* 0x000fca00000e0603 */
[----:B------:R-:W2:Y:S04]  /*03b0*/  @P1 LDG.E R6, desc[UR4][R2.64+-0x8] ;  /* 0xfffff80402061981 */ /* 0x000ea8000c1e1900 */
[----:B------:R-:W3:Y:S04]  /*03c0*/  @P1 LDG.E R8, desc[UR4][R2.64+-0x4] ;  /* 0xfffffc0402081981 */ /* 0x000ee8000c1e1900 */
[----:B------:R-:W4:Y:S04]  /*03d0*/  @P1 LDG.E R10, desc[UR4][R2.64] ;  /* 0x00000004020a1981 */ /* 0x000f28000c1e1900 */
[----:B------:R-:W5:Y:S01]  /*03e0*/  @P1 LDG.E R12, desc[UR4][R2.64+0x4] ;  /* 0x00000404020c1981 */ /* 0x000f62000c1e1900 */
[----:B------:R-:W-:Y:S01]  /*03f0*/  @P1 IADD3 R7, P0, PT, R7, 0x4, RZ ;  /* 0x0000000407071810 */ /* 0x000fe20007f1e0ff */
[----:B------:R-:W-:Y:S03]  /*0400*/  BSSY.RECONVERGENT B0, `(.L_x_17) ;  /* 0x0000052000007945 */ /* 0x000fe60003800200 */
[----:B------:R-:W-:Y:S01]  /*0410*/  IADD3 R9, P3, PT, -R7, R0, RZ ;  /* 0x0000000007097210 */ /* 0x000fe20007f7e1ff */
[----:B------:R-:W-:Y:S01]  /*0420*/  @P1 IMAD.X R5, RZ, RZ, R5, P0 ;  /* 0x000000ffff051224 */ /* 0x000fe200000e0605 */
[----:B------:R-:W-:-:S02]  /*0430*/  ISETP.GT.U32.AND P2, PT, R0, R7, PT ;  /* 0x000000070000720c */ /* 0x000fc40003f44070 */
[----:B------:R-:W-:Y:S02]  /*0440*/  ISETP.LE.U32.AND P0, PT, R9, 0xc, PT ;  /* 0x0000000c0900780c */ /* 0x000fe40003f03070 */
[----:B------:R-:W-:Y:S02]  /*0450*/  ISETP.GT.U32.AND.EX P2, PT, R4, R5, PT, P2 ;  /* 0x000000050400720c */ /* 0x000fe40003f44120 */
[----:B------:R-:W-:-:S04]  /*0460*/  IADD3.X R9, PT, PT, ~R5, R4, RZ, P3, !PT ;  /* 0x0000000405097210 */ /* 0x000fc80001ffe5ff */
[----:B------:R-:W-:Y:S01]  /*0470*/  ISETP.LE.U32.OR.EX P2, PT, R9, RZ, !P2, P0 ;  /* 0x000000ff0900720c */ /* 0x000fe20005743500 */
[----:B--2---:R-:W-:Y:S01]  /*0480*/  @P1 IMAD R9, R6, 0x11, RZ ;  /* 0x0000001106091824 */ /* 0x004fe200078e02ff */
[----:B------:R-:W-:Y:S01]  /*0490*/  @P1 IADD3 R6, P0, PT, R2, 0x10, RZ ;  /* 0x0000001002061810 */ /* 0x000fe20007f1e0ff */
[----:B---3--:R-:W-:-:S03]  /*04a0*/  @P1 IMAD R11, R8, 0x11, RZ ;  /* 0x00000011080b1824 */ /* 0x008fc600078e02ff */
[----:B------:R-:W-:Y:S01]  /*04b0*/  @P1 STG.E desc[UR4][R2.64+-0x8], R9 ;  /* 0xfffff80902001986 */ /* 0x000fe2000c101904 */
[----:B------:R-:W-:Y:S01]  /*04c0*/  @P1 IMAD.X R17, RZ, RZ, R3, P0 ;  /* 0x000000ffff111224 */ /* 0x000fe200000e0603 */
[----:B------:R-:W-:Y:S01]  /*04d0*/  PLOP3.LUT P0, PT, P1, PT, PT, 0x8, 0x80 ;  /* 0x000000000080781c */ /* 0x000fe20000f0e170 */
[----:B----4-:R-:W-:Y:S01]  /*04e0*/  @P1 IMAD R13, R10, 0x11, RZ ;  /* 0x000000110a0d1824 */ /* 0x010fe200078e02ff */
[----:B------:R-:W-:Y:S01]  /*04f0*/  @P1 STG.E desc[UR4][R2.64+-0x4], R11 ;  /* 0xfffffc0b02001986 */ /* 0x000fe2000c101904 */
[----:B-----5:R-:W-:-:S03]  /*0500*/  @P1 IMAD R15, R12, 0x11, RZ ;  /* 0x000000110c0f1824 */ /* 0x020fc600078e02ff */
[----:B------:R-:W-:Y:S04]  /*0510*/  @P1 STG.E desc[UR4][R2.64], R13 ;  /* 0x0000000d02001986 */ /* 0x000fe8000c101904 */
[----:B------:R0:W-:Y:S02]  /*0520*/  @P1 STG.E desc[UR4][R2.64+0x4], R15 ;  /* 0x0000040f02001986 */ /* 0x0001e4000c101904 */
[----:B0-----:R-:W-:Y:S02]  /*0530*/  @P1 IMAD.MOV.U32 R2, RZ, RZ, R6 ;  /* 0x000000ffff021224 */ /* 0x001fe400078e0006 */
[----:B------:R-:W-:Y:S01]  /*0540*/  @P1 IMAD.MOV.U32 R3, RZ, RZ, R17 ;  /* 0x000000ffff031224 */ /* 0x000fe200078e0011 */
[----:B------:R-:W-:Y:S06]  /*0550*/  @P2 BRA `(.L_x_18) ;  /* 0x0000000000f02947 */ /* 0x000fec0003800000 */
[----:B------:R-:W-:Y:S02]  /*0560*/  IADD3 R8, P1, PT, R0, -0xc, RZ ;  /* 0xfffffff400087810 */ /* 0x000fe40007f3e0ff */
[----:B------:R-:W-:Y:S02]  /*0570*/  PLOP3.LUT P0, PT, PT, PT, PT, 0x8, 0x80 ;  /* 0x000000000080781c */ /* 0x000fe40003f0e170 */
[----:B------:R-:W-:-:S11]  /*0580*/  IADD3.X R6, PT, PT, R4, -0x1, RZ, P1, !PT ;  /* 0xffffffff04067810 */ /* 0x000fd60000ffe4ff */
.L_x_19:
[----:B------:R-:W2:Y:S04]  /*0590*/  LDG.E R22, desc[UR4][R2.64] ;  /* 0x0000000402167981 */ /* 0x000ea8000c1e1900 */
[----:B------:R-:W3:Y:S04]  /*05a0*/  LDG.E R19, desc[UR4][R2.64+-0x8] ;  /* 0xfffff80402137981 */ /* 0x000ee8000c1e1900 */
[----:B------:R-:W4:Y:S04]  /*05b0*/  LDG.E R20, desc[UR4][R2.64+-0x4] ;  /* 0xfffffc0402147981 */ /* 0x000f28000c1e1900 */
[----:B------:R-:W5:Y:S04]  /*05c0*/  LDG.E R15, desc[UR4][R2.64+0x20] ;  /* 0x00002004020f7981 */ /* 0x000f68000c1e1900 */
        /* <DEDUP_REMOVED lines=11> */
[----:B------:R-:W5:Y:S01]  /*0680*/  LDG.E R11, desc[UR4][R2.64+0x30] ;  /* 0x00003004020b7981 */ /* 0x000f62000c1e1900 */
[----:B------:R-:W-:-:S04]  /*0690*/  IADD3 R7, P1, PT, R7, 0x10, RZ ;  /* 0x0000001007077810 */ /* 0x000fc80007f3e0ff */
[----:B------:R-:W-:Y:S02]  /*06a0*/  IADD3.X R5, PT, PT, RZ, R5, RZ, P1, !PT ;  /* 0x00000005ff057210 */ /* 0x000fe40000ffe4ff */
[----:B------:R-:W-:-:S04]  /*06b0*/  ISETP.GE.U32.AND P1, PT, R7, R8, PT ;  /* 0x000000080700720c */ /* 0x000fc80003f26070 */
[----:B------:R-:W-:Y:S01]  /*06c0*/  ISETP.GE.U32.AND.EX P1, PT, R5, R6, PT, P1 ;  /* 0x000000060500720c */ /* 0x000fe20003f26110 */
[----:B--2---:R-:W-:Y:S02]  /*06d0*/  IMAD R23, R22, 0x11, RZ ;  /* 0x0000001116177824 */ /* 0x004fe400078e02ff */
[----:B---3--:R-:W-:-:S03]  /*06e0*/  IMAD R19, R19, 0x11, RZ ;  /* 0x0000001113137824 */ /* 0x008fc600078e02ff */
[----:B------:R0:W-:Y:S01]  /*06f0*/  STG.E desc[UR4][R2.64], R23 ;  /* 0x0000001702007986 */ /* 0x0001e2000c101904 */
[----:B----4-:R-:W-:-:S03]  /*0700*/  IMAD R21, R20, 0x11, RZ ;  /* 0x0000001114157824 */ /* 0x010fc600078e02ff */
[----:B------:R1:W-:Y:S01]  /*0710*/  STG.E desc[UR4][R2.64+-0x8], R19 ;  /* 0xfffff81302007986 */ /* 0x0003e2000c101904 */
[----:B-----5:R-:W-:-:S03]  /*0720*/  IMAD R15, R15, 0x11, RZ ;  /* 0x000000110f0f7824 */ /* 0x020fc600078e02ff */
[----:B------:R-:W-:Y:S01]  /*0730*/  STG.E desc[UR4][R2.64+-0x4], R21 ;  /* 0xfffffc1502007986 */ /* 0x000fe2000c101904 */
[----:B0-----:R-:W-:Y:S01]  /*0740*/  IMAD R23, R10, 0x11, RZ ;  /* 0x000000110a177824 */ /* 0x001fe200078e02ff */
[----:B------:R-:W-:Y:S02]  /*0750*/  IADD3 R10, P2, PT, R2, 0x40, RZ ;  /* 0x00000040020a7810 */ /* 0x000fe40007f5e0ff */
[----:B------:R0:W-:Y:S01]  /*0760*/  STG.E desc[UR4][R2.64+0x20], R15 ;  /* 0x0000200f02007986 */ /* 0x0001e2000c101904 */
[----:B------:R-:W-:Y:S02]  /*0770*/  IMAD R25, R24, 0x11, RZ ;  /* 0x0000001118197824 */ /* 0x000fe400078e02ff */
[----:B------:R-:W-:Y:S02]  /*0780*/  IMAD R27, R26, 0x11, RZ ;  /* 0x000000111a1b7824 */ /* 0x000fe400078e02ff */
[----:B------:R-:W-:Y:S02]  /*0790*/  IMAD R29, R28, 0x11, RZ ;  /* 0x000000111c1d7824 */ /* 0x000fe400078e02ff */
[----:B-1----:R-:W-:-:S02]  /*07a0*/  IMAD R19, R18, 0x11, RZ ;  /* 0x0000001112137824 */ /* 0x002fc400078e02ff */
[----:B0-----:R-:W-:Y:S02]  /*07b0*/  IMAD.X R15, RZ, RZ, R3, P2 ;  /* 0x000000ffff0f7224 */ /* 0x001fe400010e0603 */
[----:B------:R-:W-:Y:S02]  /*07c0*/  IMAD R14, R14, 0x11, RZ ;  /* 0x000000110e0e7824 */ /* 0x000fe400078e02ff */
[----:B------:R-:W-:Y:S02]  /*07d0*/  IMAD R17, R17, 0x11, RZ ;  /* 0x0000001111117824 */ /* 0x000fe400078e02ff */
[----:B------:R-:W-:Y:S02]  /*07e0*/  IMAD R16, R16, 0x11, RZ ;  /* 0x0000001110107824 */ /* 0x000fe400078e02ff */
[----:B------:R-:W-:Y:S02]  /*07f0*/  IMAD R13, R13, 0x11, RZ ;  /* 0x000000110d0d7824 */ /* 0x000fe400078e02ff */
[----:B------:R-:W-:-:S02]  /*0800*/  IMAD R9, R9, 0x11, RZ ;  /* 0x0000001109097824 */ /* 0x000fc400078e02ff */
[----:B------:R-:W-:Y:S02]  /*0810*/  IMAD R21, R12, 0x11, RZ ;  /* 0x000000110c157824 */ /* 0x000fe400078e02ff */
[----:B------:R-:W-:Y:S01]  /*0820*/  IMAD R11, R11, 0x11, RZ ;  /* 0x000000110b0b7824 */ /* 0x000fe200078e02ff */
[----:B------:R-:W-:Y:S04]  /*0830*/  STG.E desc[UR4][R2.64+0x4], R25 ;  /* 0x0000041902007986 */ /* 0x000fe8000c101904 */
        /* <DEDUP_REMOVED lines=10> */
[----:B------:R0:W-:Y:S02]  /*08e0*/  STG.E desc[UR4][R2.64+0x34], R23 ;  /* 0x0000341702007986 */ /* 0x0001e4000c101904 */
[----:B0-----:R-:W-:-:S02]  /*08f0*/  IMAD.MOV.U32 R2, RZ, RZ, R10 ;  /* 0x000000ffff027224 */ /* 0x001fc400078e000a */
[----:B------:R-:W-:Y:S01]  /*0900*/  IMAD.MOV.U32 R3, RZ, RZ, R15 ;  /* 0x000000ffff037224 */ /* 0x000fe200078e000f */
[----:B------:R-:W-:Y:S06]  /*0910*/  @!P1 BRA `(.L_x_19) ;  /* 0xfffffffc001c9947 */ /* 0x000fec000383ffff */
.L_x_18:
[----:B------:R-:W-:Y:S05]  /*0920*/  BSYNC.RECONVERGENT B0 ;  /* 0x0000000000007941 */ /* 0x000fea0003800200 */
.L_x_17:
[----:B------:R-:W-:Y:S01]  /*0930*/  IADD3 R6, P3, PT, -R7, R0, RZ ;  /* 0x0000000007067210 */ /* 0x000fe20007f7e1ff */
[----:B------:R-:W-:Y:S01]  /*0940*/  BSSY.RECONVERGENT B0, `(.L_x_20) ;  /* 0x0000026000007945 */ /* 0x000fe20003800200 */
[----:B------:R-:W-:Y:S02]  /*0950*/  ISETP.GT.U32.AND P2, PT, R0, R7, PT ;  /* 0x000000070000720c */ /* 0x000fe40003f44070 */
[----:B------:R-:W-:Y:S02]  /*0960*/  ISETP.LE.U32.AND P1, PT, R6, 0x4, PT ;  /* 0x000000040600780c */ /* 0x000fe40003f23070 */
[----:B------:R-:W-:Y:S02]  /*0970*/  ISETP.GT.U32.AND.EX P2, PT, R4, R5, PT, P2 ;  /* 0x000000050400720c */ /* 0x000fe40003f44120 */
[----:B------:R-:W-:-:S04]  /*0980*/  IADD3.X R6, PT, PT, ~R5, R4, RZ, P3, !PT ;  /* 0x0000000405067210 */ /* 0x000fc80001ffe5ff */
[----:B------:R-:W-:-:S13]  /*0990*/  ISETP.LE.U32.OR.EX P1, PT, R6, RZ, !P2, P1 ;  /* 0x000000ff0600720c */ /* 0x000fda0005723510 */
[----:B------:R-:W-:Y:S05]  /*09a0*/  @P1 BRA `(.L_x_21) ;  /* 0x00000000007c1947 */ /* 0x000fea0003800000 */
[----:B------:R-:W2:Y:S04]  /*09b0*/  LDG.E R6, desc[UR4][R2.64+-0x8] ;  /* 0xfffff80402067981 */ /* 0x000ea8000c1e1900 */
[----:B------:R-:W3:Y:S04]  /*09c0*/  LDG.E R8, desc[UR4][R2.64+-0x4] ;  /* 0xfffffc0402087981 */ /* 0x000ee8000c1e1900 */
[----:B------:R-:W4:Y:S04]  /*09d0*/  LDG.E R10, desc[UR4][R2.64] ;  /* 0x00000004020a7981 */ /* 0x000f28000c1e1900 */
[----:B------:R-:W5:Y:S04]  /*09e0*/  LDG.E R12, desc[UR4][R2.64+0x4] ;  /* 0x00000404020c7981 */ /* 0x000f68000c1e1900 */
[----:B------:R-:W5:Y:S04]  /*09f0*/  LDG.E R14, desc[UR4][R2.64+0x8] ;  /* 0x00000804020e7981 */ /* 0x000f68000c1e1900 */
[----:B------:R-:W5:Y:S04]  /*0a00*/  LDG.E R16, desc[UR4][R2.64+0xc] ;  /* 0x00000c0402107981 */ /* 0x000f68000c1e1900 */
[----:B------:R-:W5:Y:S04]  /*0a10*/  LDG.E R18, desc[UR4][R2.64+0x10] ;  /* 0x0000100402127981 */ /* 0x000f68000c1e1900 */
[----:B------:R-:W5:Y:S01]  /*0a20*/  LDG.E R20, desc[UR4][R2.64+0x14] ;  /* 0x0000140402147981 */ /* 0x000f62000c1e1900 */
[----:B------:R-:W-:-:S02]  /*0a30*/  IADD3 R7, P1, PT, R7, 0x8, RZ ;  /* 0x0000000807077810 */ /* 0x000fc40007f3e0ff */
[----:B------:R-:W-:-:S03]  /*0a40*/  PLOP3.LUT P0, PT, PT, PT, PT, 0x8, 0x80 ;  /* 0x000000000080781c */ /* 0x000fc60003f0e170 */
[----:B------:R-:W-:Y:S02]  /*0a50*/  IMAD.X R5, RZ, RZ, R5, P1 ;  /* 0x000000ffff057224 */ /* 0x000fe400008e0605 */
[----:B--2---:R-:W-:Y:S01]  /*0a60*/  IMAD R9, R6, 0x11, RZ ;  /* 0x0000001106097824 */ /* 0x004fe200078e02ff */
[----:B------:R-:W-:Y:S01]  /*0a70*/  IADD3 R6, P2, PT, R2, 0x20, RZ ;  /* 0x0000002002067810 */ /* 0x000fe20007f5e0ff */
[----:B---3--:R-:W-:-:S03]  /*0a80*/  IMAD R11, R8, 0x11, RZ ;  /* 0x00000011080b7824 */ /* 0x008fc600078e02ff */
[----:B------:R0:W-:Y:S01]  /*0a90*/  STG.E desc[UR4][R2.64+-0x8], R9 ;  /* 0xfffff80902007986 */ /* 0x0001e2000c101904 */
[----:B----4-:R-:W-:-:S03]  /*0aa0*/  IMAD R13, R10, 0x11, RZ ;  /* 0x000000110a0d7824 */ /* 0x010fc600078e02ff */
[----:B------:R-:W-:Y:S01]  /*0ab0*/  STG.E desc[UR4][R2.64+-0x4], R11 ;  /* 0xfffffc0b02007986 */ /* 0x000fe2000c101904 */
[----:B-----5:R-:W-:-:S03]  /*0ac0*/  IMAD R15, R12, 0x11, RZ ;  /* 0x000000110c0f7824 */ /* 0x020fc600078e02ff */
[----:B------:R-:W-:Y:S01]  /*0ad0*/  STG.E desc[UR4][R2.64], R13 ;  /* 0x0000000d02007986 */ /* 0x000fe2000c101904 */
[----:B------:R-:W-:-:S03]  /*0ae0*/  IMAD R17, R14, 0x11, RZ ;  /* 0x000000110e117824 */ /* 0x000fc600078e02ff */
[----:B------:R-:W-:Y:S01]  /*0af0*/  STG.E desc[UR4][R2.64+0x4], R15 ;  /* 0x0000040f02007986 */ /* 0x000fe2000c101904 */
[----:B0-----:R-:W-:Y:S02]  /*0b00*/  IMAD.X R9, RZ, RZ, R3, P2 ;  /* 0x000000ffff097224 */ /* 0x001fe400010e0603 */
[----:B------:R-:W-:Y:S01]  /*0b10*/  IMAD R19, R16, 0x11, RZ ;  /* 0x0000001110137824 */ /* 0x000fe200078e02ff */
[----:B------:R-:W-:Y:S01]  /*0b20*/  STG.E desc[UR4][R2.64+0x8], R17 ;  /* 0x0000081102007986 */ /* 0x000fe2000c101904 */
[----:B------:R-:W-:-:S03]  /*0b30*/  IMAD R21, R18, 0x11, RZ ;  /* 0x0000001112157824 */ /* 0x000fc600078e02ff */
[----:B------:R-:W-:Y:S01]  /*0b40*/  STG.E desc[UR4][R2.64+0xc], R19 ;  /* 0x00000c1302007986 */ /* 0x000fe2000c101904 */
[----:B------:R-:W-:-:S03]  /*0b50*/  IMAD R23, R20, 0x11, RZ ;  /* 0x0000001114177824 */ /* 0x000fc600078e02ff */
[----:B------:R-:W-:Y:S04]  /*0b60*/  STG.E desc[UR4][R2.64+0x10], R21 ;  /* 0x0000101502007986 */ /* 0x000fe8000c101904 */
[----:B------:R0:W-:Y:S02]  /*0b70*/  STG.E desc[UR4][R2.64+0x14], R23 ;  /* 0x0000141702007986 */ /* 0x0001e4000c101904 */
[----:B0-----:R-:W-:Y:S01]  /*0b80*/  MOV R2, R6 ;  /* 0x0000000600027202 */ /* 0x001fe20000000f00 */
[----:B------:R-:W-:-:S07]  /*0b90*/  IMAD.MOV.U32 R3, RZ, RZ, R9 ;  /* 0x000000ffff037224 */ /* 0x000fce00078e0009 */
.L_x_21:
[----:B------:R-:W-:Y:S05]  /*0ba0*/  BSYNC.RECONVERGENT B0 ;  /* 0x0000000000007941 */ /* 0x000fea0003800200 */
.L_x_20:
[----:B------:R-:W-:-:S04]  /*0bb0*/  ISETP.LT.U32.AND P1, PT, R7, R0, PT ;  /* 0x000000000700720c */ /* 0x000fc80003f21070 */
[----:B------:R-:W-:-:S13]  /*0bc0*/  ISETP.LT.U32.OR.EX P0, PT, R5, R4, P0, P1 ;  /* 0x000000040500720c */ /* 0x000fda0000701510 */
[----:B------:R-:W-:Y:S05]  /*0bd0*/  @!P0 EXIT ;  /* 0x000000000000894d */ /* 0x000fea0003800000 */
[----:B------:R-:W2:Y:S04]  /*0be0*/  LDG.E R5, desc[UR4][R2.64+0x4] ;  /* 0x0000040402057981 */ /* 0x000ea8000c1e1900 */
[----:B------:R-:W3:Y:S04]  /*0bf0*/  LDG.E R0, desc[UR4][R2.64+-0x8] ;  /* 0xfffff80402007981 */ /* 0x000ee8000c1e1900 */
[----:B------:R-:W4:Y:S04]  /*0c00*/  LDG.E R4, desc[UR4][R2.64+-0x4] ;  /* 0xfffffc0402047981 */ /* 0x000f28000c1e1900 */
[----:B------:R-:W5:Y:S01]  /*0c10*/  LDG.E R6, desc[UR4][R2.64] ;  /* 0x0000000402067981 */ /* 0x000f62000c1e1900 */
[----:B--2---:R-:W-:-:S02]  /*0c20*/  IMAD R11, R5, 0x11, RZ ;  /* 0x00000011050b7824 */ /* 0x004fc400078e02ff */
[----:B---3--:R-:W-:-:S03]  /*0c30*/  IMAD R5, R0, 0x11, RZ ;  /* 0x0000001100057824 */ /* 0x008fc600078e02ff */
[----:B------:R-:W-:Y:S01]  /*0c40*/  STG.E desc[UR4][R2.64+0x4], R11 ;  /* 0x0000040b02007986 */ /* 0x000fe2000c101904 */
[----:B----4-:R-:W-:-:S03]  /*0c50*/  IMAD R7, R4, 0x11, RZ ;  /* 0x0000001104077824 */ /* 0x010fc600078e02ff */
[----:B------:R-:W-:Y:S01]  /*0c60*/  STG.E desc[UR4][R2.64+-0x8], R5 ;  /* 0xfffff80502007986 */ /* 0x000fe2000c101904 */
[----:B-----5:R-:W-:-:S03]  /*0c70*/  IMAD R9, R6, 0x11, RZ ;  /* 0x0000001106097824 */ /* 0x020fc600078e02ff */
[----:B------:R-:W-:Y:S04]  /*0c80*/  STG.E desc[UR4][R2.64+-0x4], R7 ;  /* 0xfffffc0702007986 */ /* 0x000fe8000c101904 */
[----:B------:R-:W-:Y:S01]  /*0c90*/  STG.E desc[UR4][R2.64], R9 ;  /* 0x0000000902007986 */ /* 0x000fe2000c101904 */
[----:B------:R-:W-:Y:S05]  /*0ca0*/  EXIT ;  /* 0x000000000000794d */ /* 0x000fea0003800000 */
.L_x_22:
        /* <DEDUP_REMOVED lines=13> */
.L_x_153:


//--------------------- .text._Z7search2PjmmS_mmS_mS_jPv --------------------------
	.section	.text._Z7search2PjmmS_mmS_mS_jPv,"ax",@progbits
	.align	128
        .global         _Z7search2PjmmS_mmS_mS_jPv
        .type           _Z7search2PjmmS_mmS_mS_jPv,@function
        .size           _Z7search2PjmmS_mmS_mS_jPv,(.L_x_148 - _Z7search2PjmmS_mmS_mS_jPv)
        .other          _Z7search2PjmmS_mmS_mS_jPv,@"STO_CUDA_ENTRY STV_DEFAULT"
_Z7search2PjmmS_mmS_mS_jPv:
.text._Z7search2PjmmS_mmS_mS_jPv:
[----:B------:R-:W-:Y:S01]  /*0000*/  LDC R1, c[0x0][0x37c] ;  /* 0x0000df00ff017b82 */ /* 0x000fe20000000800 */
[----:B------:R-:W0:Y:S07]  /*0010*/  S2R R7, SR_TID.X ;  /* 0x0000000000077919 */ /* 0x000e2e0000002100 */
[----:B------:R-:W0:Y:S01]  /*0020*/  S2UR UR4, SR_CTAID.X ;  /* 0x00000000000479c3 */ /* 0x000e220000002500 */
[----:B------:R-:W1:Y:S07]  /*0030*/  LDCU.64 UR10, c[0x0][0x390] ;  /* 0x00007200ff0a77ac */ /* 0x000e6e0008000a00 */
[----:B------:R-:W0:Y:S02]  /*0040*/  LDC R0, c[0x0][0x360] ;  /* 0x0000d800ff007b82 */ /* 0x000e240000000800 */
[----:B0-----:R-:W-:-:S05]  /*0050*/  IMAD R0, R0, UR4, R7 ;  /* 0x0000000400007c24 */ /* 0x001fca000f8e0207 */
[----:B------:R-:W-:-:S05]  /*0060*/  SHF.R.U32.HI R3, RZ, 0x5, R0 ;  /* 0x00000005ff037819 */ /* 0x000fca0000011600 */
[----:B-1----:R-:W-:-:S04]  /*0070*/  IMAD.WIDE.U32 R4, R3, UR10, RZ ;  /* 0x0000000a03047c25 */ /* 0x002fc8000f8e00ff */
[----:B------:R-:W-:Y:S01]  /*0080*/  IMAD R9, R3, UR11, R5 ;  /* 0x0000000b03097c24 */ /* 0x000fe2000f8e0205 */
[----:B------:R-:W-:-:S04]  /*0090*/  IADD3 R0, P1, PT, R4, UR10, RZ ;  /* 0x0000000a04007c10 */ /* 0x000fc8000ff3e0ff */
[----:B------:R-:W-:Y:S02]  /*00a0*/  ISETP.GE.U32.AND P0, PT, R4, R0, PT ;  /* 0x000000000400720c */ /* 0x000fe40003f06070 */
[----:B------:R-:W-:-:S04]  /*00b0*/  IADD3.X R2, PT, PT, R9, UR11, RZ, P1, !PT ;  /* 0x0000000b09027c10 */ /* 0x000fc80008ffe4ff */
[----:B------:R-:W-:-:S13]  /*00c0*/  ISETP.GE.U32.AND.EX P0, PT, R9, R2, PT, P0 ;  /* 0x000000020900720c */ /* 0x000fda0003f06100 */
[----:B------:R-:W-:Y:S05]  /*00d0*/  @P0 EXIT ;  /* 0x000000000000094d */ /* 0x000fea0003800000 */
[----:B------:R-:W0:Y:S01]  /*00e0*/  LDCU.64 UR12, c[0x0][0x3a8] ;  /* 0x00007500ff0c77ac */ /* 0x000e220008000a00 */
[----:B------:R-:W1:Y:S01]  /*00f0*/  S2UR UR6, SR_CgaCtaId ;  /* 0x00000000000679c3 */ /* 0x000e620000008800 */
[----:B------:R-:W-:Y:S01]  /*0100*/  LOP3.LUT R3, R7, 0x1f, RZ, 0xc0, !PT ;  /* 0x0000001f07037812 */ /* 0x000fe200078ec0ff */
[----:B------:R-:W-:Y:S01]  /*0110*/  IMAD.MOV.U32 R5, RZ, RZ, R4 ;  /* 0x000000ffff057224 */ /* 0x000fe200078e0004 */
[----:B------:R-:W-:Y:S01]  /*0120*/  UMOV UR5, 0x400 ;  /* 0x0000040000057882 */ /* 0x000fe20000000000 */
[----:B------:R-:W-:Y:S01]  /*0130*/  IMAD.MOV.U32 R4, RZ, RZ, R9 ;  /* 0x000000ffff047224 */ /* 0x000fe200078e0009 */
[----:B------:R-:W-:Y:S01]  /*0140*/  UIADD3 UR4, UPT, UPT, UR5, 0x8, URZ ;  /* 0x0000000805047890 */ /* 0x000fe2000fffe0ff */
[----:B------:R-:W2:Y:S01]  /*0150*/  LDCU.64 UR14, c[0x0][0x358] ;  /* 0x00006b00ff0e77ac */ /* 0x000ea20008000a00 */
[----:B------:R-:W3:Y:S01]  /*0160*/  LDCU.64 UR8, c[0x0][0x3a0] ;  /* 0x00007400ff0877ac */ /* 0x000ee20008000a00 */
[----:B0-----:R-:W-:Y:S02]  /*0170*/  UISETP.NE.U32.AND UP0, UPT, UR12, URZ, UPT ;  /* 0x000000ff0c00728c */ /* 0x001fe4000bf05070 */
[----:B------:R-:W-:-:S02]  /*0180*/  USHF.L.U64.HI UR16, UR12, 0x7, UR13 ;  /* 0x000000070c107899 */ /* 0x000fc4000801020d */
[----:B------:R-:W-:Y:S02]  /*0190*/  UISETP.NE.AND.EX UP0, UPT, UR13, URZ, UPT, UP0 ;  /* 0x000000ff0d00728c */ /* 0x000fe4000bf05300 */
[----:B------:R-:W-:Y:S02]  /*01a0*/  USHF.L.U32 UR7, UR12, 0x7, URZ ;  /* 0x000000070c077899 */ /* 0x000fe400080006ff */
[----:B-1----:R-:W-:-:S06]  /*01b0*/  ULEA UR4, UR6, UR4, 0x18 ;  /* 0x0000000406047291 */ /* 0x002fcc000f8ec0ff */
[----:B------:R-:W-:Y:S01]  /*01c0*/  LEA R6, R3, UR4, 0x2 ;  /* 0x0000000403067c11 */ /* 0x000fe2000f8e10ff */
[----:B------:R-:W-:Y:S01]  /*01d0*/  UMOV UR4, URZ ;  /* 0x000000ff00047c82 */ /* 0x000fe20008000000 */
[----:B--23--:R-:W-:Y:S05]  /*01e0*/  BRA.U UP0, `(.L_x_23) ;  /* 0x0000001500e47547 */ /* 0x00cfea000b800000 */
[----:B------:R-:W0:Y:S02]  /*01f0*/  LDC R11, c[0x0][0x3b8] ;  /* 0x0000ee00ff0b7b82 */ /* 0x000e240000000800 */
[----:B0-----:R-:W-:-:S04]  /*0200*/  ISETP.NE.U32.AND P0, PT, R11, RZ, PT ;  /* 0x000000ff0b00720c */ /* 0x001fc80003f05070 */
[----:B------:R-:W-:-:S13]  /*0210*/  ISETP.NE.AND.EX P0, PT, RZ, RZ, PT, P0 ;  /* 0x000000ffff00720c */ /* 0x000fda0003f05300 */
[----:B------:R-:W-:Y:S05]  /*0220*/  @P0 BRA `(.L_x_24) ;  /* 0x00000008009c0947 */ /* 0x000fea0003800000 */
[----:B------:R-:W0:Y:S01]  /*0230*/  LDC.64 R8, c[0x0][0x390] ;  /* 0x0000e400ff087b82 */ /* 0x000e220000000a00 */
[----:B------:R-:W-:-:S04]  /*0240*/  ULOP3.LUT UR7, UR10, 0x3, URZ, 0xc0, !UPT ;  /* 0x000000030a077892 */ /* 0x000fc8000f8ec0ff */
[----:B------:R-:W-:-:S04]  /*0250*/  UISETP.NE.U32.AND UP0, UPT, UR7, URZ, UPT ;  /* 0x000000ff0700728c */ /* 0x000fc8000bf05070 */
[----:B------:R-:W-:Y:S01]  /*0260*/  UISETP.NE.AND.EX UP0, UPT, URZ, URZ, UPT, UP0 ;  /* 0x000000ffff00728c */ /* 0x000fe2000bf05300 */
[----:B0-----:R-:W-:-:S04]  /*0270*/  IADD3 R7, P1, PT, R8, -0x1, RZ ;  /* 0xffffffff08077810 */ /* 0x001fc80007f3e0ff */
[----:B------:R-:W-:Y:S02]  /*0280*/  ISETP.GE.U32.AND P0, PT, R7, 0x3, PT ;  /* 0x000000030700780c */ /* 0x000fe40003f06070 */
[----:B------:R-:W-:-:S04]  /*0290*/  IADD3.X R7, PT, PT, R9, -0x1, RZ, P1, !PT ;  /* 0xffffffff09077810 */ /* 0x000fc80000ffe4ff */
[----:B------:R-:W-:Y:S01]  /*02a0*/  ISETP.GE.U32.AND.EX P0, PT, R7, RZ, PT, P0 ;  /* 0x000000ff0700720c */ /* 0x000fe20003f06100 */
[----:B------:R-:W-:-:S12]  /*02b0*/  BRA.U !UP0, `(.L_x_25) ;  /* 0x0000000108c07547 */ /* 0x000fd8000b800000 */
[----:B------:R-:W0:Y:S01]  /*02c0*/  LDCU.64 UR8, c[0x0][0x3c0] ;  /* 0x00007800ff0877ac */ /* 0x000e220008000a00 */
[----:B------:R-:W1:Y:S01]  /*02d0*/  LDC R17, c[0x0][0x3c8] ;  /* 0x0000f200ff117b82 */ /* 0x000e620000000800 */
[----:B------:R-:W-:Y:S01]  /*02e0*/  ULEA UR5, UR6, UR5, 0x18 ;  /* 0x0000000506057291 */ /* 0x000fe2000f8ec0ff */
[----:B------:R-:W-:-:S05]  /*02f0*/  UMOV UR4, URZ ;  /* 0x000000ff00047c82 */ /* 0x000fca0008000000 */
[----:B------:R-:W-:Y:S01]  /*0300*/  IMAD.U32 R13, RZ, RZ, UR5 ;  /* 0x00000005ff0d7e24 */ /* 0x000fe2000f8e00ff */
[----:B0-----:R-:W-:-:S04]  /*0310*/  LEA R10, P1, R5, UR8, 0x2 ;  /* 0x00000008050a7c11 */ /* 0x001fc8000f8210ff */
[C---:B------:R-:W-:Y:S02]  /*0320*/  LEA.HI.X R15, R5.reuse, UR9, R4, 0x2, P1 ;  /* 0x00000009050f7c11 */ /* 0x040fe400088f1404 */
[----:B------:R-:W-:Y:S02]  /*0330*/  IADD3 R5, P2, PT, R5, UR7, RZ ;  /* 0x0000000705057c10 */ /* 0x000fe4000ff5e0ff */
[----:B------:R-:W-:Y:S02]  /*0340*/  ISETP.NE.AND P1, PT, R3, RZ, PT ;  /* 0x000000ff0300720c */ /* 0x000fe40003f25270 */
[----:B------:R-:W-:-:S11]  /*0350*/  IADD3.X R4, PT, PT, R4, UR4, RZ, P2, !PT ;  /* 0x0000000404047c10 */ /* 0x000fd600097fe4ff */
.L_x_26:
[----:B0-----:R-:W0:Y:S01]  /*0360*/  LDCU UR5, c[0x0][0x3c8] ;  /* 0x00007900ff0577ac */ /* 0x001e220008000800 */
[C---:B------:R-:W-:Y:S01]  /*0370*/  ISETP.GT.U32.AND P3, PT, R3.reuse, 0xf, PT ;  /* 0x0000000f0300780c */ /* 0x040fe20003f64070 */
[----:B------:R-:W2:Y:S01]  /*0380*/  @!P1 S2R R14, SR_CgaCtaId ;  /* 0x00000000000e9919 */ /* 0x000ea20000008800 */
[C---:B------:R-:W-:Y:S01]  /*0390*/  ISETP.GT.U32.AND P4, PT, R3.reuse, 0x7, PT ;  /* 0x000000070300780c */ /* 0x040fe20003f84070 */
[----:B------:R-:W-:Y:S01]  /*03a0*/  UIADD3 UR7, UP0, UPT, UR7, -0x1, URZ ;  /* 0xffffffff07077890 */ /* 0x000fe2000ff1e0ff */
[----:B------:R-:W-:Y:S02]  /*03b0*/  ISETP.GT.U32.AND P2, PT, R3, 0x3, PT ;  /* 0x000000030300780c */ /* 0x000fe40003f44070 */
[----:B------:R-:W-:Y:S01]  /*03c0*/  @!P1 MOV R11, 0x400 ;  /* 0x00000400000b9802 */ /* 0x000fe20000000f00 */
[----:B------:R-:W-:Y:S02]  /*03d0*/  UIADD3.X UR4, UPT, UPT, UR4, -0x1, URZ, UP0, !UPT ;  /* 0xffffffff04047890 */ /* 0x000fe400087fe4ff */
[----:B------:R-:W-:-:S04]  /*03e0*/  UISETP.NE.U32.AND UP0, UPT, UR7, URZ, UPT ;  /* 0x000000ff0700728c */ /* 0x000fc8000bf05070 */
[----:B------:R-:W-:Y:S01]  /*03f0*/  UISETP.NE.AND.EX UP0, UPT, UR4, URZ, UPT, UP0 ;  /* 0x000000ff0400728c */ /* 0x000fe2000bf05300 */
[----:B0-----:R-:W-:Y:S02]  /*0400*/  IMAD.U32 R7, RZ, RZ, UR5 ;  /* 0x00000005ff077e24 */ /* 0x001fe4000f8e00ff */
[----:B------:R-:W-:-:S05]  /*0410*/  @!P3 IMAD.U32 R7, RZ, RZ, UR5 ;  /* 0x00000005ff07be24 */ /* 0x000fca000f8e00ff */
[----:B------:R-:W0:Y:S01]  /*0420*/  SHFL.DOWN PT, R8, R7, 0x8, 0x1f ;  /* 0x09001f0007087f89 */ /* 0x000e2200000e0000 */
[----:B--2---:R-:W-:Y:S02]  /*0430*/  @!P1 LEA R13, R14, R11, 0x18 ;  /* 0x0000000b0e0d9211 */ /* 0x004fe400078ec0ff */
[----:B0-----:R-:W-:Y:S02]  /*0440*/  @!P4 VIMNMX.U32 R7, PT, PT, R7, R8, PT ;  /* 0x000000080707c248 */ /* 0x001fe40003fe0000 */
[----:B------:R-:W0:Y:S03]  /*0450*/  @!P1 LDC.64 R8, c[0x0][0x398] ;  /* 0x0000e600ff089b82 */ /* 0x000e260000000a00 */
[----:B------:R-:W2:Y:S04]  /*0460*/  SHFL.DOWN PT, R12, R7, 0x4, 0x1f ;  /* 0x08801f00070c7f89 */ /* 0x000ea800000e0000 */
[----:B0-----:R0:W-:Y:S01]  /*0470*/  @!P1 STS.64 [R13], R8 ;  /* 0x000000080d009388 */ /* 0x0011e20000000a00 */
[----:B------:R-:W-:-:S03]  /*0480*/  ISETP.NE.AND P1, PT, R3, RZ, PT ;  /* 0x000000ff0300720c */ /* 0x000fc60003f25270 */
[----:B-1----:R-:W-:Y:S04]  /*0490*/  STS [R6], R17 ;  /* 0x0000001106007388 */ /* 0x002fe80000000800 */
[----:B------:R-:W-:Y:S01]  /*04a0*/  @!P3 STS [R6], R17 ;  /* 0x000000110600b388 */ /* 0x000fe20000000800 */
[----:B------:R-:W-:-:S03]  /*04b0*/  ISETP.GT.U32.AND P3, PT, R3, 0x1, PT ;  /* 0x000000010300780c */ /* 0x000fc60003f64070 */
[----:B------:R2:W-:Y:S01]  /*04c0*/  @!P4 STS [R6], R7 ;  /* 0x000000070600c388 */ /* 0x0005e20000000800 */
[----:B0-----:R-:W-:Y:S01]  /*04d0*/  IMAD.MOV.U32 R8, RZ, RZ, R10 ;  /* 0x000000ffff087224 */ /* 0x001fe200078e000a */
[----:B--2---:R-:W-:-:S05]  /*04e0*/  @!P2 VIMNMX.U32 R7, PT, PT, R7, R12, PT ;  /* 0x0000000c0707a248 */ /* 0x004fca0003fe0000 */
[----:B------:R-:W0:Y:S04]  /*04f0*/  SHFL.DOWN PT, R12, R7, 0x2, 0x1f ;  /* 0x08401f00070c7f89 */ /* 0x000e2800000e0000 */
[----:B------:R0:W-:Y:S01]  /*0500*/  @!P2 STS [R6], R7 ;  /* 0x000000070600a388 */ /* 0x0001e20000000800 */
[----:B------:R-:W-:Y:S02]  /*0510*/  IADD3 R10, P2, PT, R10, 0x4, RZ ;  /* 0x000000040a0a7810 */ /* 0x000fe40007f5e0ff */
[----:B0-----:R-:W-:-:S05]  /*0520*/  @!P3 VIMNMX.U32 R7, PT, PT, R7, R12, PT ;  /* 0x0000000c0707b248 */ /* 0x001fca0003fe0000 */
[----:B------:R-:W0:Y:S04]  /*0530*/  SHFL.DOWN PT, R12, R7, 0x1, 0x1f ;  /* 0x08201f00070c7f89 */ /* 0x000e2800000e0000 */
[----:B------:R-:W-:Y:S01]  /*0540*/  @!P3 STS [R6], R7 ;  /* 0x000000070600b388 */ /* 0x000fe20000000800 */
[----:B0-----:R-:W-:-:S05]  /*0550*/  @!P1 VIMNMX.U32 R9, PT, PT, R12, R7, PT ;  /* 0x000000070c099248 */ /* 0x001fca0003fe0000 */
[----:B------:R0:W-:Y:S04]  /*0560*/  @!P1 STS [R6], R9 ;  /* 0x0000000906009388 */ /* 0x0001e80000000800 */
[----:B------:R-:W1:Y:S01]  /*0570*/  LDS R11, [R13+0x8] ;  /* 0x000008000d0b7984 */ /* 0x000e620000000800 */
[--C-:B0-----:R-:W-:Y:S02]  /*0580*/  IMAD.MOV.U32 R9, RZ, RZ, R15.reuse ;  /* 0x000000ffff097224 */ /* 0x101fe400078e000f */
[----:B------:R-:W-:-:S03]  /*0590*/  IMAD.X R15, RZ, RZ, R15, P2 ;  /* 0x000000ffff0f7224 */ /* 0x000fc600010e060f */
[----:B-1----:R0:W-:Y:S01]  /*05a0*/  STG.E desc[UR14][R8.64], R11 ;  /* 0x0000000b08007986 */ /* 0x0021e2000c10190e */
[----:B------:R-:W-:Y:S05]  /*05b0*/  BRA.U UP0, `(.L_x_26) ;  /* 0xfffffffd00687547 */ /* 0x000fea000b83ffff */
.L_x_25:
[----:B------:R-:W-:Y:S05]  /*05c0*/  @!P0 EXIT ;  /* 0x000000000000894d */ /* 0x000fea0003800000 */
[----:B------:R-:W1:Y:S01]  /*05d0*/  LDCU.64 UR4, c[0x0][0x3c0] ;  /* 0x00007800ff0477ac */ /* 0x000e620008000a00 */
[----:B------:R-:W2:Y:S01]  /*05e0*/  LDC R7, c[0x0][0x3c8] ;  /* 0x0000f200ff077b82 */ /* 0x000ea20000000800 */
[----:B0-----:R-:W-:Y:S02]  /*05f0*/  IADD3 R8, P0, PT, -R5, R0, RZ ;  /* 0x0000000005087210 */ /* 0x001fe40007f1e1ff */
[----:B------:R-:W-:-:S03]  /*0600*/  ISETP.NE.AND P1, PT, R3, RZ, PT ;  /* 0x000000ff0300720c */ /* 0x000fc60003f25270 */
[----:B------:R-:W-:Y:S01]  /*0610*/  IMAD.X R2, R2, 0x1, ~R4, P0 ;  /* 0x0000000102027824 */ /* 0x000fe200000e0e04 */
[----:B-1----:R-:W-:-:S04]  /*0620*/  LEA R9, P2, R5, UR4, 0x2 ;  /* 0x0000000405097c11 */ /* 0x002fc8000f8410ff */
[----:B------:R-:W-:Y:S02]  /*0630*/  IADD3 R0, P3, PT, R9, 0x8, RZ ;  /* 0x0000000809007810 */ /* 0x000fe40007f7e0ff */
[----:B------:R-:W-:-:S05]  /*0640*/  LEA.HI.X R5, R5, UR5, R4, 0x2, P2 ;  /* 0x0000000505057c11 */ /* 0x000fca00090f1404 */
[----:B------:R-:W-:-:S07]  /*0650*/  IMAD.X R5, RZ, RZ, R5, P3 ;  /* 0x000000ffff057224 */ /* 0x000fce00018e0605 */
.L_x_27:
[----:B------:R-:W0:Y:S01]  /*0660*/  LDCU UR6, c[0x0][0x3c8] ;  /* 0x00007900ff0677ac */ /* 0x000e220008000800 */
[C---:B------:R-:W-:Y:S01]  /*0670*/  ISETP.GT.U32.AND P0, PT, R3.reuse, 0xf, PT ;  /* 0x0000000f0300780c */ /* 0x040fe20003f04070 */
[----:B------:R-:W1:Y:S01]  /*0680*/  S2UR UR5, SR_CgaCtaId ;  /* 0x00000000000579c3 */ /* 0x000e620000008800 */
[C---:B------:R-:W-:Y:S01]  /*0690*/  ISETP.GT.U32.AND P2, PT, R3.reuse, 0x7, PT ;  /* 0x000000070300780c */ /* 0x040fe20003f44070 */
[----:B------:R-:W-:Y:S01]  /*06a0*/  UMOV UR4, 0x400 ;  /* 0x0000040000047882 */ /* 0x000fe20000000000 */
[C---:B------:R-:W-:Y:S02]  /*06b0*/  ISETP.GT.U32.AND P3, PT, R3.reuse, 0x3, PT ;  /* 0x000000030300780c */ /* 0x040fe40003f64070 */
[----:B------:R-:W-:-:S03]  /*06c0*/  ISETP.GT.U32.AND P4, PT, R3, 0x1, PT ;  /* 0x000000010300780c */ /* 0x000fc60003f84070 */
[----:B------:R-:W3:Y:S01]  /*06d0*/  @!P1 LDC.64 R10, c[0x0][0x398] ;  /* 0x0000e600ff0a9b82 */ /* 0x000ee20000000a00 */
[----:B0-----:R-:W-:-:S03]  /*06e0*/  IMAD.U32 R9, RZ, RZ, UR6 ;  /* 0x00000006ff097e24 */ /* 0x001fc6000f8e00ff */
[----:B------:R-:W-:Y:S02]  /*06f0*/  @!P0 IMAD.U32 R9, RZ, RZ, UR6 ;  /* 0x00000006ff098e24 */ /* 0x000fe4000f8e00ff */
[----:B------:R-:W-:Y:S02]  /*0700*/  IMAD.U32 R15, RZ, RZ, UR6 ;  /* 0x00000006ff0f7e24 */ /* 0x000fe4000f8e00ff */
[----:B------:R-:W-:Y:S01]  /*0710*/  @!P0 IMAD.U32 R15, RZ, RZ, UR6 ;  /* 0x00000006ff0f8e24 */ /* 0x000fe2000f8e00ff */
[----:B------:R-:W0:Y:S01]  /*0720*/  SHFL.DOWN PT, R4, R9, 0x8, 0x1f ;  /* 0x09001f0009047f89 */ /* 0x000e2200000e0000 */
[----:B-1----:R-:W-:Y:S01]  /*0730*/  ULEA UR4, UR5, UR4, 0x18 ;  /* 0x0000000405047291 */ /* 0x002fe2000f8ec0ff */
[----:B------:R-:W-:Y:S02]  /*0740*/  IMAD.U32 R17, RZ, RZ, UR6 ;  /* 0x00000006ff117e24 */ /* 0x000fe4000f8e00ff */
[----:B------:R-:W1:Y:S01]  /*0750*/  SHFL.DOWN PT, R12, R15, 0x8, 0x1f ;  /* 0x09001f000f0c7f89 */ /* 0x000e6200000e0000 */
[----:B------:R-:W-:-:S02]  /*0760*/  @!P0 IMAD.U32 R17, RZ, RZ, UR6 ;  /* 0x00000006ff118e24 */ /* 0x000fc4000f8e00ff */
[----:B------:R-:W-:Y:S02]  /*0770*/  IMAD.U32 R19, RZ, RZ, UR6 ;  /* 0x00000006ff137e24 */ /* 0x000fe4000f8e00ff */
[----:B------:R-:W-:Y:S01]  /*0780*/  @!P0 IMAD.U32 R19, RZ, RZ, UR6 ;  /* 0x00000006ff138e24 */ /* 0x000fe2000f8e00ff */
[----:B---3--:R3:W-:Y:S01]  /*0790*/  @!P1 STS.64 [UR4], R10 ;  /* 0x0000000aff009988 */ /* 0x0087e20008000a04 */
[----:B------:R-:W-:-:S03]  /*07a0*/  ISETP.NE.AND P1, PT, R3, RZ, PT ;  /* 0x000000ff0300720c */ /* 0x000fc60003f25270 */
[----:B--2---:R-:W-:Y:S04]  /*07b0*/  STS [R6], R7 ;  /* 0x0000000706007388 */ /* 0x004fe80000000800 */
[----:B------:R-:W-:Y:S04]  /*07c0*/  @!P0 STS [R6], R7 ;  /* 0x0000000706008388 */ /* 0x000fe80000000800 */
[----:B------:R-:W2:Y:S01]  /*07d0*/  SHFL.DOWN PT, R14, R17, 0x8, 0x1f ;  /* 0x09001f00110e7f89 */ /* 0x000ea200000e0000 */
[----:B0-----:R-:W-:Y:S01]  /*07e0*/  @!P2 VIMNMX.U32 R9, PT, PT, R9, R4, PT ;  /* 0x000000040909a248 */ /* 0x001fe20003fe0000 */
[----:B---3--:R-:W0:Y:S01]  /*07f0*/  @!P1 LDC.64 R10, c[0x0][0x398] ;  /* 0x0000e600ff0a9b82 */ /* 0x008e220000000a00 */
[----:B-1----:R-:W-:-:S03]  /*0800*/  @!P2 VIMNMX.U32 R15, PT, PT, R15, R12, PT ;  /* 0x0000000c0f0fa248 */ /* 0x002fc60003fe0000 */
[----:B------:R-:W1:Y:S04]  /*0810*/  SHFL.DOWN PT, R4, R9, 0x4, 0x1f ;  /* 0x08801f0009047f89 */ /* 0x000e6800000e0000 */
[----:B------:R1:W-:Y:S04]  /*0820*/  @!P2 STS [R6], R9 ;  /* 0x000000090600a388 */ /* 0x0003e80000000800 */
[----:B------:R-:W-:Y:S01]  /*0830*/  SHFL.DOWN PT, R12, R15, 0x4, 0x1f ;  /* 0x08801f000f0c7f89 */ /* 0x000fe200000e0000 */
[----:B--2---:R-:W-:-:S05]  /*0840*/  @!P2 VIMNMX.U32 R17, PT, PT, R17, R14, PT ;  /* 0x0000000e1111a248 */ /* 0x004fca0003fe0000 */
[----:B------:R-:W-:Y:S01]  /*0850*/  SHFL.DOWN PT, R14, R17, 0x4, 0x1f ;  /* 0x08801f00110e7f89 */ /* 0x000fe200000e0000 */
[----:B-1----:R-:W-:-:S05]  /*0860*/  @!P3 VIMNMX.U32 R9, PT, PT, R9, R4, PT ;  /* 0x000000040909b248 */ /* 0x002fca0003fe0000 */
[----:B------:R-:W1:Y:S04]  /*0870*/  SHFL.DOWN PT, R4, R9, 0x2, 0x1f ;  /* 0x08401f0009047f89 */ /* 0x000e6800000e0000 */
[----:B------:R1:W-:Y:S02]  /*0880*/  @!P3 STS [R6], R9 ;  /* 0x000000090600b388 */ /* 0x0003e40000000800 */
[----:B-1----:R-:W-:-:S05]  /*0890*/  @!P4 VIMNMX.U32 R9, PT, PT, R9, R4, PT ;  /* 0x000000040909c248 */ /* 0x002fca0003fe0000 */
[----:B------:R-:W1:Y:S04]  /*08a0*/  SHFL.DOWN PT, R4, R9, 0x1, 0x1f ;  /* 0x08201f0009047f89 */ /* 0x000e6800000e0000 */
[----:B------:R-:W-:Y:S01]  /*08b0*/  @!P4 STS [R6], R9 ;  /* 0x000000090600c388 */ /* 0x000fe20000000800 */
[----:B-1----:R-:W-:-:S05]  /*08c0*/  @!P1 VIMNMX.U32 R13, PT, PT, R4, R9, PT ;  /* 0x00000009040d9248 */ /* 0x002fca0003fe0000 */
[----:B------:R-:W-:Y:S04]  /*08d0*/  @!P1 STS [R6], R13 ;  /* 0x0000000d06009388 */ /* 0x000fe80000000800 */
[----:B0-----:R0:W-:Y:S04]  /*08e0*/  @!P1 STS.64 [UR4], R10 ;  /* 0x0000000aff009988 */ /* 0x0011e80008000a04 */
[----:B------:R-:W-:Y:S04]  /*08f0*/  LDS R4, [UR4+0x8] ;  /* 0x00000804ff047984 */ /* 0x000fe80008000800 */
[----:B------:R-:W-:Y:S01]  /*0900*/  STS [R6], R7 ;  /* 0x0000000706007388 */ /* 0x000fe20000000800 */
[----:B0-----:R-:W0:Y:S03]  /*0910*/  @!P1 LDC.64 R10, c[0x0][0x398] ;  /* 0x0000e600ff0a9b82 */ /* 0x001e260000000a00 */
[----:B------:R-:W-:Y:S04]  /*0920*/  @!P0 STS [R6], R7 ;  /* 0x0000000706008388 */ /* 0x000fe80000000800 */
[----:B------:R1:W-:Y:S02]  /*0930*/  @!P2 STS [R6], R15 ;  /* 0x0000000f0600a388 */ /* 0x0003e40000000800 */
        /* <DEDUP_REMOVED lines=14> */
[----:B-1----:R-:W-:-:S02]  /*0a20*/  @!P3 VIMNMX.U32 R17, PT, PT, R17, R14, PT ;  /* 0x0000000e1111b248 */ /* 0x002fc40003fe0000 */
[----:B------:R-:W1:Y:S04]  /*0a30*/  SHFL.DOWN PT, R14, R19, 0x8, 0x1f ;  /* 0x09001f00130e7f89 */ /* 0x000e6800000e0000 */
[----:B------:R-:W2:Y:S04]  /*0a40*/  SHFL.DOWN PT, R12, R17, 0x2, 0x1f ;  /* 0x08401f00110c7f89 */ /* 0x000ea800000e0000 */
[----:B------:R2:W-:Y:S01]  /*0a50*/  @!P3 STS [R6], R17 ;  /* 0x000000110600b388 */ /* 0x0005e20000000800 */
[----:B-1----:R-:W-:Y:S02]  /*0a60*/  @!P2 VIMNMX.U32 R19, PT, PT, R19, R14, PT ;  /* 0x0000000e1313a248 */ /* 0x002fe40003fe0000 */
[----:B--2---:R-:W-:-:S03]  /*0a70*/  @!P4 VIMNMX.U32 R17, PT, PT, R17, R12, PT ;  /* 0x0000000c1111c248 */ /* 0x004fc60003fe0000 */
[----:B------:R-:W-:Y:S04]  /*0a80*/  SHFL.DOWN PT, R14, R19, 0x4, 0x1f ;  /* 0x08801f00130e7f89 */ /* 0x000fe800000e0000 */
[----:B------:R-:W1:Y:S04]  /*0a90*/  SHFL.DOWN PT, R12, R17, 0x1, 0x1f ;  /* 0x08201f00110c7f89 */ /* 0x000e6800000e0000 */
[----:B------:R-:W-:Y:S01]  /*0aa0*/  @!P4 STS [R6], R17 ;  /* 0x000000110600c388 */ /* 0x000fe20000000800 */
[----:B-1----:R-:W-:-:S05]  /*0ab0*/  @!P1 VIMNMX.U32 R9, PT, PT, R12, R17, PT ;  /* 0x000000110c099248 */ /* 0x002fca0003fe0000 */
[----:B------:R-:W-:Y:S04]  /*0ac0*/  @!P1 STS [R6], R9 ;  /* 0x0000000906009388 */ /* 0x000fe80000000800 */
[----:B0-----:R0:W-:Y:S04]  /*0ad0*/  @!P1 STS.64 [UR4], R10 ;  /* 0x0000000aff009988 */ /* 0x0011e80008000a04 */
[----:B------:R-:W-:Y:S04]  /*0ae0*/  LDS R15, [UR4+0x8] ;  /* 0x00000804ff0f7984 */ /* 0x000fe80008000800 */
[----:B------:R-:W-:Y:S04]  /*0af0*/  STS [R6], R7 ;  /* 0x0000000706007388 */ /* 0x000fe80000000800 */
[----:B------:R-:W-:Y:S01]  /*0b00*/  @!P0 STS [R6], R7 ;  /* 0x0000000706008388 */ /* 0x000fe20000000800 */
[----:B0-----:R-:W-:Y:S01]  /*0b10*/  IADD3 R10, P0, PT, R8, -0x4, RZ ;  /* 0xfffffffc080a7810 */ /* 0x001fe20007f1e0ff */
[----:B------:R-:W-:-:S02]  /*0b20*/  IMAD.MOV.U32 R8, RZ, RZ, R0 ;  /* 0x000000ffff087224 */ /* 0x000fc400078e0000 */
[----:B------:R0:W-:Y:S01]  /*0b30*/  @!P2 STS [R6], R19 ;  /* 0x000000130600a388 */ /* 0x0001e20000000800 */
[----:B------:R-:W-:Y:S02]  /*0b40*/  IADD3.X R2, PT, PT, R2, -0x1, RZ, P0, !PT ;  /* 0xffffffff02027810 */ /* 0x000fe400007fe4ff */
[----:B------:R-:W-:Y:S02]  /*0b50*/  ISETP.NE.U32.AND P0, PT, R10, RZ, PT ;  /* 0x000000ff0a00720c */ /* 0x000fe40003f05070 */
[----:B------:R-:W-:Y:S02]  /*0b60*/  IADD3 R0, P2, PT, R8, 0x10, RZ ;  /* 0x0000001008007810 */ /* 0x000fe40007f5e0ff */
[----:B------:R-:W-:Y:S02]  /*0b70*/  ISETP.NE.AND.EX P0, PT, R2, RZ, PT, P0 ;  /* 0x000000ff0200720c */ /* 0x000fe40003f05300 */
[----:B0-----:R-:W-:-:S05]  /*0b80*/  @!P3 VIMNMX.U32 R19, PT, PT, R19, R14, PT ;  /* 0x0000000e1313b248 */ /* 0x001fca0003fe0000 */
[----:B------:R-:W0:Y:S04]  /*0b90*/  SHFL.DOWN PT, R12, R19, 0x2, 0x1f ;  /* 0x08401f00130c7f89 */ /* 0x000e2800000e0000 */
[----:B------:R0:W-:Y:S02]  /*0ba0*/  @!P3 STS [R6], R19 ;  /* 0x000000130600b388 */ /* 0x0001e40000000800 */
[----:B0-----:R-:W-:-:S05]  /*0bb0*/  @!P4 VIMNMX.U32 R19, PT, PT, R19, R12, PT ;  /* 0x0000000c1313c248 */ /* 0x001fca0003fe0000 */
[----:B------:R-:W0:Y:S04]  /*0bc0*/  SHFL.DOWN PT, R12, R19, 0x1, 0x1f ;  /* 0x08201f00130c7f89 */ /* 0x000e2800000e0000 */
[----:B------:R-:W-:Y:S01]  /*0bd0*/  @!P4 STS [R6], R19 ;  /* 0x000000130600c388 */ /* 0x000fe20000000800 */
[----:B0-----:R-:W-:-:S05]  /*0be0*/  @!P1 VIMNMX.U32 R9, PT, PT, R12, R19, PT ;  /* 0x000000130c099248 */ /* 0x001fca0003fe0000 */
[----:B------:R0:W-:Y:S04]  /*0bf0*/  @!P1 STS [R6], R9 ;  /* 0x0000000906009388 */ /* 0x0001e80000000800 */
[----:B------:R-:W1:Y:S01]  /*0c00*/  LDS R11, [UR4+0x8] ;  /* 0x00000804ff0b7984 */ /* 0x000e620008000800 */
[----:B0-----:R-:W-:-:S04]  /*0c10*/  IMAD.MOV.U32 R9, RZ, RZ, R5 ;  /* 0x000000ffff097224 */ /* 0x001fc800078e0005 */
[----:B------:R-:W-:Y:S01]  /*0c20*/  IMAD.X R5, RZ, RZ, R9, P2 ;  /* 0x000000ffff057224 */ /* 0x000fe200010e0609 */
[----:B------:R0:W-:Y:S04]  /*0c30*/  STG.E desc[UR14][R8.64+-0x8], R4 ;  /* 0xfffff80408007986 */ /* 0x0001e8000c10190e */
[----:B------:R0:W-:Y:S04]  /*0c40*/  STG.E desc[UR14][R8.64+-0x4], R13 ;  /* 0xfffffc0d08007986 */ /* 0x0001e8000c10190e */
[----:B------:R0:W-:Y:S04]  /*0c50*/  STG.E desc[UR14][R8.64], R15 ;  /* 0x0000000f08007986 */ /* 0x0001e8000c10190e */
[----:B-1----:R0:W-:Y:S01]  /*0c60*/  STG.E desc[UR14][R8.64+0x4], R11 ;  /* 0x0000040b08007986 */ /* 0x0021e2000c10190e */
[----:B------:R-:W-:Y:S05]  /*0c70*/  @!P0 EXIT ;  /* 0x000000000000894d */ /* 0x000fea0003800000 */
[----:B0-----:R-:W-:Y:S01]  /*0c80*/  IMAD.MOV.U32 R8, RZ, RZ, R10 ;  /* 0x000000ffff087224 */ /* 0x001fe200078e000a */
[----:B------:R-:W-:Y:S06]  /*0c90*/  BRA `(.L_x_27) ;  /* 0xfffffff800707947 */ /* 0x000fec000383ffff */
.L_x_24:
[----:B------:R-:W0:Y:S01]  /*0ca0*/  LDCU.64 UR10, c[0x0][0x3b0] ;  /* 0x00007600ff0a77ac */ /* 0x000e220008000a00 */
[C---:B------:R-:W-:Y:S02]  /*0cb0*/  LOP3.LUT R7, R11.reuse, 0xf, RZ, 0xc0, !PT ;  /* 0x0000000f0b077812 */ /* 0x040fe400078ec0ff */
[----:B------:R-:W-:Y:S02]  /*0cc0*/  LOP3.LUT R8, R11, 0x7, RZ, 0xc0, !PT ;  /* 0x000000070b087812 */ /* 0x000fe400078ec0ff */
[----:B------:R-:W-:Y:S02]  /*0cd0*/  IADD3 RZ, P0, PT, R7, -0x1, RZ ;  /* 0xffffffff07ff7810 */ /* 0x000fe40007f1e0ff */
[----:B------:R-:W-:Y:S02]  /*0ce0*/  IADD3 R9, P1, PT, R8, -0x1, RZ ;  /* 0xffffffff08097810 */ /* 0x000fe40007f3e0ff */
[C---:B------:R-:W-:Y:S01]  /*0cf0*/  LOP3.LUT R10, R11.reuse, 0xfffffff0, RZ, 0xc0, !PT ;  /* 0xfffffff00b0a7812 */ /* 0x040fe200078ec0ff */
[----:B------:R-:W-:Y:S01]  /*0d00*/  IMAD.X R12, RZ, RZ, -0x1, P0 ;  /* 0xffffffffff0c7424 */ /* 0x000fe200000e06ff */
[----:B------:R-:W-:Y:S01]  /*0d10*/  LOP3.LUT R11, R11, 0x3, RZ, 0xc0, !PT ;  /* 0x000000030b0b7812 */ /* 0x000fe200078ec0ff */
[----:B------:R-:W-:Y:S01]  /*0d20*/  IMAD.X R13, RZ, RZ, -0x1, P1 ;  /* 0xffffffffff0d7424 */ /* 0x000fe200008e06ff */
[----:B0-----:R-:W-:-:S04]  /*0d30*/  UIADD3 UR5, UP0, UPT, UR10, 0x20, URZ ;  /* 0x000000200a057890 */ /* 0x001fc8000ff1e0ff */
[----:B------:R-:W-:-:S12]  /*0d40*/  UIADD3.X UR6, UPT, UPT, URZ, UR11, URZ, UP0, !UPT ;  /* 0x0000000bff067290 */ /* 0x000fd800087fe4ff */
.L_x_36:
[----:B------:R-:W-:Y:S01]  /*0d50*/  ISETP.NE.AND P0, PT, R3, RZ, PT ;  /* 0x000000ff0300720c */ /* 0x000fe20003f05270 */
[----:B------:R-:W-:-:S12]  /*0d60*/  BSSY.RECONVERGENT B0, `(.L_x_28) ;  /* 0x000009c000007945 */ /* 0x000fd80003800200 */
[----:B0-----:R-:W-:Y:S05]  /*0d70*/  @P0 BRA `(.L_x_29) ;  /* 0x0000000800680947 */ /* 0x001fea0003800000 */
[----:B------:R-:W0:Y:S02]  /*0d80*/  LDCU.64 UR10, c[0x0][0x380] ;  /* 0x00007000ff0a77ac */ /* 0x000e240008000a00 */
[C---:B0-----:R-:W-:Y:S01]  /*0d90*/  LEA R14, P0, R5.reuse, UR10, 0x2 ;  /* 0x0000000a050e7c11 */ /* 0x041fe2000f8010ff */
[----:B------:R-:W0:Y:S03]  /*0da0*/  LDCU UR10, c[0x0][0x3b8] ;  /* 0x00007700ff0a77ac */ /* 0x000e260008000800 */
[----:B------:R-:W-:-:S05]  /*0db0*/  LEA.HI.X R15, R5, UR11, R4, 0x2, P0 ;  /* 0x0000000b050f7c11 */ /* 0x000fca00080f1404 */
[----:B------:R1:W5:Y:S01]  /*0dc0*/  LDG.E R16, desc[UR14][R14.64] ;  /* 0x0000000e0e107981 */ /* 0x000362000c1e1900 */
[----:B------:R-:W-:Y:S01]  /*0dd0*/  CS2R R18, SRZ ;  /* 0x0000000000127805 */ /* 0x000fe2000001ff00 */
[----:B------:R-:W-:Y:S01]  /*0de0*/  IMAD.MOV.U32 R17, RZ, RZ, RZ ;  /* 0x000000ffff117224 */ /* 0x000fe200078e00ff */
[----:B0-----:R-:W-:-:S04]  /*0df0*/  UISETP.GE.U32.AND UP0, UPT, UR10, 0x10, UPT ;  /* 0x000000100a00788c */ /* 0x001fc8000bf06070 */
[----:B------:R-:W-:-:S09]  /*0e00*/  UISETP.GE.U32.AND.EX UP0, UPT, URZ, URZ, UPT, UP0 ;  /* 0x000000ffff00728c */ /* 0x000fd2000bf06100 */
[----:B-1----:R-:W-:Y:S05]  /*0e10*/  BRA.U !UP0, `(.L_x_30) ;  /* 0x0000000108b47547 */ /* 0x002fea000b800000 */
[----:B------:R-:W-:Y:S01]  /*0e20*/  CS2R R18, SRZ ;  /* 0x0000000000127805 */ /* 0x000fe2000001ff00 */
[----:B------:R-:W-:Y:S02]  /*0e30*/  IMAD.U32 R14, RZ, RZ, UR5 ;  /* 0x00000005ff0e7e24 */ /* 0x000fe4000f8e00ff */
[----:B------:R-:W-:Y:S02]  /*0e40*/  IMAD.U32 R15, RZ, RZ, UR6 ;  /* 0x00000006ff0f7e24 */ /* 0x000fe4000f8e00ff */
[----:B------:R-:W-:-:S07]  /*0e50*/  IMAD.MOV.U32 R17, RZ, RZ, R10 ;  /* 0x000000ffff117224 */ /* 0x000fce00078e000a */
.L_x_31:
[----:B------:R-:W2:Y:S04]  /*0e60*/  LDG.E R22, desc[UR14][R14.64+-0x20] ;  /* 0xffffe00e0e167981 */ /* 0x000ea8000c1e1900 */
[----:B------:R-:W3:Y:S04]  /*0e70*/  LDG.E R24, desc[UR14][R14.64+-0x1c] ;  /* 0xffffe40e0e187981 */ /* 0x000ee8000c1e1900 */
[----:B------:R-:W4:Y:S04]  /*0e80*/  LDG.E R25, desc[UR14][R14.64+-0x18] ;  /* 0xffffe80e0e197981 */ /* 0x000f28000c1e1900 */
[----:B------:R-:W4:Y:S04]  /*0e90*/  LDG.E R27, desc[UR14][R14.64+-0x14] ;  /* 0xffffec0e0e1b7981 */ /* 0x000f28000c1e1900 */
[----:B------:R-:W4:Y:S04]  /*0ea0*/  LDG.E R20, desc[UR14][R14.64+-0x10] ;  /* 0xfffff00e0e147981 */ /* 0x000f28000c1e1900 */
[----:B------:R-:W4:Y:S04]  /*0eb0*/  LDG.E R29, desc[UR14][R14.64+-0xc] ;  /* 0xfffff40e0e1d7981 */ /* 0x000f28000c1e1900 */
[----:B------:R-:W4:Y:S04]  /*0ec0*/  LDG.E R21, desc[UR14][R14.64+-0x8] ;  /* 0xfffff80e0e157981 */ /* 0x000f28000c1e1900 */
[----:B------:R-:W4:Y:S01]  /*0ed0*/  LDG.E R23, desc[UR14][R14.64+-0x4] ;  /* 0xfffffc0e0e177981 */ /* 0x000f22000c1e1900 */
[----:B--2--5:R-:W-:-:S04]  /*0ee0*/  IMAD R19, R16, R22, R19 ;  /* 0x0000001610137224 */ /* 0x024fc800078e0213 */
[C---:B---3--:R-:W-:Y:S02]  /*0ef0*/  IMAD R24, R16.reuse, R24, R19 ;  /* 0x0000001810187224 */ /* 0x048fe400078e0213 */
[----:B------:R-:W2:Y:S02]  /*0f00*/  LDG.E R19, desc[UR14][R14.64] ;  /* 0x0000000e0e137981 */ /* 0x000ea4000c1e1900 */
[C---:B----4-:R-:W-:Y:S02]  /*0f10*/  IMAD R24, R16.reuse, R25, R24 ;  /* 0x0000001910187224 */ /* 0x050fe400078e0218 */
[----:B------:R-:W3:Y:S02]  /*0f20*/  LDG.E R25, desc[UR14][R14.64+0x4] ;  /* 0x0000040e0e197981 */ /* 0x000ee4000c1e1900 */
[C---:B------:R-:W-:Y:S02]  /*0f30*/  IMAD R24, R16.reuse, R27, R24 ;  /* 0x0000001b10187224 */ /* 0x040fe400078e0218 */
[----:B------:R-:W4:Y:S02]  /*0f40*/  LDG.E R27, desc[UR14][R14.64+0x8] ;  /* 0x0000080e0e1b7981 */ /* 0x000f24000c1e1900 */
[----:B------:R-:W-:-:S02]  /*0f50*/  IMAD R24, R16, R20, R24 ;  /* 0x0000001410187224 */ /* 0x000fc400078e0218 */
[----:B------:R-:W4:Y:S02]  /*0f60*/  LDG.E R20, desc[UR14][R14.64+0xc] ;  /* 0x00000c0e0e147981 */ /* 0x000f24000c1e1900 */
[C---:B------:R-:W-:Y:S02]  /*0f70*/  IMAD R24, R16.reuse, R29, R24 ;  /* 0x0000001d10187224 */ /* 0x040fe400078e0218 */
[----:B------:R-:W4:Y:S02]  /*0f80*/  LDG.E R29, desc[UR14][R14.64+0x10] ;  /* 0x0000100e0e1d7981 */ /* 0x000f24000c1e1900 */
[C---:B------:R-:W-:Y:S02]  /*0f90*/  IMAD R24, R16.reuse, R21, R24 ;  /* 0x0000001510187224 */ /* 0x040fe400078e0218 */
[----:B------:R-:W4:Y:S02]  /*0fa0*/  LDG.E R21, desc[UR14][R14.64+0x14] ;  /* 0x0000140e0e157981 */ /* 0x000f24000c1e1900 */
[----:B------:R-:W-:-:S02]  /*0fb0*/  IMAD R24, R16, R23, R24 ;  /* 0x0000001710187224 */ /* 0x000fc400078e0218 */
[----:B------:R-:W4:Y:S02]  /*0fc0*/  LDG.E R23, desc[UR14][R14.64+0x18] ;  /* 0x0000180e0e177981 */ /* 0x000f24000c1e1900 */
[C---:B--2---:R-:W-:Y:S02]  /*0fd0*/  IMAD R24, R16.reuse, R19, R24 ;  /* 0x0000001310187224 */ /* 0x044fe400078e0218 */
[----:B------:R0:W2:Y:S01]  /*0fe0*/  LDG.E R19, desc[UR14][R14.64+0x1c] ;  /* 0x00001c0e0e137981 */ /* 0x0000a2000c1e1900 */
[----:B------:R-:W-:Y:S01]  /*0ff0*/  IADD3 R17, P0, PT, R17, -0x10, RZ ;  /* 0xfffffff011117810 */ /* 0x000fe20007f1e0ff */
[----:B---3--:R-:W-:-:S03]  /*1000*/  IMAD R24, R16, R25, R24 ;  /* 0x0000001910187224 */ /* 0x008fc600078e0218 */
[----:B------:R-:W-:Y:S01]  /*1010*/  IADD3.X R18, PT, PT, R18, -0x1, RZ, P0, !PT ;  /* 0xffffffff12127810 */ /* 0x000fe200007fe4ff */
[----:B----4-:R-:W-:Y:S01]  /*1020*/  IMAD R27, R16, R27, R24 ;  /* 0x0000001b101b7224 */ /* 0x010fe200078e0218 */
[----:B------:R-:W-:-:S03]  /*1030*/  ISETP.NE.U32.AND P0, PT, R17, RZ, PT ;  /* 0x000000ff1100720c */ /* 0x000fc60003f05070 */
[----:B------:R-:W-:Y:S01]  /*1040*/  IMAD R20, R16, R20, R27 ;  /* 0x0000001410147224 */ /* 0x000fe200078e021b */
[----:B------:R-:W-:-:S03]  /*1050*/  ISETP.NE.AND.EX P0, PT, R18, RZ, PT, P0 ;  /* 0x000000ff1200720c */ /* 0x000fc60003f05300 */
[----:B------:R-:W-:Y:S01]  /*1060*/  IMAD R20, R16, R29, R20 ;  /* 0x0000001d10147224 */ /* 0x000fe200078e0214 */
[----:B0-----:R-:W-:-:S03]  /*1070*/  IADD3 R14, P1, PT, R14, 0x40, RZ ;  /* 0x000000400e0e7810 */ /* 0x001fc60007f3e0ff */
[----:B------:R-:W-:-:S04]  /*1080*/  IMAD R20, R16, R21, R20 ;  /* 0x0000001510147224 */ /* 0x000fc800078e0214 */
[C---:B------:R-:W-:Y:S02]  /*1090*/  IMAD R20, R16.reuse, R23, R20 ;  /* 0x0000001710147224 */ /* 0x040fe400078e0214 */
[----:B------:R-:W-:Y:S02]  /*10a0*/  IMAD.X R15, RZ, RZ, R15, P1 ;  /* 0x000000ffff0f7224 */ /* 0x000fe400008e060f */
[----:B--2---:R-:W-:Y:S01]  /*10b0*/  IMAD R19, R16, R19, R20 ;  /* 0x0000001310137224 */ /* 0x004fe200078e0214 */
[----:B------:R-:W-:Y:S06]  /*10c0*/  @P0 BRA `(.L_x_31) ;  /* 0xfffffffc00640947 */ /* 0x000fec000383ffff */
[----:B------:R-:W-:Y:S02]  /*10d0*/  IMAD.MOV.U32 R17, RZ, RZ, R10 ;  /* 0x000000ffff117224 */ /* 0x000fe400078e000a */
[----:B------:R-:W-:-:S07]  /*10e0*/  IMAD.MOV.U32 R18, RZ, RZ, RZ ;  /* 0x000000ffff127224 */ /* 0x000fce00078e00ff */
.L_x_30:
[----:B------:R-:W-:-:S04]  /*10f0*/  ISETP.NE.U32.AND P0, PT, R7, RZ, PT ;  /* 0x000000ff0700720c */ /* 0x000fc80003f05070 */
[----:B------:R-:W-:-:S13]  /*1100*/  ISETP.NE.AND.EX P0, PT, RZ, RZ, PT, P0 ;  /* 0x000000ffff00720c */ /* 0x000fda0003f05300 */
[----:B------:R-:W-:Y:S05]  /*1110*/  @!P0 BRA `(.L_x_32) ;  /* 0x0000000000f08947 */ /* 0x000fea0003800000 */
[----:B------:R-:W-:Y:S01]  /*1120*/  VIADD R14, R7, 0xffffffff ;  /* 0xffffffff070e7836 */ /* 0x000fe20000000000 */
[----:B------:R-:W-:-:S04]  /*1130*/  ISETP.NE.U32.AND P1, PT, R8, RZ, PT ;  /* 0x000000ff0800720c */ /* 0x000fc80003f25070 */
[----:B------:R-:W-:Y:S02]  /*1140*/  ISETP.GE.U32.AND P0, PT, R14, 0x7, PT ;  /* 0x000000070e00780c */ /* 0x000fe40003f06070 */
[----:B------:R-:W-:Y:S02]  /*1150*/  ISETP.NE.AND.EX P1, PT, RZ, RZ, PT, P1 ;  /* 0x000000ffff00720c */ /* 0x000fe40003f25310 */
[----:B------:R-:W-:-:S13]  /*1160*/  ISETP.GE.U32.AND.EX P0, PT, R12, RZ, PT, P0 ;  /* 0x000000ff0c00720c */ /* 0x000fda0003f06100 */
[----:B------:R-:W-:Y:S05]  /*1170*/  @!P0 BRA `(.L_x_33) ;  /* 0x0000000000548947 */ /* 0x000fea0003800000 */
[----:B------:R-:W0:Y:S02]  /*1180*/  LDC.64 R14, c[0x0][0x3b0] ;  /* 0x0000ec00ff0e7b82 */ /* 0x000e240000000a00 */
[----:B0-----:R-:W-:-:S04]  /*1190*/  LEA R14, P0, R17, R14, 0x2 ;  /* 0x0000000e110e7211 */ /* 0x001fc800078010ff */
[----:B------:R-:W-:-:S05]  /*11a0*/  LEA.HI.X R15, R17, R15, R18, 0x2, P0 ;  /* 0x0000000f110f7211 */ /* 0x000fca00000f1412 */
        /* <DEDUP_REMOVED lines=8> */
[----:B------:R-:W-:-:S05]  /*1230*/  IADD3 R17, P0, PT, R17, 0x8, RZ ;  /* 0x0000000811117810 */ /* 0x000fca0007f1e0ff */
[----:B------:R-:W-:Y:S02]  /*1240*/  IMAD.X R18, RZ, RZ, R18, P0 ;  /* 0x000000ffff127224 */ /* 0x000fe400000e0612 */
[----:B--2--5:R-:W-:-:S04]  /*1250*/  IMAD R19, R16, R20, R19 ;  /* 0x0000001410137224 */ /* 0x024fc800078e0213 */
[----:B---3--:R-:W-:-:S04]  /*1260*/  IMAD R19, R16, R22, R19 ;  /* 0x0000001610137224 */ /* 0x008fc800078e0213 */
[----:B----4-:R-:W-:-:S04]  /*1270*/  IMAD R19, R16, R24, R19 ;  /* 0x0000001810137224 */ /* 0x010fc800078e0213 */
[----:B------:R-:W-:-:S04]  /*1280*/  IMAD R19, R16, R27, R19 ;  /* 0x0000001b10137224 */ /* 0x000fc800078e0213 */
[----:B------:R-:W-:-:S04]  /*1290*/  IMAD R19, R16, R25, R19 ;  /* 0x0000001910137224 */ /* 0x000fc800078e0213 */
[----:B------:R-:W-:-:S04]  /*12a0*/  IMAD R19, R16, R23, R19 ;  /* 0x0000001710137224 */ /* 0x000fc800078e0213 */
[----:B------:R-:W-:-:S04]  /*12b0*/  IMAD R19, R16, R21, R19 ;  /* 0x0000001510137224 */ /* 0x000fc800078e0213 */
[----:B------:R-:W-:-:S07]  /*12c0*/  IMAD R19, R16, R29, R19 ;  /* 0x0000001d10137224 */ /* 0x000fce00078e0213 */
.L_x_33:
[----:B------:R-:W-:Y:S05]  /*12d0*/  @!P1 BRA `(.L_x_32) ;  /* 0x0000000000809947 */ /* 0x000fea0003800000 */
[----:B------:R-:W-:-:S04]  /*12e0*/  ISETP.GE.U32.AND P0, PT, R9, 0x3, PT ;  /* 0x000000030900780c */ /* 0x000fc80003f06070 */
[----:B------:R-:W-:-:S13]  /*12f0*/  ISETP.GE.U32.AND.EX P0, PT, R13, RZ, PT, P0 ;  /* 0x000000ff0d00720c */ /* 0x000fda0003f06100 */
[----:B------:R-:W0:Y:S02]  /*1300*/  @P0 LDC.64 R14, c[0x0][0x3b0] ;  /* 0x0000ec00ff0e0b82 */ /* 0x000e240000000a00 */
[----:B0-----:R-:W-:-:S04]  /*1310*/  @P0 LEA R14, P1, R17, R14, 0x2 ;  /* 0x0000000e110e0211 */ /* 0x001fc800078210ff */
[----:B------:R-:W-:-:S05]  /*1320*/  @P0 LEA.HI.X R15, R17, R15, R18, 0x2, P1 ;  /* 0x0000000f110f0211 */ /* 0x000fca00008f1412 */
[----:B------:R-:W2:Y:S04]  /*1330*/  @P0 LDG.E R20, desc[UR14][R14.64] ;  /* 0x0000000e0e140981 */ /* 0x000ea8000c1e1900 */
[----:B------:R-:W3:Y:S04]  /*1340*/  @P0 LDG.E R22, desc[UR14][R14.64+0x4] ;  /* 0x0000040e0e160981 */ /* 0x000ee8000c1e1900 */
[----:B------:R-:W4:Y:S04]  /*1350*/  @P0 LDG.E R23, desc[UR14][R14.64+0x8] ;  /* 0x0000080e0e170981 */ /* 0x000f28000c1e1900 */
[----:B------:R-:W4:Y:S01]  /*1360*/  @P0 LDG.E R24, desc[UR14][R14.64+0xc] ;  /* 0x00000c0e0e180981 */ /* 0x000f22000c1e1900 */
[----:B------:R-:W-:-:S02]  /*1370*/  ISETP.NE.U32.AND P1, PT, R11, RZ, PT ;  /* 0x000000ff0b00720c */ /* 0x000fc40003f25070 */
[----:B------:R-:W-:Y:S02]  /*1380*/  @P0 IADD3 R17, P2, PT, R17, 0x4, RZ ;  /* 0x0000000411110810 */ /* 0x000fe40007f5e0ff */
[----:B------:R-:W-:-:S03]  /*1390*/  ISETP.NE.AND.EX P1, PT, RZ, RZ, PT, P1 ;  /* 0x000000ffff00720c */ /* 0x000fc60003f25310 */
[----:B------:R-:W-:Y:S02]  /*13a0*/  @P0 IMAD.X R18, RZ, RZ, R18, P2 ;  /* 0x000000ffff120224 */ /* 0x000fe400010e0612 */
[----:B--2--5:R-:W-:-:S04]  /*13b0*/  @P0 IMAD R21, R16, R20, R19 ;  /* 0x0000001410150224 */ /* 0x024fc800078e0213 */
[----:B---3--:R-:W-:-:S04]  /*13c0*/  @P0 IMAD R21, R16, R22, R21 ;  /* 0x0000001610150224 */ /* 0x008fc800078e0215 */
[----:B----4-:R-:W-:-:S04]  /*13d0*/  @P0 IMAD R21, R16, R23, R21 ;  /* 0x0000001710150224 */ /* 0x010fc800078e0215 */
[----:B------:R-:W-:Y:S01]  /*13e0*/  @P0 IMAD R19, R16, R24, R21 ;  /* 0x0000001810130224 */ /* 0x000fe200078e0215 */
[----:B------:R-:W-:Y:S06]  /*13f0*/  @!P1 BRA `(.L_x_32) ;  /* 0x0000000000389947 */ /* 0x000fec0003800000 */
[----:B------:R-:W0:Y:S02]  /*1400*/  LDC.64 R14, c[0x0][0x3b0] ;  /* 0x0000ec00ff0e7b82 */ /* 0x000e240000000a00 */
[----:B0-----:R-:W-:-:S04]  /*1410*/  LEA R14, P0, R17, R14, 0x2 ;  /* 0x0000000e110e7211 */ /* 0x001fc800078010ff */
[----:B------:R-:W-:-:S05]  /*1420*/  LEA.HI.X R15, R17, R15, R18, 0x2, P0 ;  /* 0x0000000f110f7211 */ /* 0x000fca00000f1412 */
[----:B------:R-:W2:Y:S01]  /*1430*/  LDG.E R17, desc[UR14][R14.64] ;  /* 0x0000000e0e117981 */ /* 0x000ea2000c1e1900 */
[----:B------:R-:W-:-:S04]  /*1440*/  ISETP.NE.U32.AND P0, PT, R11, 0x1, PT ;  /* 0x000000010b00780c */ /* 0x000fc80003f05070 */
[----:B------:R-:W-:Y:S01]  /*1450*/  ISETP.NE.AND.EX P0, PT, RZ, RZ, PT, P0 ;  /* 0x000000ffff00720c */ /* 0x000fe20003f05300 */
[----:B--2---:R-:W-:-:S12]  /*1460*/  IMAD R19, R16, R17, R19 ;  /* 0x0000001110137224 */ /* 0x004fd800078e0213 */
[----:B------:R-:W-:Y:S05]  /*1470*/  @!P0 BRA `(.L_x_32) ;  /* 0x0000000000188947 */ /* 0x000fea0003800000 */
[----:B------:R-:W-:Y:S01]  /*1480*/  ISETP.NE.U32.AND P0, PT, R11, 0x2, PT ;  /* 0x000000020b00780c */ /* 0x000fe20003f05070 */
[----:B------:R-:W2:Y:S03]  /*1490*/  LDG.E R17, desc[UR14][R14.64+0x4] ;  /* 0x0000040e0e117981 */ /* 0x000ea6000c1e1900 */
[----:B------:R-:W-:-:S13]  /*14a0*/  ISETP.NE.AND.EX P0, PT, RZ, RZ, PT, P0 ;  /* 0x000000ffff00720c */ /* 0x000fda0003f05300 */
[----:B------:R-:W3:Y:S01]  /*14b0*/  @P0 LDG.E R18, desc[UR14][R14.64+0x8] ;  /* 0x0000080e0e120981 */ /* 0x000ee2000c1e1900 */
[----:B--2---:R-:W-:-:S04]  /*14c0*/  IMAD R19, R16, R17, R19 ;  /* 0x0000001110137224 */ /* 0x004fc800078e0213 */
[----:B---3--:R-:W-:-:S07]  /*14d0*/  @P0 IMAD R19, R16, R18, R19 ;  /* 0x0000001210130224 */ /* 0x008fce00078e0213 */
.L_x_32:
[----:B------:R-:W0:Y:S02]  /*14e0*/  LDCU UR10, c[0x0][0x3a4] ;  /* 0x00007480ff0a77ac */ /* 0x000e240008000800 */
[----:B0-----:R-:W-:-:S09]  /*14f0*/  UISETP.NE.U32.AND UP0, UPT, UR10, URZ, UPT ;  /* 0x000000ff0a00728c */ /* 0x001fd2000bf05070 */
[----:B------:R-:W-:Y:S05]  /*1500*/  BRA.U UP0, `(.L_x_34) ;  /* 0x0000000100507547 */ /* 0x000fea000b800000 */
[----:B------:R-:W0:Y:S02]  /*1510*/  LDCU UR10, c[0x0][0x3a0] ;  /* 0x00007400ff0a77ac */ /* 0x000e240008000800 */
[----:B0----5:R-:W0:Y:S01]  /*1520*/  I2F.U32.RP R16, UR10 ;  /* 0x0000000a00107d06 */ /* 0x021e220008209000 */
[----:B------:R-:W-:-:S07]  /*1530*/  ISETP.NE.U32.AND P1, PT, RZ, UR10, PT ;  /* 0x0000000aff007c0c */ /* 0x000fce000bf25070 */
[----:B0-----:R-:W0:Y:S02]  /*1540*/  MUFU.RCP R16, R16 ;  /* 0x0000001000107308 */ /* 0x001e240000001000 */
[----:B0-----:R-:W-:-:S06]  /*1550*/  VIADD R14, R16, 0xffffffe ;  /* 0x0ffffffe100e7836 */ /* 0x001fcc0000000000 */
[----:B------:R0:W1:Y:S02]  /*1560*/  F2I.FTZ.U32.TRUNC.NTZ R15, R14 ;  /* 0x0000000e000f7305 */ /* 0x000064000021f000 */
[----:B0-----:R-:W-:Y:S02]  /*1570*/  IMAD.MOV.U32 R14, RZ, RZ, RZ ;  /* 0x000000ffff0e7224 */ /* 0x001fe400078e00ff */
[----:B-1----:R-:W-:-:S04]  /*1580*/  IMAD.MOV R17, RZ, RZ, -R15 ;  /* 0x000000ffff117224 */ /* 0x002fc800078e0a0f */
[----:B------:R-:W-:-:S04]  /*1590*/  IMAD R17, R17, UR10, RZ ;  /* 0x0000000a11117c24 */ /* 0x000fc8000f8e02ff */
[----:B------:R-:W-:-:S04]  /*15a0*/  IMAD.HI.U32 R18, R15, R17, R14 ;  /* 0x000000110f127227 */ /* 0x000fc800078e000e */
[----:B------:R-:W-:Y:S02]  /*15b0*/  IMAD.MOV.U32 R17, RZ, RZ, RZ ;  /* 0x000000ffff117224 */ /* 0x000fe400078e00ff */
[----:B------:R-:W-:-:S04]  /*15c0*/  IMAD.HI.U32 R18, R18, R19, RZ ;  /* 0x0000001312127227 */ /* 0x000fc800078e00ff */
[----:B------:R-:W-:-:S04]  /*15d0*/  IMAD.MOV R18, RZ, RZ, -R18 ;  /* 0x000000ffff127224 */ /* 0x000fc800078e0a12 */
[----:B------:R-:W-:-:S05]  /*15e0*/  IMAD R16, R18, UR10, R19 ;  /* 0x0000000a12107c24 */ /* 0x000fca000f8e0213 */
[----:B------:R-:W-:-:S13]  /*15f0*/  ISETP.GE.U32.AND P0, PT, R16, UR10, PT ;  /* 0x0000000a10007c0c */ /* 0x000fda000bf06070 */
[----:B------:R-:W-:-:S05]  /*1600*/  @P0 VIADD R16, R16, -UR10 ;  /* 0x8000000a10100c36 */ /* 0x000fca0008000000 */
[----:B------:R-:W-:-:S13]  /*1610*/  ISETP.GE.U32.AND P0, PT, R16, UR10, PT ;  /* 0x0000000a10007c0c */ /* 0x000fda000bf06070 */
[----:B------:R-:W-:Y:S01]  /*1620*/  @P0 VIADD R16, R16, -UR10 ;  /* 0x8000000a10100c36 */ /* 0x000fe20008000000 */
[----:B------:R-:W-:Y:S01]  /*1630*/  @!P1 LOP3.LUT R16, RZ, UR10, RZ, 0x33, !PT ;  /* 0x0000000aff109c12 */ /* 0x000fe2000f8e33ff */
[----:B------:R-:W-:Y:S06]  /*1640*/  BRA `(.L_x_35) ;  /* 0x0000000000107947 */ /* 0x000fec0003800000 */
.L_x_34:
[----:B------:R-:W-:-:S07]  /*1650*/  MOV R18, 0x1670 ;  /* 0x0000167000127802 */ /* 0x000fce0000000f00 */
[----:B-----5:R-:W-:Y:S05]  /*1660*/  CALL.REL.NOINC `($__internal_0_$__cuda_sm20_rem_u64) ;  /* 0x0000002400d07944 */ /* 0x020fea0003c00000 */
[----:B------:R-:W-:Y:S02]  /*1670*/  IMAD.MOV.U32 R16, RZ, RZ, R14 ;  /* 0x000000ffff107224 */ /* 0x000fe400078e000e */
[----:B------:R-:W-:-:S07]  /*1680*/  IMAD.MOV.U32 R17, RZ, RZ, R15 ;  /* 0x000000ffff117224 */ /* 0x000fce00078e000f */
.L_x_35:
[----:B------:R-:W0:Y:S01]  /*1690*/  LDC.64 R14, c[0x0][0x398] ;  /* 0x0000e600ff0e7b82 */ /* 0x000e220000000a00 */
[----:B------:R-:W-:Y:S01]  /*16a0*/  IMAD R19, R16, UR16, RZ ;  /* 0x0000001010137c24 */ /* 0x000fe2000f8e02ff */
[----:B------:R-:W-:-:S03]  /*16b0*/  UMOV UR10, 0x400 ;  /* 0x00000400000a7882 */ /* 0x000fc60000000000 */
[----:B------:R-:W-:-:S03]  /*16c0*/  IMAD R19, R17, UR7, R19 ;  /* 0x0000000711137c24 */ /* 0x000fc6000f8e0213 */
[----:B------:R-:W1:Y:S01]  /*16d0*/  S2UR UR11, SR_CgaCtaId ;  /* 0x00000000000b79c3 */ /* 0x000e620000008800 */
[----:B0-----:R-:W-:-:S04]  /*16e0*/  IMAD.WIDE.U32 R14, R16, UR7, R14 ;  /* 0x00000007100e7c25 */ /* 0x001fc8000f8e000e */
[----:B------:R-:W-:Y:S01]  /*16f0*/  IMAD.IADD R15, R15, 0x1, R19 ;  /* 0x000000010f0f7824 */ /* 0x000fe200078e0213 */
[----:B-1----:R-:W-:-:S09]  /*1700*/  ULEA UR10, UR11, UR10, 0x18 ;  /* 0x0000000a0b0a7291 */ /* 0x002fd2000f8ec0ff */
[----:B------:R0:W-:Y:S03]  /*1710*/  STS.64 [UR10], R14 ;  /* 0x0000000eff007988 */ /* 0x0001e60008000a0a */
.L_x_29:
[----:B------:R-:W-:Y:S05]  /*1720*/  BSYNC.RECONVERGENT B0 ;  /* 0x0000000000007941 */ /* 0x000fea0003800200 */
.L_x_28:
[----:B------:R-:W1:Y:S01]  /*1730*/  LDCU UR10, c[0x0][0x3c8] ;  /* 0x00007900ff0a77ac */ /* 0x000e620008000800 */
[C---:B------:R-:W-:Y:S01]  /*1740*/  ISETP.GT.U32.AND P0, PT, R3.reuse, 0xf, PT ;  /* 0x0000000f0300780c */ /* 0x040fe20003f04070 */
[----:B0-----:R-:W0:Y:S01]  /*1750*/  LDC R15, c[0x0][0x3c8] ;  /* 0x0000f200ff0f7b82 */ /* 0x001e220000000800 */
[C---:B------:R-:W-:Y:S02]  /*1760*/  ISETP.GT.U32.AND P1, PT, R3.reuse, 0x7, PT ;  /* 0x000000070300780c */ /* 0x040fe40003f24070 */
[----:B------:R-:W-:-:S05]  /*1770*/  ISETP.GT.U32.AND P2, PT, R3, 0x3, PT ;  /* 0x000000030300780c */ /* 0x000fca0003f44070 */
[----:B------:R-:W2:Y:S01]  /*1780*/  S2UR UR11, SR_CgaCtaId ;  /* 0x00000000000b79c3 */ /* 0x000ea20000008800 */
[----:B-1----:R-:W-:-:S03]  /*1790*/  IMAD.U32 R17, RZ, RZ, UR10 ;  /* 0x0000000aff117e24 */ /* 0x002fc6000f8e00ff */
[----:B------:R-:W-:Y:S01]  /*17a0*/  @!P0 IMAD.U32 R17, RZ, RZ, UR10 ;  /* 0x0000000aff118e24 */ /* 0x000fe2000f8e00ff */
[----:B------:R-:W-:-:S04]  /*17b0*/  UMOV UR10, 0x400 ;  /* 0x00000400000a7882 */ /* 0x000fc80000000000 */
[----:B------:R-:W1:Y:S04]  /*17c0*/  SHFL.DOWN PT, R14, R17, 0x8, 0x1f ;  /* 0x09001f00110e7f89 */ /* 0x000e6800000e0000 */
[----:B0-----:R-:W-:Y:S04]  /*17d0*/  STS [R6], R15 ;  /* 0x0000000f06007388 */ /* 0x001fe80000000800 */
[----:B------:R-:W-:Y:S01]  /*17e0*/  @!P0 STS [R6], R15 ;  /* 0x0000000f06008388 */ /* 0x000fe20000000800 */
[----:B------:R-:W-:Y:S01]  /*17f0*/  ISETP.GT.U32.AND P0, PT, R3, 0x1, PT ;  /* 0x000000010300780c */ /* 0x000fe20003f04070 */
[----:B--2---:R-:W-:Y:S01]  /*1800*/  ULEA UR10, UR11, UR10, 0x18 ;  /* 0x0000000a0b0a7291 */ /* 0x004fe2000f8ec0ff */
[----:B-1----:R-:W-:-:S05]  /*1810*/  @!P1 VIMNMX.U32 R17, PT, PT, R17, R14, PT ;  /* 0x0000000e11119248 */ /* 0x002fca0003fe0000 */
[----:B------:R-:W0:Y:S04]  /*1820*/  SHFL.DOWN PT, R14, R17, 0x4, 0x1f ;  /* 0x08801f00110e7f89 */ /* 0x000e2800000e0000 */
[----:B------:R0:W-:Y:S01]  /*1830*/  @!P1 STS [R6], R17 ;  /* 0x0000001106009388 */ /* 0x0001e20000000800 */
[----:B------:R-:W-:Y:S02]  /*1840*/  ISETP.NE.AND P1, PT, R3, RZ, PT ;  /* 0x000000ff0300720c */ /* 0x000fe40003f25270 */
[----:B0-----:R-:W-:-:S05]  /*1850*/  @!P2 VIMNMX.U32 R17, PT, PT, R17, R14, PT ;  /* 0x0000000e1111a248 */ /* 0x001fca0003fe0000 */
[----:B------:R-:W0:Y:S04]  /*1860*/  SHFL.DOWN PT, R14, R17, 0x2, 0x1f ;  /* 0x08401f00110e7f89 */ /* 0x000e2800000e0000 */
[----:B------:R0:W-:Y:S02]  /*1870*/  @!P2 STS [R6], R17 ;  /* 0x000000110600a388 */ /* 0x0001e40000000800 */
[----:B0-----:R-:W-:-:S05]  /*1880*/  @!P0 VIMNMX.U32 R17, PT, PT, R17, R14, PT ;  /* 0x0000000e11118248 */ /* 0x001fca0003fe0000 */
[----:B------:R-:W0:Y:S04]  /*1890*/  SHFL.DOWN PT, R14, R17, 0x1, 0x1f ;  /* 0x08201f00110e7f89 */ /* 0x000e2800000e0000 */
[----:B------:R-:W-:Y:S01]  /*18a0*/  @!P0 STS [R6], R17 ;  /* 0x0000001106008388 */ /* 0x000fe20000000800 */
[----:B0-----:R-:W-:-:S05]  /*18b0*/  @!P1 VIMNMX.U32 R19, PT, PT, R14, R17, PT ;  /* 0x000000110e139248 */ /* 0x001fca0003fe0000 */
[----:B------:R-:W-:Y:S04]  /*18c0*/  @!P1 STS [R6], R19 ;  /* 0x0000001306009388 */ /* 0x000fe80000000800 */
[----:B------:R-:W0:Y:S01]  /*18d0*/  LDS R21, [UR10+0x8] ;  /* 0x0000080aff157984 */ /* 0x000e220008000800 */
[----:B------:R-:W1:Y:S02]  /*18e0*/  LDCU.64 UR10, c[0x0][0x3c0] ;  /* 0x00007800ff0a77ac */ /* 0x000e640008000a00 */
[----:B-1----:R-:W-:-:S04]  /*18f0*/  LEA R14, P0, R5, UR10, 0x2 ;  /* 0x0000000a050e7c11 */ /* 0x002fc8000f8010ff */
[C---:B------:R-:W-:Y:S02]  /*1900*/  LEA.HI.X R15, R5.reuse, UR11, R4, 0x2, P0 ;  /* 0x0000000b050f7c11 */ /* 0x040fe400080f1404 */
[----:B------:R-:W-:-:S05]  /*1910*/  IADD3 R5, P0, PT, R5, 0x1, RZ ;  /* 0x0000000105057810 */ /* 0x000fca0007f1e0ff */
[----:B------:R-:W-:Y:S01]  /*1920*/  IMAD.X R4, RZ, RZ, R4, P0 ;  /* 0x000000ffff047224 */ /* 0x000fe200000e0604 */
[----:B------:R-:W-:-:S04]  /*1930*/  ISETP.NE.U32.AND P0, PT, R5, R0, PT ;  /* 0x000000000500720c */ /* 0x000fc80003f05070 */
[----:B------:R-:W-:Y:S01]  /*1940*/  ISETP.NE.AND.EX P0, PT, R4, R2, PT, P0 ;  /* 0x000000020400720c */ /* 0x000fe20003f05300 */
[----:B0-----:R0:W-:-:S12]  /*1950*/  STG.E desc[UR14][R14.64], R21 ;  /* 0x000000150e007986 */ /* 0x0011d8000c10190e */
[----:B------:R-:W-:Y:S05]  /*1960*/  @!P0 EXIT ;  /* 0x000000000000894d */ /* 0x000fea0003800000 */
[----:B------:R-:W-:Y:S05]  /*1970*/  BRA `(.L_x_36) ;  /* 0xfffffff000f47947 */ /* 0x000fea000383ffff */
.L_x_23:
        /* <DEDUP_REMOVED lines=13> */
[----:B------:R-:W0:Y:S01]  /*1a50*/  LDC R17, c[0x0][0x3c8] ;  /* 0x0000f200ff117b82 */ /* 0x000e220000000800 */
[----:B------:R-:W-:Y:S01]  /*1a60*/  ULEA UR5, UR6, UR5, 0x18 ;  /* 0x0000000506057291 */ /* 0x000fe2000f8ec0ff */
[----:B------:R-:W-:Y:S01]  /*1a70*/  ISETP.NE.AND P1, PT, R3, RZ, PT ;  /* 0x000000ff0300720c */ /* 0x000fe20003f25270 */
[----:B------:R-:W1:Y:S04]  /*1a80*/  LDCU.64 UR8, c[0x0][0x3c0] ;  /* 0x00007800ff0877ac */ /* 0x000e680008000a00 */
[----:B------:R-:W-:Y:S01]  /*1a90*/  IMAD.U32 R15, RZ, RZ, UR5 ;  /* 0x00000005ff0f7e24 */ /* 0x000fe2000f8e00ff */
[----:B------:R-:W-:Y:S01]  /*1aa0*/  UMOV UR4, URZ ;  /* 0x000000ff00047c82 */ /* 0x000fe20008000000 */
[----:B------:R-:W-:-:S06]  /*1ab0*/  UMOV UR5, URZ ;  /* 0x000000ff00057c82 */ /* 0x000fcc0008000000 */
.L_x_39:
[----:B--2---:R-:W2:Y:S01]  /*1ac0*/  LDCU UR6, c[0x0][0x3c8] ;  /* 0x00007900ff0677ac */ /* 0x004ea20008000800 */
[C---:B------:R-:W-:Y:S01]  /*1ad0*/  ISETP.GT.U32.AND P3, PT, R3.reuse, 0xf, PT ;  /* 0x0000000f0300780c */ /* 0x040fe20003f64070 */
[----:B------:R-:W3:Y:S01]  /*1ae0*/  @!P1 S2R R12, SR_CgaCtaId ;  /* 0x00000000000c9919 */ /* 0x000ee20000008800 */
[C---:B------:R-:W-:Y:S01]  /*1af0*/  ISETP.GT.U32.AND P4, PT, R3.reuse, 0x7, PT ;  /* 0x000000070300780c */ /* 0x040fe20003f84070 */
[----:B------:R-:W-:Y:S01]  /*1b00*/  UIADD3 UR4, UP0, UPT, UR4, 0x1, URZ ;  /* 0x0000000104047890 */ /* 0x000fe2000ff1e0ff */
[----:B------:R-:W-:Y:S02]  /*1b10*/  ISETP.GT.U32.AND P2, PT, R3, 0x3, PT ;  /* 0x000000030300780c */ /* 0x000fe40003f44070 */
[----:B------:R-:W-:Y:S01]  /*1b20*/  @!P1 MOV R11, 0x400 ;  /* 0x00000400000b9802 */ /* 0x000fe20000000f00 */
[----:B------:R-:W-:Y:S02]  /*1b30*/  UIADD3.X UR5, UPT, UPT, URZ, UR5, URZ, UP0, !UPT ;  /* 0x00000005ff057290 */ /* 0x000fe400087fe4ff */
[----:B------:R-:W-:-:S04]  /*1b40*/  UISETP.NE.U32.AND UP0, UPT, UR4, UR10, UPT ;  /* 0x0000000a0400728c */ /* 0x000fc8000bf05070 */
[----:B------:R-:W-:Y:S01]  /*1b50*/  UISETP.NE.AND.EX UP0, UPT, UR5, URZ, UPT, UP0 ;  /* 0x000000ff0500728c */ /* 0x000fe2000bf05300 */
[----:B--2---:R-:W-:Y:S02]  /*1b60*/  IMAD.U32 R7, RZ, RZ, UR6 ;  /* 0x00000006ff077e24 */ /* 0x004fe4000f8e00ff */
[----:B------:R-:W-:-:S05]  /*1b70*/  @!P3 IMAD.U32 R7, RZ, RZ, UR6 ;  /* 0x00000006ff07be24 */ /* 0x000fca000f8e00ff */
[----:B------:R-:W2:Y:S01]  /*1b80*/  SHFL.DOWN PT, R8, R7, 0x8, 0x1f ;  /* 0x09001f0007087f89 */ /* 0x000ea200000e0000 */
[----:B---3--:R-:W-:Y:S02]  /*1b90*/  @!P1 LEA R15, R12, R11, 0x18 ;  /* 0x0000000b0c0f9211 */ /* 0x008fe400078ec0ff */
[----:B--2---:R-:W-:Y:S02]  /*1ba0*/  @!P4 VIMNMX.U32 R7, PT, PT, R7, R8, PT ;  /* 0x000000080707c248 */ /* 0x004fe40003fe0000 */
[----:B------:R-:W2:Y:S03]  /*1bb0*/  @!P1 LDC.64 R8, c[0x0][0x398] ;  /* 0x0000e600ff089b82 */ /* 0x000ea60000000a00 */
[----:B------:R-:W3:Y:S04]  /*1bc0*/  SHFL.DOWN PT, R10, R7, 0x4, 0x1f ;  /* 0x08801f00070a7f89 */ /* 0x000ee800000e0000 */
[----:B--2---:R-:W-:Y:S01]  /*1bd0*/  @!P1 STS.64 [R15], R8 ;  /* 0x000000080f009388 */ /* 0x004fe20000000a00 */
[----:B------:R-:W-:-:S03]  /*1be0*/  ISETP.NE.AND P1, PT, R3, RZ, PT ;  /* 0x000000ff0300720c */ /* 0x000fc60003f25270 */
[----:B0-----:R-:W-:Y:S04]  /*1bf0*/  STS [R6], R17 ;  /* 0x0000001106007388 */ /* 0x001fe80000000800 */
[----:B------:R-:W-:Y:S01]  /*1c00*/  @!P3 STS [R6], R17 ;  /* 0x000000110600b388 */ /* 0x000fe20000000800 */
[----:B------:R-:W-:-:S03]  /*1c10*/  ISETP.GT.U32.AND P3, PT, R3, 0x1, PT ;  /* 0x000000010300780c */ /* 0x000fc60003f64070 */
[----:B------:R3:W-:Y:S02]  /*1c20*/  @!P4 STS [R6], R7 ;  /* 0x000000070600c388 */ /* 0x0007e40000000800 */
[----:B---3--:R-:W-:-:S05]  /*1c30*/  @!P2 VIMNMX.U32 R7, PT, PT, R7, R10, PT ;  /* 0x0000000a0707a248 */ /* 0x008fca0003fe0000 */
[----:B------:R-:W0:Y:S04]  /*1c40*/  SHFL.DOWN PT, R10, R7, 0x2, 0x1f ;  /* 0x08401f00070a7f89 */ /* 0x000e2800000e0000 */
[----:B------:R0:W-:Y:S01]  /*1c50*/  @!P2 STS [R6], R7 ;  /* 0x000000070600a388 */ /* 0x0001e20000000800 */
[----:B-1----:R-:W-:-:S04]  /*1c60*/  LEA R8, P2, R5, UR8, 0x2 ;  /* 0x0000000805087c11 */ /* 0x002fc8000f8410ff */
[C---:B------:R-:W-:Y:S02]  /*1c70*/  LEA.HI.X R9, R5.reuse, UR9, R4, 0x2, P2 ;  /* 0x0000000905097c11 */ /* 0x040fe400090f1404 */
[----:B------:R-:W-:-:S05]  /*1c80*/  IADD3 R5, P2, PT, R5, 0x1, RZ ;  /* 0x0000000105057810 */ /* 0x000fca0007f5e0ff */
[----:B------:R-:W-:Y:S01]  /*1c90*/  IMAD.X R4, RZ, RZ, R4, P2 ;  /* 0x000000ffff047224 */ /* 0x000fe200010e0604 */
[----:B0-----:R-:W-:-:S05]  /*1ca0*/  @!P3 VIMNMX.U32 R7, PT, PT, R7, R10, PT ;  /* 0x0000000a0707b248 */ /* 0x001fca0003fe0000 */
[----:B------:R-:W0:Y:S04]  /*1cb0*/  SHFL.DOWN PT, R10, R7, 0x1, 0x1f ;  /* 0x08201f00070a7f89 */ /* 0x000e2800000e0000 */
[----:B------:R-:W-:Y:S01]  /*1cc0*/  @!P3 STS [R6], R7 ;  /* 0x000000070600b388 */ /* 0x000fe20000000800 */
[----:B0-----:R-:W-:-:S05]  /*1cd0*/  @!P1 VIMNMX.U32 R11, PT, PT, R10, R7, PT ;  /* 0x000000070a0b9248 */ /* 0x001fca0003fe0000 */
[----:B------:R-:W-:Y:S04]  /*1ce0*/  @!P1 STS [R6], R11 ;  /* 0x0000000b06009388 */ /* 0x000fe80000000800 */
[----:B------:R-:W0:Y:S04]  /*1cf0*/  LDS R13, [R15+0x8] ;  /* 0x000008000f0d7984 */ /* 0x000e280000000800 */
[----:B0-----:R2:W-:Y:S01]  /*1d00*/  STG.E desc[UR14][R8.64], R13 ;  /* 0x0000000d08007986 */ /* 0x0015e2000c10190e */
[----:B------:R-:W-:Y:S05]  /*1d10*/  BRA.U UP0, `(.L_x_39) ;  /* 0xfffffffd00687547 */ /* 0x000fea000b83ffff */
.L_x_38:
[----:B------:R-:W-:Y:S05]  /*1d20*/  @!P0 EXIT ;  /* 0x000000000000894d */ /* 0x000fea0003800000 */
[----:B------:R-:W0:Y:S01]  /*1d30*/  LDC R7, c[0x0][0x3c8] ;  /* 0x0000f200ff077b82 */ /* 0x000e220000000800 */
[----:B------:R-:W-:Y:S01]  /*1d40*/  ISETP.NE.AND P1, PT, R3, RZ, PT ;  /* 0x000000ff0300720c */ /* 0x000fe20003f25270 */
[----:B------:R-:W1:-:S12]  /*1d50*/  LDCU.64 UR8, c[0x0][0x3c0] ;  /* 0x00007800ff0877ac */ /* 0x000e580008000a00 */
.L_x_40:
[----:B------:R-:W2:Y:S01]  /*1d60*/  LDCU UR6, c[0x0][0x3c8] ;  /* 0x00007900ff0677ac */ /* 0x000ea20008000800 */
[C---:B------:R-:W-:Y:S01]  /*1d70*/  ISETP.GT.U32.AND P0, PT, R3.reuse, 0xf, PT ;  /* 0x0000000f0300780c */ /* 0x040fe20003f04070 */
[----:B------:R-:W3:Y:S01]  /*1d80*/  S2UR UR5, SR_CgaCtaId ;  /* 0x00000000000579c3 */ /* 0x000ee20000008800 */
[C---:B------:R-:W-:Y:S01]  /*1d90*/  ISETP.GT.U32.AND P2, PT, R3.reuse, 0x7, PT ;  /* 0x000000070300780c */ /* 0x040fe20003f44070 */
[----:B------:R-:W-:Y:S01]  /*1da0*/  UMOV UR4, 0x400 ;  /* 0x0000040000047882 */ /* 0x000fe20000000000 */
[C---:B------:R-:W-:Y:S02]  /*1db0*/  ISETP.GT.U32.AND P3, PT, R3.reuse, 0x3, PT ;  /* 0x000000030300780c */ /* 0x040fe40003f64070 */
[----:B------:R-:W-:Y:S01]  /*1dc0*/  ISETP.GT.U32.AND P4, PT, R3, 0x1, PT ;  /* 0x000000010300780c */ /* 0x000fe20003f84070 */
[----:B--2---:R-:W-:-:S06]  /*1dd0*/  IMAD.U32 R13, RZ, RZ, UR6 ;  /* 0x00000006ff0d7e24 */ /* 0x004fcc000f8e00ff */
[----:B------:R-:W-:Y:S02]  /*1de0*/  @!P0 IMAD.U32 R13, RZ, RZ, UR6 ;  /* 0x00000006ff0d8e24 */ /* 0x000fe4000f8e00ff */
[----:B------:R-:W-:Y:S02]  /*1df0*/  IMAD.U32 R15, RZ, RZ, UR6 ;  /* 0x00000006ff0f7e24 */ /* 0x000fe4000f8e00ff */
[----:B------:R-:W-:Y:S01]  /*1e00*/  @!P0 IMAD.U32 R15, RZ, RZ, UR6 ;  /* 0x00000006ff0f8e24 */ /* 0x000fe2000f8e00ff */
[----:B------:R-:W2:Y:S01]  /*1e10*/  SHFL.DOWN PT, R8, R13, 0x8, 0x1f ;  /* 0x09001f000d087f89 */ /* 0x000ea200000e0000 */
[----:B---3--:R-:W-:Y:S01]  /*1e20*/  ULEA UR4, UR5, UR4, 0x18 ;  /* 0x0000000405047291 */ /* 0x008fe2000f8ec0ff */
[----:B0-----:R-:W-:Y:S02]  /*1e30*/  IMAD.U32 R17, RZ, RZ, UR6 ;  /* 0x00000006ff117e24 */ /* 0x001fe4000f8e00ff */
[----:B------:R-:W3:Y:S01]  /*1e40*/  SHFL.DOWN PT, R12, R15, 0x8, 0x1f ;  /* 0x09001f000f0c7f89 */ /* 0x000ee200000e0000 */
[----:B------:R-:W-:-:S02]  /*1e50*/  @!P0 IMAD.U32 R17, RZ, RZ, UR6 ;  /* 0x00000006ff118e24 */ /* 0x000fc4000f8e00ff */
[----:B------:R-:W-:Y:S02]  /*1e60*/  IMAD.U32 R19, RZ, RZ, UR6 ;  /* 0x00000006ff137e24 */ /* 0x000fe4000f8e00ff */
[----:B------:R-:W-:Y:S01]  /*1e70*/  @!P0 IMAD.U32 R19, RZ, RZ, UR6 ;  /* 0x00000006ff138e24 */ /* 0x000fe2000f8e00ff */
[----:B------:R-:W4:Y:S01]  /*1e80*/  SHFL.DOWN PT, R14, R17, 0x8, 0x1f ;  /* 0x09001f00110e7f89 */ /* 0x000f2200000e0000 */
[----:B--2---:R-:W-:Y:S02]  /*1e90*/  @!P2 VIMNMX.U32 R13, PT, PT, R13, R8, PT ;  /* 0x000000080d0da248 */ /* 0x004fe40003fe0000 */
[----:B------:R-:W2:Y:S01]  /*1ea0*/  @!P1 LDC.64 R8, c[0x0][0x398] ;  /* 0x0000e600ff089b82 */ /* 0x000ea20000000a00 */
[----:B---3--:R-:W-:Y:S02]  /*1eb0*/  @!P2 VIMNMX.U32 R15, PT, PT, R15, R12, PT ;  /* 0x0000000c0f0fa248 */ /* 0x008fe40003fe0000 */
[----:B------:R-:W3:Y:S04]  /*1ec0*/  SHFL.DOWN PT, R10, R13, 0x4, 0x1f ;  /* 0x08801f000d0a7f89 */ /* 0x000ee800000e0000 */
[----:B------:R-:W-:Y:S01]  /*1ed0*/  SHFL.DOWN PT, R12, R15, 0x4, 0x1f ;  /* 0x08801f000f0c7f89 */ /* 0x000fe200000e0000 */
[----:B----4-:R-:W-:-:S05]  /*1ee0*/  @!P2 VIMNMX.U32 R17, PT, PT, R17, R14, PT ;  /* 0x0000000e1111a248 */ /* 0x010fca0003fe0000 */
[----:B------:R-:W-:Y:S04]  /*1ef0*/  SHFL.DOWN PT, R14, R17, 0x4, 0x1f ;  /* 0x08801f00110e7f89 */ /* 0x000fe800000e0000 */
[----:B--2---:R-:W-:Y:S01]  /*1f00*/  @!P1 STS.64 [UR4], R8 ;  /* 0x00000008ff009988 */ /* 0x004fe20008000a04 */
[----:B------:R-:W-:-:S03]  /*1f10*/  ISETP.NE.AND P1, PT, R3, RZ, PT ;  /* 0x000000ff0300720c */ /* 0x000fc60003f25270 */
[----:B0-----:R-:W-:Y:S04]  /*1f20*/  STS [R6], R7 ;  /* 0x0000000706007388 */ /* 0x001fe80000000800 */
[----:B------:R-:W-:Y:S04]  /*1f30*/  @!P0 STS [R6], R7 ;  /* 0x0000000706008388 */ /* 0x000fe80000000800 */
[----:B------:R3:W-:Y:S02]  /*1f40*/  @!P2 STS [R6], R13 ;  /* 0x0000000d0600a388 */ /* 0x0007e40000000800 */
[----:B---3--:R-:W-:-:S05]  /*1f50*/  @!P3 VIMNMX.U32 R13, PT, PT, R13, R10, PT ;  /* 0x0000000a0d0db248 */ /* 0x008fca0003fe0000 */
[----:B------:R-:W0:Y:S04]  /*1f60*/  SHFL.DOWN PT, R10, R13, 0x2, 0x1f ;  /* 0x08401f000d0a7f89 */ /* 0x000e2800000e0000 */
[----:B------:R0:W-:Y:S02]  /*1f70*/  @!P3 STS [R6], R13 ;  /* 0x0000000d0600b388 */ /* 0x0001e40000000800 */
[----:B0-----:R-:W-:Y:S02]  /*1f80*/  @!P4 VIMNMX.U32 R13, PT, PT, R13, R10, PT ;  /* 0x0000000a0d0dc248 */ /* 0x001fe40003fe0000 */
[----:B------:R-:W0:Y:S03]  /*1f90*/  @!P1 LDC.64 R10, c[0x0][0x398] ;  /* 0x0000e600ff0a9b82 */ /* 0x000e260000000a00 */
[----:B------:R-:W2:Y:S04]  /*1fa0*/  SHFL.DOWN PT, R8, R13, 0x1, 0x1f ;  /* 0x08201f000d087f89 */ /* 0x000ea800000e0000 */
[----:B------:R-:W-:Y:S01]  /*1fb0*/  @!P4 STS [R6], R13 ;  /* 0x0000000d0600c388 */ /* 0x000fe20000000800 */
[----:B--2---:R-:W-:-:S05]  /*1fc0*/  @!P1 VIMNMX.U32 R9, PT, PT, R8, R13, PT ;  /* 0x0000000d08099248 */ /* 0x004fca0003fe0000 */
[----:B------:R-:W-:Y:S04]  /*1fd0*/  @!P1 STS [R6], R9 ;  /* 0x0000000906009388 */ /* 0x000fe80000000800 */
[----:B0-----:R0:W-:Y:S04]  /*1fe0*/  @!P1 STS.64 [UR4], R10 ;  /* 0x0000000aff009988 */ /* 0x0011e80008000a04 */
[----:B------:R-:W-:Y:S04]  /*1ff0*/  LDS R8, [UR4+0x8] ;  /* 0x00000804ff087984 */ /* 0x000fe80008000800 */
[----:B------:R-:W-:Y:S01]  /*2000*/  STS [R6], R7 ;  /* 0x0000000706007388 */ /* 0x000fe20000000800 */
[----:B0-----:R-:W0:Y:S03]  /*2010*/  @!P1 LDC.64 R10, c[0x0][0x398] ;  /* 0x0000e600ff0a9b82 */ /* 0x001e260000000a00 */
[----:B------:R-:W-:Y:S04]  /*2020*/  @!P0 STS [R6], R7 ;  /* 0x0000000706008388 */ /* 0x000fe80000000800 */
[----:B------:R2:W-:Y:S02]  /*2030*/  @!P2 STS [R6], R15 ;  /* 0x0000000f0600a388 */ /* 0x0005e40000000800 */
[----:B--2---:R-:W-:-:S05]  /*2040*/  @!P3 VIMNMX.U32 R15, PT, PT, R15, R12, PT ;  /* 0x0000000c0f0fb248 */ /* 0x004fca0003fe0000 */
[----:B------:R-:W2:Y:S04]  /*2050*/  SHFL.DOWN PT, R12, R15, 0x2, 0x1f ;  /* 0x08401f000f0c7f89 */ /* 0x000ea800000e0000 */
[----:B------:R2:W-:Y:S02]  /*2060*/  @!P3 STS [R6], R15 ;  /* 0x0000000f0600b388 */ /* 0x0005e40000000800 */
[----:B--2---:R-:W-:-:S05]  /*2070*/  @!P4 VIMNMX.U32 R15, PT, PT, R15, R12, PT ;  /* 0x0000000c0f0fc248 */ /* 0x004fca0003fe0000 */
        /* <DEDUP_REMOVED lines=10> */
[----:B--2---:R-:W-:-:S02]  /*2120*/  @!P3 VIMNMX.U32 R17, PT, PT, R17, R14, PT ;  /* 0x0000000e1111b248 */ /* 0x004fc40003fe0000 */
[----:B------:R-:W2:Y:S04]  /*2130*/  SHFL.DOWN PT, R14, R19, 0x8, 0x1f ;  /* 0x09001f00130e7f89 */ /* 0x000ea800000e0000 */
[----:B------:R-:W3:Y:S04]  /*2140*/  SHFL.DOWN PT, R12, R17, 0x2, 0x1f ;  /* 0x08401f00110c7f89 */ /* 0x000ee800000e0000 */
[----:B------:R3:W-:Y:S01]  /*2150*/  @!P3 STS [R6], R17 ;  /* 0x000000110600b388 */ /* 0x0007e20000000800 */
[----:B--2---:R-:W-:Y:S02]  /*2160*/  @!P2 VIMNMX.U32 R19, PT, PT, R19, R14, PT ;  /* 0x0000000e1313a248 */ /* 0x004fe40003fe0000 */
[----:B---3--:R-:W-:-:S03]  /*2170*/  @!P4 VIMNMX.U32 R17, PT, PT, R17, R12, PT ;  /* 0x0000000c1111c248 */ /* 0x008fc60003fe0000 */
[----:B------:R-:W-:Y:S04]  /*2180*/  SHFL.DOWN PT, R14, R19, 0x4, 0x1f ;  /* 0x08801f00130e7f89 */ /* 0x000fe800000e0000 */
[----:B------:R-:W2:Y:S04]  /*2190*/  SHFL.DOWN PT, R12, R17, 0x1, 0x1f ;  /* 0x08201f00110c7f89 */ /* 0x000ea800000e0000 */
[----:B------:R-:W-:Y:S01]  /*21a0*/  @!P4 STS [R6], R17 ;  /* 0x000000110600c388 */ /* 0x000fe20000000800 */
[----:B--2---:R-:W-:-:S05]  /*21b0*/  @!P1 VIMNMX.U32 R9, PT, PT, R12, R17, PT ;  /* 0x000000110c099248 */ /* 0x004fca0003fe0000 */
[----:B------:R-:W-:Y:S04]  /*21c0*/  @!P1 STS [R6], R9 ;  /* 0x0000000906009388 */ /* 0x000fe80000000800 */
[----:B0-----:R1:W-:Y:S04]  /*21d0*/  @!P1 STS.64 [UR4], R10 ;  /* 0x0000000aff009988 */ /* 0x0013e80008000a04 */
[----:B------:R-:W0:Y:S04]  /*21e0*/  LDS R15, [UR4+0x8] ;  /* 0x00000804ff0f7984 */ /* 0x000e280008000800 */
[----:B------:R-:W-:Y:S04]  /*21f0*/  STS [R6], R7 ;  /* 0x0000000706007388 */ /* 0x000fe80000000800 */
[----:B------:R-:W-:Y:S01]  /*2200*/  @!P0 STS [R6], R7 ;  /* 0x0000000706008388 */ /* 0x000fe20000000800 */
[----:B-1----:R-:W-:-:S03]  /*2210*/  LEA R10, P0, R5, UR8, 0x2 ;  /* 0x00000008050a7c11 */ /* 0x002fc6000f8010ff */
[----:B------:R1:W-:Y:S01]  /*2220*/  @!P2 STS [R6], R19 ;  /* 0x000000130600a388 */ /* 0x0003e20000000800 */
[C---:B------:R-:W-:Y:S02]  /*2230*/  IADD3 R21, P2, PT, R5.reuse, 0x4, RZ ;  /* 0x0000000405157810 */ /* 0x040fe40007f5e0ff */
[--C-:B------:R-:W-:Y:S02]  /*2240*/  LEA.HI.X R11, R5, UR9, R4.reuse, 0x2, P0 ;  /* 0x00000009050b7c11 */ /* 0x100fe400080f1404 */
[----:B------:R-:W-:Y:S01]  /*2250*/  ISETP.NE.U32.AND P0, PT, R21, R0, PT ;  /* 0x000000001500720c */ /* 0x000fe20003f05070 */
[----:B------:R-:W-:Y:S02]  /*2260*/  IMAD.X R4, RZ, RZ, R4, P2 ;  /* 0x000000ffff047224 */ /* 0x000fe400010e0604 */
[----:B------:R-:W-:Y:S01]  /*2270*/  STG.E desc[UR14][R10.64], R8 ;  /* 0x000000080a007986 */ /* 0x000fe2000c10190e */
[----:B-1----:R-:W-:Y:S02]  /*2280*/  @!P3 VIMNMX.U32 R19, PT, PT, R19, R14, PT ;  /* 0x0000000e1313b248 */ /* 0x002fe40003fe0000 */
[----:B------:R-:W-:Y:S01]  /*2290*/  ISETP.NE.AND.EX P0, PT, R4, R2, PT, P0 ;  /* 0x000000020400720c */ /* 0x000fe20003f05300 */
[----:B------:R-:W-:Y:S04]  /*22a0*/  STG.E desc[UR14][R10.64+0x4], R13 ;  /* 0x0000040d0a007986 */ /* 0x000fe8000c10190e */
[----:B------:R-:W1:Y:S04]  /*22b0*/  SHFL.DOWN PT, R12, R19, 0x2, 0x1f ;  /* 0x08401f00130c7f89 */ /* 0x000e6800000e0000 */
[----:B------:R1:W-:Y:S04]  /*22c0*/  @!P3 STS [R6], R19 ;  /* 0x000000130600b388 */ /* 0x0003e80000000800 */
[----:B0-----:R-:W-:Y:S01]  /*22d0*/  STG.E desc[UR14][R10.64+0x8], R15 ;  /* 0x0000080f0a007986 */ /* 0x001fe2000c10190e */
[----:B-1----:R-:W-:-:S05]  /*22e0*/  @!P4 VIMNMX.U32 R19, PT, PT, R19, R12, PT ;  /* 0x0000000c1313c248 */ /* 0x002fca0003fe0000 */
[----:B------:R-:W0:Y:S04]  /*22f0*/  SHFL.DOWN PT, R12, R19, 0x1, 0x1f ;  /* 0x08201f00130c7f89 */ /* 0x000e2800000e0000 */
[----:B------:R-:W-:Y:S01]  /*2300*/  @!P4 STS [R6], R19 ;  /* 0x000000130600c388 */ /* 0x000fe20000000800 */
[----:B0-----:R-:W-:-:S05]  /*2310*/  @!P1 VIMNMX.U32 R9, PT, PT, R12, R19, PT ;  /* 0x000000130c099248 */ /* 0x001fca0003fe0000 */
[----:B------:R-:W-:Y:S04]  /*2320*/  @!P1 STS [R6], R9 ;  /* 0x0000000906009388 */ /* 0x000fe80000000800 */
[----:B------:R-:W0:Y:S04]  /*2330*/  LDS R17, [UR4+0x8] ;  /* 0x00000804ff117984 */ /* 0x000e280008000800 */
[----:B0-----:R0:W-:Y:S01]  /*2340*/  STG.E desc[UR14][R10.64+0xc], R17 ;  /* 0x00000c110a007986 */ /* 0x0011e2000c10190e */
[----:B------:R-:W-:Y:S05]  /*2350*/  @!P0 EXIT ;  /* 0x000000000000894d */ /* 0x000fea0003800000 */
[----:B------:R-:W-:Y:S01]  /*2360*/  IMAD.MOV.U32 R5, RZ, RZ, R21 ;  /* 0x000000ffff057224 */ /* 0x000fe200078e0015 */
[----:B------:R-:W-:Y:S06]  /*2370*/  BRA `(.L_x_40) ;  /* 0xfffffff800787947 */ /* 0x000fec000383ffff */
.L_x_37:
[----:B------:R-:W-:Y:S01]  /*2380*/  ULEA UR5, UR6, UR5, 0x18 ;  /* 0x0000000506057291 */ /* 0x000fe2000f8ec0ff */
[C---:B------:R-:W-:Y:S02]  /*2390*/  LOP3.LUT R6, R9.reuse, 0xf, RZ, 0xc0, !PT ;  /* 0x0000000f09067812 */ /* 0x040fe400078ec0ff */
[C---:B------:R-:W-:Y:S02]  /*23a0*/  LOP3.LUT R7, R9.reuse, 0x7, RZ, 0xc0, !PT ;  /* 0x0000000709077812 */ /* 0x040fe400078ec0ff */
[C---:B------:R-:W-:Y:S02]  /*23b0*/  LOP3.LUT R8, R9.reuse, 0xfffffff0, RZ, 0xc0, !PT ;  /* 0xfffffff009087812 */ /* 0x040fe400078ec0ff */
[----:B------:R-:W-:Y:S02]  /*23c0*/  LOP3.LUT R9, R9, 0x3, RZ, 0xc0, !PT ;  /* 0x0000000309097812 */ /* 0x000fe400078ec0ff */
[----:B------:R-:W0:Y:S05]  /*23d0*/  LDS.64 R12, [UR5] ;  /* 0x00000005ff0c7984 */ /* 0x000e2a0008000a00 */
.L_x_55:
[----:B-1----:R-:W1:Y:S02]  /*23e0*/  LDCU.64 UR6, c[0x0][0x380] ;  /* 0x00007000ff0677ac */ /* 0x002e640008000a00 */
[----:B-12---:R-:W-:-:S04]  /*23f0*/  LEA R10, P0, R5, UR6, 0x2 ;  /* 0x00000006050a7c11 */ /* 0x006fc8000f8010ff */
[----:B------:R-:W-:-:S05]  /*2400*/  LEA.HI.X R11, R5, UR7, R4, 0x2, P0 ;  /* 0x00000007050b7c11 */ /* 0x000fca00080f1404 */
[----:B------:R1:W5:Y:S01]  /*2410*/  LDG.E R10, desc[UR14][R10.64] ;  /* 0x0000000e0a0a7981 */ /* 0x000362000c1e1900 */
[----:B------:R-:W-:Y:S01]  /*2420*/  ISETP.NE.AND P0, PT, R3, RZ, PT ;  /* 0x000000ff0300720c */ /* 0x000fe20003f05270 */
[----:B------:R-:W-:-:S12]  /*2430*/  BSSY.RECONVERGENT B0, `(.L_x_41) ;  /* 0x000009f000007945 */ /* 0x000fd80003800200 */
[----:B-1----:R-:W-:Y:S05]  /*2440*/  @P0 BRA `(.L_x_42) ;  /* 0x0000000800740947 */ /* 0x002fea0003800000 */
[----:B------:R-:W1:Y:S01]  /*2450*/  LDCU UR5, c[0x0][0x3b8] ;  /* 0x00007700ff0577ac */ /* 0x000e620008000800 */
[----:B------:R-:W-:Y:S02]  /*2460*/  IMAD.MOV.U32 R19, RZ, RZ, RZ ;  /* 0x000000ffff137224 */ /* 0x000fe400078e00ff */
[----:B------:R-:W-:Y:S02]  /*2470*/  IMAD.MOV.U32 R11, RZ, RZ, RZ ;  /* 0x000000ffff0b7224 */ /* 0x000fe400078e00ff */
[----:B------:R-:W-:Y:S01]  /*2480*/  IMAD.MOV.U32 R14, RZ, RZ, RZ ;  /* 0x000000ffff0e7224 */ /* 0x000fe200078e00ff */
[----:B-1----:R-:W-:-:S04]  /*2490*/  UISETP.GE.U32.AND UP0, UPT, UR5, 0x10, UPT ;  /* 0x000000100500788c */ /* 0x002fc8000bf06070 */
[----:B------:R-:W-:-:S09]  /*24a0*/  UISETP.GE.U32.AND.EX UP0, UPT, URZ, URZ, UPT, UP0 ;  /* 0x000000ffff00728c */ /* 0x000fd2000bf06100 */
[----:B------:R-:W-:Y:S05]  /*24b0*/  BRA.U !UP0, `(.L_x_43) ;  /* 0x0000000108bc7547 */ /* 0x000fea000b800000 */
[----:B------:R-:W-:Y:S01]  /*24c0*/  IMAD.MOV.U32 R19, RZ, RZ, RZ ;  /* 0x000000ffff137224 */ /* 0x000fe200078e00ff */
[----:B------:R-:W1:Y:S01]  /*24d0*/  LDCU.64 UR12, c[0x0][0x3b0] ;  /* 0x00007600ff0c77ac */ /* 0x000e620008000a00 */
[----:B------:R-:W-:Y:S01]  /*24e0*/  UMOV UR5, URZ ;  /* 0x000000ff00057c82 */ /* 0x000fe20008000000 */
[----:B------:R-:W-:-:S05]  /*24f0*/  UMOV UR6, URZ ;  /* 0x000000ff00067c82 */ /* 0x000fca0008000000 */
.L_x_44:
[----:B-1----:R-:W-:-:S04]  /*2500*/  ULEA UR7, UP0, UR5, UR12, 0x2 ;  /* 0x0000000c05077291 */ /* 0x002fc8000f8010ff */
[----:B------:R-:W-:Y:S02]  /*2510*/  ULEA.HI.X UR10, UR5, UR13, UR6, 0x2, UP0 ;  /* 0x0000000d050a7291 */ /* 0x000fe400080f1406 */
[----:B0-----:R-:W-:-:S04]  /*2520*/  IMAD.U32 R12, RZ, RZ, UR7 ;  /* 0x00000007ff0c7e24 */ /* 0x001fc8000f8e00ff */
[----:B------:R-:W-:-:S05]  /*2530*/  IMAD.U32 R13, RZ, RZ, UR10 ;  /* 0x0000000aff0d7e24 */ /* 0x000fca000f8e00ff */
[----:B------:R-:W2:Y:S04]  /*2540*/  LDG.E R20, desc[UR14][R12.64] ;  /* 0x0000000e0c147981 */ /* 0x000ea8000c1e1900 */
[----:B------:R-:W3:Y:S04]  /*2550*/  LDG.E R22, desc[UR14][R12.64+0x4] ;  /* 0x0000040e0c167981 */ /* 0x000ee8000c1e1900 */
[----:B------:R-:W4:Y:S04]  /*2560*/  LDG.E R11, desc[UR14][R12.64+0x8] ;  /* 0x0000080e0c0b7981 */ /* 0x000f28000c1e1900 */
        /* <DEDUP_REMOVED lines=9> */
[----:B------:R-:W4:Y:S01]  /*2600*/  LDG.E R18, desc[UR14][R12.64+0x30] ;  /* 0x0000300e0c127981 */ /* 0x000f22000c1e1900 */
[----:B--2--5:R-:W-:-:S03]  /*2610*/  IMAD R20, R10, R20, R19 ;  /* 0x000000140a147224 */ /* 0x024fc600078e0213 */
[----:B------:R-:W2:Y:S01]  /*2620*/  LDG.E R19, desc[UR14][R12.64+0x34] ;  /* 0x0000340e0c137981 */ /* 0x000ea2000c1e1900 */
[----:B---3--:R-:W-:-:S03]  /*2630*/  IMAD R24, R10, R22, R20 ;  /* 0x000000160a187224 */ /* 0x008fc600078e0214 */
[----:B------:R-:W3:Y:S04]  /*2640*/  LDG.E R20, desc[UR14][R12.64+0x38] ;  /* 0x0000380e0c147981 */ /* 0x000ee8000c1e1900 */
[----:B------:R-:W3:Y:S01]  /*2650*/  LDG.E R22, desc[UR14][R12.64+0x3c] ;  /* 0x00003c0e0c167981 */ /* 0x000ee2000c1e1900 */
[----:B----4-:R-:W-:Y:S01]  /*2660*/  IMAD R11, R10, R11, R24 ;  /* 0x0000000b0a0b7224 */ /* 0x010fe200078e0218 */
[----:B------:R-:W-:-:S03]  /*2670*/  UIADD3 UR5, UP0, UPT, UR5, 0x10, URZ ;  /* 0x0000001005057890 */ /* 0x000fc6000ff1e0ff */
[----:B------:R-:W-:Y:S01]  /*2680*/  IMAD R11, R10, R15, R11 ;  /* 0x0000000f0a0b7224 */ /* 0x000fe200078e020b */
[----:B------:R-:W-:Y:S02]  /*2690*/  UIADD3.X UR6, UPT, UPT, URZ, UR6, URZ, UP0, !UPT ;  /* 0x00000006ff067290 */ /* 0x000fe400087fe4ff */
[----:B------:R-:W-:Y:S01]  /*26a0*/  ISETP.NE.U32.AND P0, PT, R8, UR5, PT ;  /* 0x0000000508007c0c */ /* 0x000fe2000bf05070 */
[----:B------:R-:W-:-:S03]  /*26b0*/  IMAD R11, R10, R17, R11 ;  /* 0x000000110a0b7224 */ /* 0x000fc600078e020b */
[----:B------:R-:W-:Y:S01]  /*26c0*/  ISETP.NE.AND.EX P0, PT, RZ, UR6, PT, P0 ;  /* 0x00000006ff007c0c */ /* 0x000fe2000bf05300 */
[----:B------:R-:W-:-:S04]  /*26d0*/  IMAD R11, R10, R21, R11 ;  /* 0x000000150a0b7224 */ /* 0x000fc800078e020b */
[----:B------:R-:W-:-:S04]  /*26e0*/  IMAD R11, R10, R23, R11 ;  /* 0x000000170a0b7224 */ /* 0x000fc800078e020b */
[----:B------:R-:W-:-:S04]  /*26f0*/  IMAD R11, R10, R25, R11 ;  /* 0x000000190a0b7224 */ /* 0x000fc800078e020b */
[----:B------:R-:W-:-:S04]  /*2700*/  IMAD R11, R10, R27, R11 ;  /* 0x0000001b0a0b7224 */ /* 0x000fc800078e020b */
[----:B------:R-:W-:-:S04]  /*2710*/  IMAD R11, R10, R29, R11 ;  /* 0x0000001d0a0b7224 */ /* 0x000fc800078e020b */
[----:B------:R-:W-:-:S04]  /*2720*/  IMAD R11, R10, R14, R11 ;  /* 0x0000000e0a0b7224 */ /* 0x000fc800078e020b */
[----:B------:R-:W-:-:S04]  /*2730*/  IMAD R11, R10, R16, R11 ;  /* 0x000000100a0b7224 */ /* 0x000fc800078e020b */
[----:B------:R-:W-:-:S04]  /*2740*/  IMAD R11, R10, R18, R11 ;  /* 0x000000120a0b7224 */ /* 0x000fc800078e020b */
[----:B--2---:R-:W-:-:S04]  /*2750*/  IMAD R11, R10, R19, R11 ;  /* 0x000000130a0b7224 */ /* 0x004fc800078e020b */
[----:B---3--:R-:W-:-:S04]  /*2760*/  IMAD R11, R10, R20, R11 ;  /* 0x000000140a0b7224 */ /* 0x008fc800078e020b */
[----:B------:R-:W-:Y:S01]  /*2770*/  IMAD R19, R10, R22, R11 ;  /* 0x000000160a137224 */ /* 0x000fe200078e020b */
[----:B------:R-:W-:Y:S06]  /*2780*/  @P0 BRA `(.L_x_44) ;  /* 0xfffffffc005c0947 */ /* 0x000fec000383ffff */
[----:B------:R-:W-:Y:S02]  /*2790*/  IMAD.MOV.U32 R11, RZ, RZ, R8 ;  /* 0x000000ffff0b7224 */ /* 0x000fe400078e0008 */
[----:B------:R-:W-:-:S07]  /*27a0*/  IMAD.MOV.U32 R14, RZ, RZ, RZ ;  /* 0x000000ffff0e7224 */ /* 0x000fce00078e00ff */
.L_x_43:
[----:B------:R-:W-:-:S04]  /*27b0*/  ISETP.NE.U32.AND P0, PT, R6, RZ, PT ;  /* 0x000000ff0600720c */ /* 0x000fc80003f05070 */
[----:B------:R-:W-:-:S13]  /*27c0*/  ISETP.NE.AND.EX P0, PT, RZ, RZ, PT, P0 ;  /* 0x000000ffff00720c */ /* 0x000fda0003f05300 */
[----:B------:R-:W-:Y:S05]  /*27d0*/  @!P0 BRA `(.L_x_45) ;  /* 0x0000000000fc8947 */ /* 0x000fea0003800000 */
[----:B0-----:R-:W-:-:S04]  /*27e0*/  IADD3 R12, P1, PT, R6, -0x1, RZ ;  /* 0xffffffff060c7810 */ /* 0x001fc80007f3e0ff */
[----:B------:R-:W-:Y:S01]  /*27f0*/  ISETP.GE.U32.AND P0, PT, R12, 0x7, PT ;  /* 0x000000070c00780c */ /* 0x000fe20003f06070 */
[----:B------:R-:W-:Y:S01]  /*2800*/  IMAD.X R12, RZ, RZ, -0x1, P1 ;  /* 0xffffffffff0c7424 */ /* 0x000fe200008e06ff */
[----:B------:R-:W-:-:S04]  /*2810*/  ISETP.NE.U32.AND P1, PT, R7, RZ, PT ;  /* 0x000000ff0700720c */ /* 0x000fc80003f25070 */
[----:B------:R-:W-:Y:S02]  /*2820*/  ISETP.GE.U32.AND.EX P0, PT, R12, RZ, PT, P0 ;  /* 0x000000ff0c00720c */ /* 0x000fe40003f06100 */
[----:B------:R-:W-:-:S11]  /*2830*/  ISETP.NE.AND.EX P1, PT, RZ, RZ, PT, P1 ;  /* 0x000000ffff00720c */ /* 0x000fd60003f25310 */
        /* <DEDUP_REMOVED lines=22> */
.L_x_46:
[----:B------:R-:W-:Y:S05]  /*29a0*/  @!P1 BRA `(.L_x_45) ;  /* 0x0000000000889947 */ /* 0x000fea0003800000 */
[----:B------:R-:W-:-:S04]  /*29b0*/  IADD3 R12, P1, PT, R7, -0x1, RZ ;  /* 0xffffffff070c7810 */ /* 0x000fc80007f3e0ff */
[----:B------:R-:W-:Y:S01]  /*29c0*/  ISETP.GE.U32.AND P0, PT, R12, 0x3, PT ;  /* 0x000000030c00780c */ /* 0x000fe20003f06070 */
[----:B------:R-:W-:-:S05]  /*29d0*/  IMAD.X R12, RZ, RZ, -0x1, P1 ;  /* 0xffffffffff0c7424 */ /* 0x000fca00008e06ff */
        /* <DEDUP_REMOVED lines=31> */
.L_x_45:
[----:B------:R-:W1:Y:S02]  /*2bd0*/  LDCU UR5, c[0x0][0x3a4] ;  /* 0x00007480ff0577ac */ /* 0x000e640008000800 */
[----:B-1----:R-:W-:-:S09]  /*2be0*/  UISETP.NE.U32.AND UP0, UPT, UR5, URZ, UPT ;  /* 0x000000ff0500728c */ /* 0x002fd2000bf05070 */
[----:B------:R-:W-:Y:S05]  /*2bf0*/  BRA.U UP0, `(.L_x_47) ;  /* 0x0000000100507547 */ /* 0x000fea000b800000 */
[----:B------:R-:W1:Y:S02]  /*2c00*/  LDCU UR5, c[0x0][0x3a0] ;  /* 0x00007400ff0577ac */ /* 0x000e640008000800 */
[----:B-1----:R-:W1:Y:S01]  /*2c10*/  I2F.U32.RP R15, UR5 ;  /* 0x00000005000f7d06 */ /* 0x002e620008209000 */
[----:B------:R-:W-:-:S07]  /*2c20*/  ISETP.NE.U32.AND P1, PT, RZ, UR5, PT ;  /* 0x00000005ff007c0c */ /* 0x000fce000bf25070 */
[----:B-1----:R-:W0:Y:S02]  /*2c30*/  MUFU.RCP R15, R15 ;  /* 0x0000000f000f7308 */ /* 0x002e240000001000 */
[----:B0-----:R-:W-:Y:S02]  /*2c40*/  VIADD R12, R15, 0xffffffe ;  /* 0x0ffffffe0f0c7836 */ /* 0x001fe40000000000 */
[----:B------:R-:W-:-:S04]  /*2c50*/  IMAD.MOV.U32 R15, RZ, RZ, RZ ;  /* 0x000000ffff0f7224 */ /* 0x000fc800078e00ff */
[----:B------:R0:W1:Y:S02]  /*2c60*/  F2I.FTZ.U32.TRUNC.NTZ R13, R12 ;  /* 0x0000000c000d7305 */ /* 0x000064000021f000 */
[----:B0-----:R-:W-:Y:S02]  /*2c70*/  IMAD.MOV.U32 R12, RZ, RZ, RZ ;  /* 0x000000ffff0c7224 */ /* 0x001fe400078e00ff */
[----:B-1----:R-:W-:-:S04]  /*2c80*/  IMAD.MOV R11, RZ, RZ, -R13 ;  /* 0x000000ffff0b7224 */ /* 0x002fc800078e0a0d */
[----:B------:R-:W-:-:S04]  /*2c90*/  IMAD R11, R11, UR5, RZ ;  /* 0x000000050b0b7c24 */ /* 0x000fc8000f8e02ff */
[----:B------:R-:W-:-:S06]  /*2ca0*/  IMAD.HI.U32 R14, R13, R11, R12 ;  /* 0x0000000b0d0e7227 */ /* 0x000fcc00078e000c */
        /* <DEDUP_REMOVED lines=9> */
.L_x_47:
[----:B------:R-:W-:-:S07]  /*2d40*/  MOV R18, 0x2d60 ;  /* 0x00002d6000127802 */ /* 0x000fce0000000f00 */
[----:B0----5:R-:W-:Y:S05]  /*2d50*/  CALL.REL.NOINC `($__internal_0_$__cuda_sm20_rem_u64) ;  /* 0x0000001000147944 */ /* 0x021fea0003c00000 */
.L_x_48:
[----:B------:R-:W0:Y:S01]  /*2d60*/  LDCU.64 UR10, c[0x0][0x3a8] ;  /* 0x00007500ff0a77ac */ /* 0x000e220008000a00 */
[----:B------:R-:W1:Y:S01]  /*2d70*/  LDC.64 R12, c[0x0][0x398] ;  /* 0x0000e600ff0c7b82 */ /* 0x000e620000000a00 */
[----:B------:R-:W-:-:S07]  /*2d80*/  UMOV UR5, 0x400 ;  /* 0x0000040000057882 */ /* 0x000fce0000000000 */
[----:B------:R-:W2:Y:S01]  /*2d90*/  S2UR UR6, SR_CgaCtaId ;  /* 0x00000000000679c3 */ /* 0x000ea20000008800 */
[----:B0-----:R-:W-:Y:S02]  /*2da0*/  USHF.L.U64.HI UR11, UR10, 0x7, UR11 ;  /* 0x000000070a0b7899 */ /* 0x001fe4000801020b */
[----:B------:R-:W-:-:S04]  /*2db0*/  USHF.L.U32 UR10, UR10, 0x7, URZ ;  /* 0x000000070a0a7899 */ /* 0x000fc800080006ff */
[C---:B------:R-:W-:Y:S02]  /*2dc0*/  IMAD R11, R14.reuse, UR11, RZ ;  /* 0x0000000b0e0b7c24 */ /* 0x040fe4000f8e02ff */
[----:B-1----:R-:W-:-:S04]  /*2dd0*/  IMAD.WIDE.U32 R12, R14, UR10, R12 ;  /* 0x0000000a0e0c7c25 */ /* 0x002fc8000f8e000c */
[----:B------:R-:W-:Y:S01]  /*2de0*/  IMAD R11, R15, UR10, R11 ;  /* 0x0000000a0f0b7c24 */ /* 0x000fe2000f8e020b */
[----:B--2---:R-:W-:-:S03]  /*2df0*/  ULEA UR5, UR6, UR5, 0x18 ;  /* 0x0000000506057291 */ /* 0x004fc6000f8ec0ff */
[----:B------:R-:W-:-:S06]  /*2e00*/  IMAD.IADD R13, R13, 0x1, R11 ;  /* 0x000000010d0d7824 */ /* 0x000fcc00078e020b */
[----:B------:R1:W-:Y:S03]  /*2e10*/  STS.64 [UR5], R12 ;  /* 0x0000000cff007988 */ /* 0x0003e60008000a05 */
.L_x_42:
[----:B------:R-:W-:Y:S05]  /*2e20*/  BSYNC.RECONVERGENT B0 ;  /* 0x0000000000007941 */ /* 0x000fea0003800200 */
.L_x_41:
[----:B------:R-:W2:Y:S01]  /*2e30*/  S2UR UR6, SR_CgaCtaId ;  /* 0x00000000000679c3 */ /* 0x000ea20000008800 */
[----:B------:R-:W-:Y:S01]  /*2e40*/  UMOV UR5, 0x400 ;  /* 0x0000040000057882 */ /* 0x000fe20000000000 */
[----:B------:R-:W-:Y:S01]  /*2e50*/  CS2R R18, SRZ ;  /* 0x0000000000127805 */ /* 0x000fe2000001ff00 */
[----:B------:R-:W-:-:S05]  /*2e60*/  UIADD3 UR5, UPT, UPT, UR5, 0x8, URZ ;  /* 0x0000000805057890 */ /* 0x000fca000fffe0ff */
[----:B------:R-:W3:Y:S01]  /*2e70*/  LDC R11, c[0x0][0x3c8] ;  /* 0x0000f200ff0b7b82 */ /* 0x000ee20000000800 */
[----:B--2---:R-:W-:-:S06]  /*2e80*/  ULEA UR5, UR6, UR5, 0x18 ;  /* 0x0000000506057291 */ /* 0x004fcc000f8ec0ff */
[----:B------:R-:W-:-:S05]  /*2e90*/  LEA R14, R3, UR5, 0x2 ;  /* 0x00000005030e7c11 */ /* 0x000fca000f8e10ff */
[----:B---3--:R2:W-:Y:S01]  /*2ea0*/  STS [R14], R11 ;  /* 0x0000000b0e007388 */ /* 0x0085e20000000800 */
[----:B------:R-:W3:Y:S02]  /*2eb0*/  LDCU UR5, c[0x0][0x3c8] ;  /* 0x00007900ff0577ac */ /* 0x000ee40008000800 */
[----:B--23--:R-:W-:-:S07]  /*2ec0*/  IMAD.U32 R17, RZ, RZ, UR5 ;  /* 0x00000005ff117e24 */ /* 0x00cfce000f8e00ff */
.L_x_53:
[----:B------:R-:W2:Y:S01]  /*2ed0*/  LDCU UR5, c[0x0][0x3b8] ;  /* 0x00007700ff0577ac */ /* 0x000ea20008000800 */
[----:B------:R-:W3:Y:S01]  /*2ee0*/  S2R R14, SR_TID.X ;  /* 0x00000000000e7919 */ /* 0x000ee20000002100 */
[C---:B------:R-:W-:Y:S01]  /*2ef0*/  IMAD.SHL.U32 R11, R19.reuse, 0x20, RZ ;  /* 0x00000020130b7824 */ /* 0x040fe200078e00ff */
[----:B------:R-:W-:Y:S02]  /*2f00*/  SHF.L.U64.HI R16, R19, 0x5, R18 ;  /* 0x0000000513107819 */ /* 0x000fe40000010212 */
[----:B------:R-:W-:Y:S01]  /*2f10*/  CS2R R20, SRZ ;  /* 0x0000000000147805 */ /* 0x000fe2000001ff00 */
[----:B------:R-:W-:Y:S01]  /*2f20*/  IMAD.MOV.U32 R23, RZ, RZ, RZ ;  /* 0x000000ffff177224 */ /* 0x000fe200078e00ff */
[----:B--2---:R-:W-:-:S04]  /*2f30*/  UISETP.GE.U32.AND UP0, UPT, UR5, 0x10, UPT ;  /* 0x000000100500788c */ /* 0x004fc8000bf06070 */
[----:B------:R-:W-:Y:S01]  /*2f40*/  UISETP.GE.U32.AND.EX UP0, UPT, URZ, URZ, UPT, UP0 ;  /* 0x000000ffff00728c */ /* 0x000fe2000bf06100 */
[----:B---3--:R-:W-:-:S08]  /*2f50*/  LOP3.LUT R11, R11, 0x1f, R14, 0xf8, !PT ;  /* 0x0000001f0b0b7812 */ /* 0x008fd000078ef80e */
[----:B------:R-:W-:Y:S05]  /*2f60*/  BRA.U !UP0, `(.L_x_49) ;  /* 0x0000000108bc7547 */ /* 0x000fea000b800000 */
[----:B------:R-:W-:Y:S01]  /*2f70*/  IMAD.MOV.U32 R21, RZ, RZ, RZ ;  /* 0x000000ffff157224 */ /* 0x000fe200078e00ff */
[----:B------:R-:W2:Y:S01]  /*2f80*/  LDCU.64 UR10, c[0x0][0x3b0] ;  /* 0x00007600ff0a77ac */ /* 0x000ea20008000a00 */
[----:B------:R-:W-:Y:S01]  /*2f90*/  UMOV UR5, URZ ;  /* 0x000000ff00057c82 */ /* 0x000fe20008000000 */
[----:B------:R-:W-:-:S05]  /*2fa0*/  UMOV UR6, URZ ;  /* 0x000000ff00067c82 */ /* 0x000fca0008000000 */
.L_x_50:
[----:B------:R-:W-:-:S04]  /*2fb0*/  IADD3 R15, P0, PT, R11, UR5, RZ ;  /* 0x000000050b0f7c10 */ /* 0x000fc8000ff1e0ff */
[----:B------:R-:W-:Y:S02]  /*2fc0*/  IADD3.X R20, PT, PT, R16, UR6, RZ, P0, !PT ;  /* 0x0000000610147c10 */ /* 0x000fe400087fe4ff */
[----:B--2---:R-:W-:-:S04]  /*2fd0*/  LEA R14, P0, R15, UR10, 0x2 ;  /* 0x0000000a0f0e7c11 */ /* 0x004fc8000f8010ff */
[----:B------:R-:W-:-:S05]  /*2fe0*/  LEA.HI.X R15, R15, UR11, R20, 0x2, P0 ;  /* 0x0000000b0f0f7c11 */ /* 0x000fca00080f1414 */
[----:B------:R-:W2:Y:S04]  /*2ff0*/  LDG.E R20, desc[UR14][R14.64+0x4] ;  /* 0x0000040e0e147981 */ /* 0x000ea8000c1e1900 */
[----:B------:R-:W3:Y:S04]  /*3000*/  LDG.E R22, desc[UR14][R14.64+0x8] ;  /* 0x0000080e0e167981 */ /* 0x000ee8000c1e1900 */
[----:B------:R-:W4:Y:S04]  /*3010*/  LDG.E R23, desc[UR14][R14.64+0xc] ;  /* 0x00000c0e0e177981 */ /* 0x000f28000c1e1900 */
[----:B------:R-:W4:Y:S04]  /*3020*/  LDG.E R25, desc[UR14][R14.64+0x10] ;  /* 0x0000100e0e197981 */ /* 0x000f28000c1e1900 */
[----:B------:R-:W4:Y:S04]  /*3030*/  LDG.E R27, desc[UR14][R14.64+0x14] ;  /* 0x0000140e0e1b7981 */ /* 0x000f28000c1e1900 */
[----:B------:R-:W4:Y:S01]  /*3040*/  LDG.E R29, desc[UR14][R14.64+0x18] ;  /* 0x0000180e0e1d7981 */ /* 0x000f22000c1e1900 */
[----:B--2--5:R-:W-:-:S03]  /*3050*/  IMAD R21, R10, R20, R21 ;  /* 0x000000140a157224 */ /* 0x024fc600078e0215 */
[----:B------:R-:W2:Y:S01]  /*3060*/  LDG.E R20, desc[UR14][R14.64+0x1c] ;  /* 0x00001c0e0e147981 */ /* 0x000ea2000c1e1900 */
[----:B---3--:R-:W-:-:S03]  /*3070*/  IMAD R22, R10, R22, R21 ;  /* 0x000000160a167224 */ /* 0x008fc600078e0215 */
[----:B------:R-:W3:Y:S01]  /*3080*/  LDG.E R21, desc[UR14][R14.64+0x20] ;  /* 0x0000200e0e157981 */ /* 0x000ee2000c1e1900 */
[----:B----4-:R-:W-:-:S03]  /*3090*/  IMAD R22, R10, R23, R22 ;  /* 0x000000170a167224 */ /* 0x010fc600078e0216 */
[----:B------:R-:W4:Y:S01]  /*30a0*/  LDG.E R23, desc[UR14][R14.64+0x24] ;  /* 0x0000240e0e177981 */ /* 0x000f22000c1e1900 */
[----:B------:R-:W-:-:S03]  /*30b0*/  IMAD R22, R10, R25, R22 ;  /* 0x000000190a167224 */ /* 0x000fc600078e0216 */
[----:B------:R-:W4:Y:S01]  /*30c0*/  LDG.E R25, desc[UR14][R14.64+0x28] ;  /* 0x0000280e0e197981 */ /* 0x000f22000c1e1900 */
[----:B------:R-:W-:-:S03]  /*30d0*/  IMAD R22, R10, R27, R22 ;  /* 0x0000001b0a167224 */ /* 0x000fc600078e0216 */
[----:B------:R-:W4:Y:S01]  /*30e0*/  LDG.E R27, desc[UR14][R14.64+0x2c] ;  /* 0x00002c0e0e1b7981 */ /* 0x000f22000c1e1900 */
[----:B------:R-:W-:-:S03]  /*30f0*/  IMAD R22, R10, R29, R22 ;  /* 0x0000001d0a167224 */ /* 0x000fc600078e0216 */
[----:B------:R-:W4:Y:S01]  /*3100*/  LDG.E R29, desc[UR14][R14.64+0x30] ;  /* 0x0000300e0e1d7981 */ /* 0x000f22000c1e1900 */
[----:B--2---:R-:W-:-:S03]  /*3110*/  IMAD R22, R10, R20, R22 ;  /* 0x000000140a167224 */ /* 0x004fc600078e0216 */
[----:B------:R-:W2:Y:S01]  /*3120*/  LDG.E R20, desc[UR14][R14.64+0x34] ;  /* 0x0000340e0e147981 */ /* 0x000ea2000c1e1900 */
[----:B---3--:R-:W-:-:S03]  /*3130*/  IMAD R22, R10, R21, R22 ;  /* 0x000000150a167224 */ /* 0x008fc600078e0216 */
[----:B------:R-:W3:Y:S01]  /*3140*/  LDG.E R21, desc[UR14][R14.64+0x38] ;  /* 0x0000380e0e157981 */ /* 0x000ee2000c1e1900 */
[----:B----4-:R-:W-:-:S03]  /*3150*/  IMAD R24, R10, R23, R22 ;  /* 0x000000170a187224 */ /* 0x010fc600078e0216 */
[----:B------:R-:W4:Y:S04]  /*3160*/  LDG.E R23, desc[UR14][R14.64+0x3c] ;  /* 0x00003c0e0e177981 */ /* 0x000f28000c1e1900 */
[----:B------:R-:W4:Y:S01]  /*3170*/  LDG.E R22, desc[UR14][R14.64+0x40] ;  /* 0x0000400e0e167981 */ /* 0x000f22000c1e1900 */
[----:B------:R-:W-:Y:S01]  /*3180*/  UIADD3 UR5, UP0, UPT, UR5, 0x10, URZ ;  /* 0x0000001005057890 */ /* 0x000fe2000ff1e0ff */
[----:B------:R-:W-:-:S03]  /*3190*/  IMAD R24, R10, R25, R24 ;  /* 0x000000190a187224 */ /* 0x000fc600078e0218 */
[----:B------:R-:W-:Y:S01]  /*31a0*/  UIADD3.X UR6, UPT, UPT, URZ, UR6, URZ, UP0, !UPT ;  /* 0x00000006ff067290 */ /* 0x000fe200087fe4ff */
[----:B------:R-:W-:Y:S01]  /*31b0*/  IMAD R24, R10, R27, R24 ;  /* 0x0000001b0a187224 */ /* 0x000fe200078e0218 */
[----:B------:R-:W-:-:S03]  /*31c0*/  ISETP.NE.U32.AND P0, PT, R8, UR5, PT ;  /* 0x0000000508007c0c */ /* 0x000fc6000bf05070 */
[----:B------:R-:W-:Y:S01]  /*31d0*/  IMAD R29, R10, R29, R24 ;  /* 0x0000001d0a1d7224 */ /* 0x000fe200078e0218 */
[----:B------:R-:W-:-:S03]  /*31e0*/  ISETP.NE.AND.EX P0, PT, RZ, UR6, PT, P0 ;  /* 0x00000006ff007c0c */ /* 0x000fc6000bf05300 */
[----:B--2---:R-:W-:-:S04]  /*31f0*/  IMAD R20, R10, R20, R29 ;  /* 0x000000140a147224 */ /* 0x004fc800078e021d */
[----:B---3--:R-:W-:-:S04]  /*3200*/  IMAD R20, R10, R21, R20 ;  /* 0x000000150a147224 */ /* 0x008fc800078e0214 */
[----:B----4-:R-:W-:-:S04]  /*3210*/  IMAD R23, R10, R23, R20 ;  /* 0x000000170a177224 */ /* 0x010fc800078e0214 */
[----:B------:R-:W-:Y:S01]  /*3220*/  IMAD R21, R10, R22, R23 ;  /* 0x000000160a157224 */ /* 0x000fe200078e0217 */
[----:B------:R-:W-:Y:S06]  /*3230*/  @P0 BRA `(.L_x_50) ;  /* 0xfffffffc005c0947 */ /* 0x000fec000383ffff */
[----:B------:R-:W-:Y:S02]  /*3240*/  IMAD.MOV.U32 R20, RZ, RZ, R8 ;  /* 0x000000ffff147224 */ /* 0x000fe400078e0008 */
[----:B------:R-:W-:-:S07]  /*3250*/  IMAD.MOV.U32 R23, RZ, RZ, RZ ;  /* 0x000000ffff177224 */ /* 0x000fce00078e00ff */
.L_x_49:
[----:B------:R-:W-:-:S04]  /*3260*/  ISETP.NE.U32.AND P0, PT, R6, RZ, PT ;  /* 0x000000ff0600720c */ /* 0x000fc80003f05070 */
[----:B------:R-:W-:-:S13]  /*3270*/  ISETP.NE.AND.EX P0, PT, RZ, RZ, PT, P0 ;  /* 0x000000ffff00720c */ /* 0x000fda0003f05300 */
[----:B------:R-:W-:Y:S05]  /*3280*/  @!P0 BRA `(.L_x_51) ;  /* 0x0000000400148947 */ /* 0x000fea0003800000 */
[----:B------:R-:W-:-:S04]  /*3290*/  IADD3 R14, P1, PT, R6, -0x1, RZ ;  /* 0xffffffff060e7810 */ /* 0x000fc80007f3e0ff */
[----:B------:R-:W-:Y:S01]  /*32a0*/  ISETP.GE.U32.AND P0, PT, R14, 0x7, PT ;  /* 0x000000070e00780c */ /* 0x000fe20003f06070 */
[----:B------:R-:W-:Y:S01]  /*32b0*/  IMAD.X R14, RZ, RZ, -0x1, P1 ;  /* 0xffffffffff0e7424 */ /* 0x000fe200008e06ff */
[----:B------:R-:W-:-:S04]  /*32c0*/  ISETP.NE.U32.AND P1, PT, R7, RZ, PT ;  /* 0x000000ff0700720c */ /* 0x000fc80003f25070 */
[----:B------:R-:W-:Y:S02]  /*32d0*/  ISETP.GE.U32.AND.EX P0, PT, R14, RZ, PT, P0 ;  /* 0x000000ff0e00720c */ /* 0x000fe40003f06100 */
[----:B------:R-:W-:-:S11]  /*32e0*/  ISETP.NE.AND.EX P1, PT, RZ, RZ, PT, P1 ;  /* 0x000000ffff00720c */ /* 0x000fd60003f25310 */
[----:B------:R-:W-:Y:S05]  /*32f0*/  @!P0 BRA `(.L_x_52) ;  /* 0x00000000005c8947 */ /* 0x000fea0003800000 */
[----:B------:R-:W2:Y:S01]  /*3300*/  LDCU.64 UR6, c[0x0][0x3b0] ;  /* 0x00007600ff0677ac */ /* 0x000ea20008000a00 */
[----:B------:R-:W-:-:S05]  /*3310*/  IADD3 R15, P0, PT, R20, R11, RZ ;  /* 0x0000000b140f7210 */ /* 0x000fca0007f1e0ff */
[----:B------:R-:W-:Y:S01]  /*3320*/  IMAD.X R22, R23, 0x1, R16, P0 ;  /* 0x0000000117167824 */ /* 0x000fe200000e0610 */
[----:B--2---:R-:W-:-:S04]  /*3330*/  LEA R14, P0, R15, UR6, 0x2 ;  /* 0x000000060f0e7c11 */ /* 0x004fc8000f8010ff */
[----:B------:R-:W-:-:S05]  /*3340*/  LEA.HI.X R15, R15, UR7, R22, 0x2, P0 ;  /* 0x000000070f0f7c11 */ /* 0x000fca00080f1416 */
[----:B------:R-:W2:Y:S04]  /*3350*/  LDG.E R22, desc[UR14][R14.64+0x4] ;  /* 0x0000040e0e167981 */ /* 0x000ea8000c1e1900 */
[----:B------:R-:W3:Y:S04]  /*3360*/  LDG.E R24, desc[UR14][R14.64+0x8] ;  /* 0x0000080e0e187981 */ /* 0x000ee8000c1e1900 */
[----:B------:R-:W4:Y:S04]  /*3370*/  LDG.E R27, desc[UR14][R14.64+0xc] ;  /* 0x00000c0e0e1b7981 */ /* 0x000f28000c1e1900 */
[----:B------:R-:W4:Y:S01]  /*3380*/  LDG.E R25, desc[UR14][R14.64+0x10] ;  /* 0x0000100e0e197981 */ /* 0x000f22000c1e1900 */
[----:B--2--5:R-:W-:-:S03]  /*3390*/  IMAD R29, R10, R22, R21 ;  /* 0x000000160a1d7224 */ /* 0x024fc600078e0215 */
[----:B------:R-:W2:Y:S01]  /*33a0*/  LDG.E R21, desc[UR14][R14.64+0x14] ;  /* 0x0000140e0e157981 */ /* 0x000ea2000c1e1900 */
[----:B---3--:R-:W-:-:S03]  /*33b0*/  IMAD R24, R10, R24, R29 ;  /* 0x000000180a187224 */ /* 0x008fc600078e021d */
[----:B------:R-:W3:Y:S01]  /*33c0*/  LDG.E R29, desc[UR14][R14.64+0x18] ;  /* 0x0000180e0e1d7981 */ /* 0x000ee2000c1e1900 */
[----:B----4-:R-:W-:-:S03]  /*33d0*/  IMAD R24, R10, R27, R24 ;  /* 0x0000001b0a187224 */ /* 0x010fc600078e0218 */
[----:B------:R-:W4:Y:S04]  /*33e0*/  LDG.E R27, desc[UR14][R14.64+0x1c] ;  /* 0x00001c0e0e1b7981 */ /* 0x000f28000c1e1900 */
[----:B------:R-:W4:Y:S01]  /*33f0*/  LDG.E R22, desc[UR14][R14.64+0x20] ;  /* 0x0000200e0e167981 */ /* 0x000f22000c1e1900 */
[----:B------:R-:W-:Y:S01]  /*3400*/  IMAD R24, R10, R25, R24 ;  /* 0x000000190a187224 */ /* 0x000fe200078e0218 */
[----:B------:R-:W-:-:S05]  /*3410*/  IADD3 R20, P0, PT, R20, 0x8, RZ ;  /* 0x0000000814147810 */ /* 0x000fca0007f1e0ff */
[----:B------:R-:W-:Y:S02]  /*3420*/  IMAD.X R23, RZ, RZ, R23, P0 ;  /* 0x000000ffff177224 */ /* 0x000fe400000e0617 */
[----:B--2---:R-:W-:-:S04]  /*3430*/  IMAD R21, R10, R21, R24 ;  /* 0x000000150a157224 */ /* 0x004fc800078e0218 */
[----:B---3--:R-:W-:-:S04]  /*3440*/  IMAD R21, R10, R29, R21 ;  /* 0x0000001d0a157224 */ /* 0x008fc800078e0215 */
[----:B----4-:R-:W-:-:S04]  /*3450*/  IMAD R21, R10, R27, R21 ;  /* 0x0000001b0a157224 */ /* 0x010fc800078e0215 */
[----:B------:R-:W-:-:S07]  /*3460*/  IMAD R21, R10, R22, R21 ;  /* 0x000000160a157224 */ /* 0x000fce00078e0215 */
.L_x_52:
[----:B------:R-:W-:Y:S05]  /*3470*/  @!P1 BRA `(.L_x_51) ;  /* 0x0000000000989947 */ /* 0x000fea0003800000 */
[----:B------:R-:W-:-:S04]  /*3480*/  IADD3 R14, P1, PT, R7, -0x1, RZ ;  /* 0xffffffff070e7810 */ /* 0x000fc80007f3e0ff */
[----:B------:R-:W-:Y:S01]  /*3490*/  ISETP.GE.U32.AND P0, PT, R14, 0x3, PT ;  /* 0x000000030e00780c */ /* 0x000fe20003f06070 */
[----:B------:R-:W-:-:S05]  /*34a0*/  IMAD.X R14, RZ, RZ, -0x1, P1 ;  /* 0xffffffffff0e7424 */ /* 0x000fca00008e06ff */
[----:B------:R-:W-:-:S13]  /*34b0*/  ISETP.GE.U32.AND.EX P0, PT, R14, RZ, PT, P0 ;  /* 0x000000ff0e00720c */ /* 0x000fda0003f06100 */
[----:B------:R-:W2:Y:S01]  /*34c0*/  @P0 LDC.64 R14, c[0x0][0x3b0] ;  /* 0x0000ec00ff0e0b82 */ /* 0x000ea20000000a00 */
[----:B------:R-:W-:-:S05]  /*34d0*/  @P0 IADD3 R22, P1, PT, R20, R11, RZ ;  /* 0x0000000b14160210 */ /* 0x000fca0007f3e0ff */
[----:B------:R-:W-:Y:S01]  /*34e0*/  @P0 IMAD.X R24, R23, 0x1, R16, P1 ;  /* 0x0000000117180824 */ /* 0x000fe200008e0610 */
[----:B--2---:R-:W-:-:S04]  /*34f0*/  @P0 LEA R14, P1, R22, R14, 0x2 ;  /* 0x0000000e160e0211 */ /* 0x004fc800078210ff */
        /* <DEDUP_REMOVED lines=14> */
[----:B------:R-:W2:Y:S01]  /*35e0*/  LDCU.64 UR6, c[0x0][0x3b0] ;  /* 0x00007600ff0677ac */ /* 0x000ea20008000a00 */
[----:B------:R-:W-:-:S05]  /*35f0*/  IADD3 R15, P0, PT, R20, R11, RZ ;  /* 0x0000000b140f7210 */ /* 0x000fca0007f1e0ff */
[----:B------:R-:W-:Y:S01]  /*3600*/  IMAD.X R20, R23, 0x1, R16, P0 ;  /* 0x0000000117147824 */ /* 0x000fe200000e0610 */
[----:B--2---:R-:W-:-:S04]  /*3610*/  LEA R14, P0, R15, UR6, 0x2 ;  /* 0x000000060f0e7c11 */ /* 0x004fc8000f8010ff */
[----:B------:R-:W-:-:S05]  /*3620*/  LEA.HI.X R15, R15, UR7, R20, 0x2, P0 ;  /* 0x000000070f0f7c11 */ /* 0x000fca00080f1414 */
        /* <DEDUP_REMOVED lines=11> */
.L_x_51:
[----:B------:R-:W-:-:S04]  /*36e0*/  IMAD.MOV.U32 R14, RZ, RZ, -0x49249249 ;  /* 0xb6db6db7ff0e7424 */ /* 0x000fc800078e00ff */
[----:B------:R-:W-:-:S05]  /*36f0*/  IMAD R21, R21, R14, 0x49249249 ;  /* 0x4924924915157424 */ /* 0x000fca00078e020e */
[----:B------:R-:W-:-:S13]  /*3700*/  ISETP.GT.U32.AND P0, PT, R21, 0x24924924, PT ;  /* 0x249249241500780c */ /* 0x000fda0003f04070 */
[----:B0-----:R-:W-:-:S04]  /*3710*/  @!P0 LEA R14, P1, R11, R12, 0x2 ;  /* 0x0000000c0b0e8211 */ /* 0x001fc800078210ff */
[----:B------:R-:W-:-:S05]  /*3720*/  @!P0 LEA.HI.X R15, R11, R13, R16, 0x2, P1 ;  /* 0x0000000d0b0f8211 */ /* 0x000fca00008f1410 */
[----:B------:R-:W2:Y:S01]  /*3730*/  @!P0 LD.E R14, desc[UR14][R14.64] ;  /* 0x0000000e0e0e8980 */ /* 0x000ea2000c101900 */
[----:B------:R-:W0:Y:S01]  /*3740*/  S2UR UR6, SR_CgaCtaId ;  /* 0x00000000000679c3 */ /* 0x000e220000008800 */
[----:B------:R-:W-:Y:S02]  /*3750*/  UMOV UR5, 0x400 ;  /* 0x0000040000057882 */ /* 0x000fe40000000000 */
[----:B------:R-:W-:-:S04]  /*3760*/  UIADD3 UR5, UPT, UPT, UR5, 0x8, URZ ;  /* 0x0000000805057890 */ /* 0x000fc8000fffe0ff */
[----:B0-----:R-:W-:Y:S01]  /*3770*/  ULEA UR5, UR6, UR5, 0x18 ;  /* 0x0000000506057291 */ /* 0x001fe2000f8ec0ff */
[----:B------:R-:W0:Y:S05]  /*3780*/  LDCU.64 UR6, c[0x0][0x3a8] ;  /* 0x00007500ff0677ac */ /* 0x000e2a0008000a00 */
[----:B------:R-:W-:Y:S02]  /*3790*/  LEA R16, R3, UR5, 0x2 ;  /* 0x0000000503107c11 */ /* 0x000fe4000f8e10ff */
[----:B--2---:R-:W-:-:S05]  /*37a0*/  @!P0 VIMNMX.U32 R17, PT, PT, R17, R14, PT ;  /* 0x0000000e11118248 */ /* 0x004fca0003fe0000 */
[----:B------:R2:W-:Y:S01]  /*37b0*/  @!P0 STS [R16], R17 ;  /* 0x0000001110008388 */ /* 0x0005e20000000800 */
[----:B------:R-:W-:-:S05]  /*37c0*/  IADD3 R19, P0, PT, R19, 0x1, RZ ;  /* 0x0000000113137810 */ /* 0x000fca0007f1e0ff */
[----:B------:R-:W-:Y:S01]  /*37d0*/  IMAD.X R18, RZ, RZ, R18, P0 ;  /* 0x000000ffff127224 */ /* 0x000fe200000e0612 */
[----:B0-----:R-:W-:-:S04]  /*37e0*/  ISETP.NE.U32.AND P0, PT, R19, UR6, PT ;  /* 0x0000000613007c0c */ /* 0x001fc8000bf05070 */
[----:B------:R-:W-:-:S13]  /*37f0*/  ISETP.NE.AND.EX P0, PT, R18, UR7, PT, P0 ;  /* 0x0000000712007c0c */ /* 0x000fda000bf05300 */
[----:B--2---:R-:W-:Y:S05]  /*3800*/  @P0 BRA `(.L_x_53) ;  /* 0xfffffff400b00947 */ /* 0x004fea000383ffff */
[----:B------:R-:W-:Y:S01]  /*3810*/  UMOV UR5, 0xffffffff ;  /* 0xffffffff00057882 */ /* 0x000fe20000000000 */
[----:B------:R-:W-:Y:S02]  /*3820*/  ISETP.GE.U32.AND P0, PT, R3, 0x10, PT ;  /* 0x000000100300780c */ /* 0x000fe40003f06070 */
[----:B------:R-:W-:Y:S11]  /*3830*/  BRA.DIV UR5, `(.L_x_54) ;  /* 0x0000000205987947 */ /* 0x000ff6000b800000 */
[----:B-----5:R-:W0:Y:S01]  /*3840*/  SHFL.DOWN PT, R10, R17, 0x10, 0x1f ;  /* 0x0a001f00110a7f89 */ /* 0x020e2200000e0000 */
[C---:B------:R-:W-:Y:S02]  /*3850*/  ISETP.GT.U32.AND P1, PT, R3.reuse, 0x7, PT ;  /* 0x000000070300780c */ /* 0x040fe40003f24070 */
[C---:B------:R-:W-:Y:S02]  /*3860*/  ISETP.GT.U32.AND P2, PT, R3.reuse, 0x3, PT ;  /* 0x000000030300780c */ /* 0x040fe40003f44070 */
[----:B------:R-:W-:Y:S02]  /*3870*/  ISETP.GT.U32.AND P3, PT, R3, 0x1, PT ;  /* 0x000000010300780c */ /* 0x000fe40003f64070 */
[----:B0-----:R-:W-:-:S05]  /*3880*/  @!P0 VIMNMX.U32 R11, PT, PT, R17, R10, PT ;  /* 0x0000000a110b8248 */ /* 0x001fca0003fe0000 */
[----:B------:R-:W-:Y:S01]  /*3890*/  @!P0 IMAD.MOV.U32 R17, RZ, RZ, R11 ;  /* 0x000000ffff118224 */ /* 0x000fe200078e000b */
[----:B------:R-:W-:Y:S01]  /*38a0*/  @!P0 STS [R16], R11 ;  /* 0x0000000b10008388 */ /* 0x000fe20000000800 */
[----:B------:R-:W-:Y:S02]  /*38b0*/  ISETP.NE.AND P0, PT, R3, RZ, PT ;  /* 0x000000ff0300720c */ /* 0x000fe40003f05270 */
[----:B------:R-:W-:Y:S01]  /*38c0*/  IMAD.MOV.U32 R21, RZ, RZ, R17 ;  /* 0x000000ffff157224 */ /* 0x000fe200078e0011 */
[----:B------:R-:W0:Y:S04]  /*38d0*/  SHFL.DOWN PT, R10, R17, 0x8, 0x1f ;  /* 0x09001f00110a7f89 */ /* 0x000e2800000e0000 */
[----:B0-----:R-:W-:-:S05]  /*38e0*/  @!P1 VIMNMX.U32 R15, PT, PT, R10, R21, PT ;  /* 0x000000150a0f9248 */ /* 0x001fca0003fe0000 */
[----:B------:R-:W-:Y:S01]  /*38f0*/  @!P1 IMAD.MOV.U32 R21, RZ, RZ, R15 ;  /* 0x000000ffff159224 */ /* 0x000fe200078e000f */
[----:B------:R-:W-:Y:S04]  /*3900*/  @!P1 STS [R16], R15 ;  /* 0x0000000f10009388 */ /* 0x000fe80000000800 */
[----:B------:R-:W0:Y:S02]  /*3910*/  SHFL.DOWN PT, R10, R21, 0x4, 0x1f ;  /* 0x08801f00150a7f89 */ /* 0x000e2400000e0000 */
[----:B0-----:R-:W-:-:S05]  /*3920*/  @!P2 VIMNMX.U32 R19, PT, PT, R10, R21, PT ;  /* 0x000000150a13a248 */ /* 0x001fca0003fe0000 */
[----:B------:R-:W-:Y:S01]  /*3930*/  @!P2 IMAD.MOV.U32 R21, RZ, RZ, R19 ;  /* 0x000000ffff15a224 */ /* 0x000fe200078e0013 */
[----:B------:R-:W-:Y:S04]  /*3940*/  @!P2 STS [R16], R19 ;  /* 0x000000131000a388 */ /* 0x000fe80000000800 */
[----:B------:R-:W0:Y:S02]  /*3950*/  SHFL.DOWN PT, R10, R21, 0x2, 0x1f ;  /* 0x08401f00150a7f89 */ /* 0x000e2400000e0000 */
[----:B0-----:R-:W-:-:S05]  /*3960*/  @!P3 VIMNMX.U32 R17, PT, PT, R10, R21, PT ;  /* 0x000000150a11b248 */ /* 0x001fca0003fe0000 */
[----:B------:R-:W-:Y:S01]  /*3970*/  @!P3 IMAD.MOV.U32 R21, RZ, RZ, R17 ;  /* 0x000000ffff15b224 */ /* 0x000fe200078e0011 */
[----:B------:R0:W-:Y:S04]  /*3980*/  @!P3 STS [R16], R17 ;  /* 0x000000111000b388 */ /* 0x0001e80000000800 */
[----:B------:R0:W2:Y:S02]  /*3990*/  SHFL.DOWN PT, R10, R21, 0x1, 0x1f ;  /* 0x08201f00150a7f89 */ /* 0x0000a400000e0000 */
.L_x_62:
[----:B------:R-:W3:Y:S01]  /*39a0*/  S2UR UR6, SR_CgaCtaId ;  /* 0x00000000000679c3 */ /* 0x000ee20000008800 */
[----:B------:R-:W-:Y:S01]  /*39b0*/  UMOV UR5, 0x400 ;  /* 0x0000040000057882 */ /* 0x000fe20000000000 */
[----:B--2---:R-:W-:-:S05]  /*39c0*/  @!P0 VIMNMX.U32 R15, PT, PT, R10, R21, PT ;  /* 0x000000150a0f8248 */ /* 0x004fca0003fe0000 */
[----:B------:R-:W-:Y:S01]  /*39d0*/  @!P0 STS [R16], R15 ;  /* 0x0000000f10008388 */ /* 0x000fe20000000800 */
[----:B---3--:R-:W-:Y:S01]  /*39e0*/  ULEA UR5, UR6, UR5, 0x18 ;  /* 0x0000000506057291 */ /* 0x008fe2000f8ec0ff */
[----:B------:R-:W2:Y:S08]  /*39f0*/  LDCU.64 UR6, c[0x0][0x3c0] ;  /* 0x00007800ff0677ac */ /* 0x000eb00008000a00 */
[----:B0-----:R-:W0:Y:S01]  /*3a00*/  LDS R17, [UR5+0x8] ;  /* 0x00000805ff117984 */ /* 0x001e220008000800 */
[----:B--2---:R-:W-:-:S04]  /*3a10*/  LEA R10, P0, R5, UR6, 0x2 ;  /* 0x00000006050a7c11 */ /* 0x004fc8000f8010ff */
[C---:B------:R-:W-:Y:S02]  /*3a20*/  LEA.HI.X R11, R5.reuse, UR7, R4, 0x2, P0 ;  /* 0x00000007050b7c11 */ /* 0x040fe400080f1404 */
[----:B------:R-:W-:-:S05]  /*3a30*/  IADD3 R5, P0, PT, R5, 0x1, RZ ;  /* 0x0000000105057810 */ /* 0x000fca0007f1e0ff */
[----:B------:R-:W-:Y:S01]  /*3a40*/  IMAD.X R4, RZ, RZ, R4, P0 ;  /* 0x000000ffff047224 */ /* 0x000fe200000e0604 */
[----:B------:R-:W-:-:S04]  /*3a50*/  ISETP.NE.U32.AND P0, PT, R5, R0, PT ;  /* 0x000000000500720c */ /* 0x000fc80003f05070 */
[----:B------:R-:W-:Y:S01]  /*3a60*/  ISETP.NE.AND.EX P0, PT, R4, R2, PT, P0 ;  /* 0x000000020400720c */ /* 0x000fe20003f05300 */
[----:B0-----:R2:W-:-:S12]  /*3a70*/  STG.E desc[UR14][R10.64], R17 ;  /* 0x000000110a007986 */ /* 0x0015d8000c10190e */
[----:B------:R-:W-:Y:S05]  /*3a80*/  @P0 BRA `(.L_x_55) ;  /* 0xffffffe800540947 */ /* 0x000fea000383ffff */
[----:B------:R-:W-:Y:S05]  /*3a90*/  EXIT ;  /* 0x000000000000794d */ /* 0x000fea0003800000 */
.L_x_54:
[----:B------:R-:W-:Y:S01]  /*3aa0*/  BSSY B0, `(.L_x_56) ;  /* 0x0000008000007945 */ /* 0x000fe20003800000 */
[----:B------:R-:W-:Y:S02]  /*3ab0*/  IMAD.MOV.U32 R23, RZ, RZ, R17 ;  /* 0x000000ffff177224 */ /* 0x000fe400078e0011 */
[----:B------:R-:W-:Y:S02]  /*3ac0*/  IMAD.MOV.U32 R18, RZ, RZ, 0x10 ;  /* 0x00000010ff127424 */ /* 0x000fe400078e00ff */
[----:B------:R-:W-:Y:S02]  /*3ad0*/  IMAD.MOV.U32 R25, RZ, RZ, 0x1f ;  /* 0x0000001fff197424 */ /* 0x000fe400078e00ff */
[----:B------:R-:W-:-:S07]  /*3ae0*/  IMAD.MOV.U32 R14, RZ, RZ, -0x1 ;  /* 0xffffffffff0e7424 */ /* 0x000fce00078e00ff */
[----:B-1---5:R-:W-:Y:S05]  /*3af0*/  WARPSYNC.COLLECTIVE R14, `(.L_x_57) ;  /* 0x000000000e087348 */ /* 0x022fea0003c00000 */
[----:B-----5:R0:W2:Y:S02]  /*3b00*/  SHFL.DOWN P3, R10, R23, R18, R25 ;  /* 0x08000012170a7389 */ /* 0x0200a40000060019 */
[----:B012---:R-:W-:Y:S05]  /*3b10*/  ENDCOLLECTIVE ;  /* 0x000000000000791b */ /* 0x007fea0003800000 */
.L_x_57:
[----:B------:R-:W-:Y:S05]  /*3b20*/  BSYNC B0 ;  /* 0x0000000000007941 */ /* 0x000fea0003800000 */
.L_x_56:
[----:B------:R-:W-:Y:S01]  /*3b30*/  @!P0 VIMNMX.U32 R11, PT, PT, R17, R10, PT ;  /* 0x0000000a110b8248 */ /* 0x000fe20003fe0000 */
[----:B------:R-:W-:Y:S01]  /*3b40*/  IMAD.MOV.U32 R18, RZ, RZ, 0x8 ;  /* 0x00000008ff127424 */ /* 0x000fe200078e00ff */
[C---:B------:R-:W-:Y:S01]  /*3b50*/  ISETP.GT.U32.AND P1, PT, R3.reuse, 0x7, PT ;  /* 0x000000070300780c */ /* 0x040fe20003f24070 */
[----:B------:R-:W-:Y:S01]  /*3b60*/  IMAD.MOV.U32 R25, RZ, RZ, 0x1f ;  /* 0x0000001fff197424 */ /* 0x000fe200078e00ff */
[C---:B------:R-:W-:Y:S01]  /*3b70*/  ISETP.GT.U32.AND P2, PT, R3.reuse, 0x3, PT ;  /* 0x000000030300780c */ /* 0x040fe20003f44070 */
[----:B------:R-:W-:Y:S01]  /*3b80*/  @!P0 IMAD.MOV.U32 R17, RZ, RZ, R11 ;  /* 0x000000ffff118224 */ /* 0x000fe200078e000b */
[----:B------:R0:W-:Y:S01]  /*3b90*/  @!P0 STS [R16], R11 ;  /* 0x0000000b10008388 */ /* 0x0001e20000000800 */
[----:B------:R-:W-:Y:S01]  /*3ba0*/  IMAD.MOV.U32 R14, RZ, RZ, -0x1 ;  /* 0xffffffffff0e7424 */ /* 0x000fe200078e00ff */
[----:B------:R-:W-:Y:S01]  /*3bb0*/  ISETP.NE.AND P0, PT, R3, RZ, PT ;  /* 0x000000ff0300720c */ /* 0x000fe20003f05270 */
[--C-:B------:R-:W-:Y:S02]  /*3bc0*/  IMAD.MOV.U32 R23, RZ, RZ, R17.reuse ;  /* 0x000000ffff177224 */ /* 0x100fe400078e0011 */
[----:B------:R-:W-:-:S10]  /*3bd0*/  IMAD.MOV.U32 R21, RZ, RZ, R17 ;  /* 0x000000ffff157224 */ /* 0x000fd400078e0011 */
[----:B0-----:R-:W-:Y:S05]  /*3be0*/  WARPSYNC.COLLECTIVE R14, `(.L_x_58) ;  /* 0x000000000e087348 */ /* 0x001fea0003c00000 */
[----:B------:R1:W2:Y:S02]  /*3bf0*/  SHFL.DOWN P3, R10, R23, R18, R25 ;  /* 0x08000012170a7389 */ /* 0x0002a40000060019 */
[----:B012---:R-:W-:Y:S05]  /*3c00*/  ENDCOLLECTIVE ;  /* 0x000000000000791b */ /* 0x007fea0003800000 */
.L_x_58:
[----:B------:R-:W-:Y:S01]  /*3c10*/  IMAD.MOV.U32 R18, RZ, RZ, 0x4 ;  /* 0x00000004ff127424 */ /* 0x000fe200078e00ff */
[----:B------:R-:W-:-:S05]  /*3c20*/  @!P1 VIMNMX.U32 R15, PT, PT, R10, R21, PT ;  /* 0x000000150a0f9248 */ /* 0x000fca0003fe0000 */
[----:B------:R-:W-:Y:S01]  /*3c30*/  @!P1 IMAD.MOV.U32 R21, RZ, RZ, R15 ;  /* 0x000000ffff159224 */ /* 0x000fe200078e000f */
[----:B------:R0:W-:Y:S03]  /*3c40*/  @!P1 STS [R16], R15 ;  /* 0x0000000f10009388 */ /* 0x0001e60000000800 */
[----:B------:R-:W-:-:S07]  /*3c50*/  IMAD.MOV.U32 R23, RZ, RZ, R21 ;  /* 0x000000ffff177224 */ /* 0x000fce00078e0015 */
[----:B0-----:R-:W-:Y:S05]  /*3c60*/  WARPSYNC.COLLECTIVE R14, `(.L_x_59) ;  /* 0x000000000e087348 */ /* 0x001fea0003c00000 */
[----:B------:R1:W2:Y:S02]  /*3c70*/  SHFL.DOWN P3, R10, R23, R18, R25 ;  /* 0x08000012170a7389 */ /* 0x0002a40000060019 */
[----:B012---:R-:W-:Y:S05]  /*3c80*/  ENDCOLLECTIVE ;  /* 0x000000000000791b */ /* 0x007fea0003800000 */
.L_x_59:
        /* <DEDUP_REMOVED lines=8> */
.L_x_60:
[----:B------:R-:W-:Y:S01]  /*3d10*/  IMAD.MOV.U32 R18, RZ, RZ, 0x1 ;  /* 0x00000001ff127424 */ /* 0x000fe200078e00ff */
[----:B------:R-:W-:-:S13]  /*3d20*/  ISETP.GT.U32.AND P3, PT, R3, 0x1, PT ;  /* 0x000000010300780c */ /* 0x000fda0003f64070 */
[----:B------:R-:W-:-:S05]  /*3d30*/  @!P3 VIMNMX.U32 R17, PT, PT, R10, R21, PT ;  /* 0x000000150a11b248 */ /* 0x000fca0003fe0000 */
[----:B------:R-:W-:Y:S01]  /*3d40*/  @!P3 IMAD.MOV.U32 R21, RZ, RZ, R17 ;  /* 0x000000ffff15b224 */ /* 0x000fe200078e0011 */
[----:B------:R0:W-:Y:S03]  /*3d50*/  @!P3 STS [R16], R17 ;  /* 0x000000111000b388 */ /* 0x0001e60000000800 */
[----:B------:R-:W-:-:S07]  /*3d60*/  IMAD.MOV.U32 R23, RZ, RZ, R21 ;  /* 0x000000ffff177224 */ /* 0x000fce00078e0015 */
[----:B0-----:R-:W-:Y:S05]  /*3d70*/  WARPSYNC.COLLECTIVE R14, `(.L_x_61) ;  /* 0x000000000e087348 */ /* 0x001fea0003c00000 */
[----:B------:R1:W2:Y:S02]  /*3d80*/  SHFL.DOWN P3, R10, R23, R18, R25 ;  /* 0x08000012170a7389 */ /* 0x0002a40000060019 */
[----:B012---:R-:W-:Y:S05]  /*3d90*/  ENDCOLLECTIVE ;  /* 0x000000000000791b */ /* 0x007fea0003800000 */
.L_x_61:
[----:B------:R-:W-:Y:S05]  /*3da0*/  BRA `(.L_x_62) ;  /* 0xfffffff800fc7947 */ /* 0x000fea000383ffff */
        .weak           $__internal_0_$__cuda_sm20_rem_u64
        .type           $__internal_0_$__cuda_sm20_rem_u64,@function
        .size           $__internal_0_$__cuda_sm20_rem_u64,(.L_x_148 - $__internal_0_$__cuda_sm20_rem_u64)
$__internal_0_$__cuda_sm20_rem_u64:
[----:B------:R-:W0:Y:S08]  /*3db0*/  I2F.U64.RP R20, UR8 ;  /* 0x0000000800147d12 */ /* 0x000e300008309000 */
[----:B0-----:R-:W0:Y:S02]  /*3dc0*/  MUFU.RCP R20, R20 ;  /* 0x0000001400147308 */ /* 0x001e240000001000 */
[----:B0-----:R-:W-:-:S06]  /*3dd0*/  VIADD R14, R20, 0x1ffffffe ;  /* 0x1ffffffe140e7836 */ /* 0x001fcc0000000000 */
[----:B------:R-:W0:Y:S02]  /*3de0*/  F2I.U64.TRUNC R14, R14 ;  /* 0x0000000e000e7311 */ /* 0x000e24000020d800 */
[----:B0-----:R-:W-:-:S04]  /*3df0*/  IMAD.WIDE.U32 R16, R14, UR8, RZ ;  /* 0x000000080e107c25 */ /* 0x001fc8000f8e00ff */
[----:B------:R-:W-:Y:S01]  /*3e00*/  IMAD R17, R14, UR9, R17 ;  /* 0x000000090e117c24 */ /* 0x000fe2000f8e0211 */
[----:B------:R-:W-:-:S03]  /*3e10*/  IADD3 R21, P0, PT, RZ, -R16, RZ ;  /* 0x80000010ff157210 */ /* 0x000fc60007f1e0ff */
[----:B------:R-:W-:Y:S02]  /*3e20*/  IMAD R17, R15, UR8, R17 ;  /* 0x000000080f117c24 */ /* 0x000fe4000f8e0211 */
[----:B------:R-:W-:-:S04]  /*3e30*/  IMAD.HI.U32 R16, R14, R21, RZ ;  /* 0x000000150e107227 */ /* 0x000fc800078e00ff */
[----:B------:R-:W-:Y:S02]  /*3e40*/  IMAD.X R23, RZ, RZ, ~R17, P0 ;  /* 0x000000ffff177224 */ /* 0x000fe400000e0e11 */
[----:B------:R-:W-:Y:S02]  /*3e50*/  IMAD.MOV.U32 R17, RZ, RZ, R14 ;  /* 0x000000ffff117224 */ /* 0x000fe400078e000e */
[-C--:B------:R-:W-:Y:S02]  /*3e60*/  IMAD R25, R15, R23.reuse, RZ ;  /* 0x000000170f197224 */ /* 0x080fe400078e02ff */
[----:B------:R-:W-:-:S04]  /*3e70*/  IMAD.WIDE.U32 R16, P0, R14, R23, R16 ;  /* 0x000000170e107225 */ /* 0x000fc80007800010 */
[----:B------:R-:W-:-:S04]  /*3e80*/  IMAD.HI.U32 R16, P1, R15, R21, R16 ;  /* 0x000000150f107227 */ /* 0x000fc80007820010 */
[----:B------:R-:W-:Y:S01]  /*3e90*/  IMAD.HI.U32 R21, R15, R23, RZ ;  /* 0x000000170f157227 */ /* 0x000fe200078e00ff */
[----:B------:R-:W-:-:S03]  /*3ea0*/  IADD3 R17, P2, PT, R25, R16, RZ ;  /* 0x0000001019117210 */ /* 0x000fc60007f5e0ff */
[----:B------:R-:W-:Y:S02]  /*3eb0*/  IMAD.X R21, R21, 0x1, R15, P0 ;  /* 0x0000000115157824 */ /* 0x000fe400000e060f */
[----:B------:R-:W-:-:S03]  /*3ec0*/  IMAD.WIDE.U32 R14, R17, UR8, RZ ;  /* 0x00000008110e7c25 */ /* 0x000fc6000f8e00ff */
[----:B------:R-:W-:Y:S01]  /*3ed0*/  IADD3.X R21, PT, PT, RZ, RZ, R21, P2, P1 ;  /* 0x000000ffff157210 */ /* 0x000fe200017e2415 */
[----:B------:R-:W-:Y:S01]  /*3ee0*/  IMAD R16, R17, UR9, R15 ;  /* 0x0000000911107c24 */ /* 0x000fe2000f8e020f */
[----:B------:R-:W-:-:S03]  /*3ef0*/  IADD3 R15, P0, PT, RZ, -R14, RZ ;  /* 0x8000000eff0f7210 */ /* 0x000fc60007f1e0ff */
[----:B------:R-:W-:Y:S02]  /*3f00*/  IMAD R14, R21, UR8, R16 ;  /* 0x00000008150e7c24 */ /* 0x000fe4000f8e0210 */
[----:B------:R-:W-:-:S04]  /*3f10*/  IMAD.HI.U32 R16, R17, R15, RZ ;  /* 0x0000000f11107227 */ /* 0x000fc800078e00ff */
[----:B------:R-:W-:-:S04]  /*3f20*/  IMAD.X R14, RZ, RZ, ~R14, P0 ;  /* 0x000000ffff0e7224 */ /* 0x000fc800000e0e0e */
[----:B------:R-:W-:-:S04]  /*3f30*/  IMAD.WIDE.U32 R16, P0, R17, R14, R16 ;  /* 0x0000000e11107225 */ /* 0x000fc80007800010 */
[C---:B------:R-:W-:Y:S02]  /*3f40*/  IMAD R23, R21.reuse, R14, RZ ;  /* 0x0000000e15177224 */ /* 0x040fe400078e02ff */
[----:B------:R-:W-:-:S04]  /*3f50*/  IMAD.HI.U32 R16, P1, R21, R15, R16 ;  /* 0x0000000f15107227 */ /* 0x000fc80007820010 */
[----:B------:R-:W-:Y:S01]  /*3f60*/  IMAD.HI.U32 R14, R21, R14, RZ ;  /* 0x0000000e150e7227 */ /* 0x000fe200078e00ff */
[----:B------:R-:W-:-:S03]  /*3f70*/  IADD3 R16, P2, PT, R23, R16, RZ ;  /* 0x0000001017107210 */ /* 0x000fc60007f5e0ff */
[----:B------:R-:W-:Y:S02]  /*3f80*/  IMAD.X R21, R14, 0x1, R21, P0 ;  /* 0x000000010e157824 */ /* 0x000fe400000e0615 */
[----:B------:R-:W-:-:S03]  /*3f90*/  IMAD.HI.U32 R14, R16, R19, RZ ;  /* 0x00000013100e7227 */ /* 0x000fc600078e00ff */
[----:B------:R-:W-:Y:S01]  /*3fa0*/  IADD3.X R21, PT, PT, RZ, RZ, R21, P2, P1 ;  /* 0x000000ffff157210 */ /* 0x000fe200017e2415 */
[----:B------:R-:W-:Y:S02]  /*3fb0*/  IMAD.MOV.U32 R15, RZ, RZ, RZ ;  /* 0x000000ffff0f7224 */ /* 0x000fe400078e00ff */
[----:B------:R-:W-:-:S04]  /*3fc0*/  IMAD.WIDE.U32 R14, R16, UR4, R14 ;  /* 0x00000004100e7c25 */ /* 0x000fc8000f8e000e */
[C---:B------:R-:W-:Y:S02]  /*3fd0*/  IMAD R17, R21.reuse, UR4, RZ ;  /* 0x0000000415117c24 */ /* 0x040fe4000f8e02ff */
[----:B------:R-:W-:-:S04]  /*3fe0*/  IMAD.HI.U32 R14, P0, R21, R19, R14 ;  /* 0x00000013150e7227 */ /* 0x000fc8000780000e */
[----:B------:R-:W-:Y:S01]  /*3ff0*/  IMAD.HI.U32 R16, R21, UR4, RZ ;  /* 0x0000000415107c27 */ /* 0x000fe2000f8e00ff */
[----:B------:R-:W-:-:S03]  /*4000*/  IADD3 R17, P1, PT, R17, R14, RZ ;  /* 0x0000000e11117210 */ /* 0x000fc60007f3e0ff */
[----:B------:R-:W-:Y:S02]  /*4010*/  IMAD.X R16, RZ, RZ, R16, P0 ;  /* 0x000000ffff107224 */ /* 0x000fe400000e0610 */
[----:B------:R-:W-:-:S04]  /*4020*/  IMAD.WIDE.U32 R14, R17, UR8, RZ ;  /* 0x00000008110e7c25 */ /* 0x000fc8000f8e00ff */
[----:B------:R-:W-:Y:S01]  /*4030*/  IMAD.X R16, RZ, RZ, R16, P1 ;  /* 0x000000ffff107224 */ /* 0x000fe200008e0610 */
[----:B------:R-:W-:Y:S01]  /*4040*/  IADD3 R14, P1, PT, -R14, R19, RZ ;  /* 0x000000130e0e7210 */ /* 0x000fe20007f3e1ff */
[----:B------:R-:W-:Y:S02]  /*4050*/  IMAD R17, R17, UR9, R15 ;  /* 0x0000000911117c24 */ /* 0x000fe4000f8e020f */
[----:B------:R-:W-:Y:S01]  /*4060*/  IMAD.MOV.U32 R19, RZ, RZ, 0x0 ;  /* 0x00000000ff137424 */ /* 0x000fe200078e00ff */
[----:B------:R-:W-:Y:S01]  /*4070*/  ISETP.GE.U32.AND P0, PT, R14, UR8, PT ;  /* 0x000000080e007c0c */ /* 0x000fe2000bf06070 */
[----:B------:R-:W-:-:S05]  /*4080*/  IMAD R16, R16, UR8, R17 ;  /* 0x0000000810107c24 */ /* 0x000fca000f8e0211 */
[----:B------:R-:W-:Y:S02]  /*4090*/  IADD3.X R15, PT, PT, ~R16, UR4, RZ, P1, !PT ;  /* 0x00000004100f7c10 */ /* 0x000fe40008ffe5ff */
[----:B------:R-:W-:Y:S02]  /*40a0*/  IADD3 R17, P1, PT, R14, -UR8, RZ ;  /* 0x800000080e117c10 */ /* 0x000fe4000ff3e0ff */
[C---:B------:R-:W-:Y:S02]  /*40b0*/  ISETP.GE.U32.AND.EX P0, PT, R15.reuse, UR9, PT, P0 ;  /* 0x000000090f007c0c */ /* 0x040fe4000bf06100 */
[----:B------:R-:W-:Y:S02]  /*40c0*/  IADD3.X R16, PT, PT, R15, ~UR9, RZ, P1, !PT ;  /* 0x800000090f107c10 */ /* 0x000fe40008ffe4ff */
[----:B------:R-:W-:Y:S02]  /*40d0*/  SEL R17, R17, R14, P0 ;  /* 0x0000000e11117207 */ /* 0x000fe40000000000 */
[----:B------:R-:W-:-:S02]  /*40e0*/  SEL R16, R16, R15, P0 ;  /* 0x0000000f10107207 */ /* 0x000fc40000000000 */
[C---:B------:R-:W-:Y:S02]  /*40f0*/  ISETP.GE.U32.AND P0, PT, R17.reuse, UR8, PT ;  /* 0x0000000811007c0c */ /* 0x040fe4000bf06070 */
[----:B------:R-:W-:Y:S02]  /*4100*/  IADD3 R14, P2, PT, R17, -UR8, RZ ;  /* 0x80000008110e7c10 */ /* 0x000fe4000ff5e0ff */
[----:B------:R-:W-:Y:S02]  /*4110*/  ISETP.NE.U32.AND P1, PT, RZ, UR8, PT ;  /* 0x00000008ff007c0c */ /* 0x000fe4000bf25070 */
[C---:B------:R-:W-:Y:S02]  /*4120*/  ISETP.GE.U32.AND.EX P0, PT, R16.reuse, UR9, PT, P0 ;  /* 0x0000000910007c0c */ /* 0x040fe4000bf06100 */
[----:B------:R-:W-:Y:S02]  /*4130*/  IADD3.X R15, PT, PT, R16, ~UR9, RZ, P2, !PT ;  /* 0x80000009100f7c10 */ /* 0x000fe400097fe4ff */
[----:B------:R-:W-:-:S02]  /*4140*/  ISETP.NE.AND.EX P1, PT, RZ, UR9, PT, P1 ;  /* 0x00000009ff007c0c */ /* 0x000fc4000bf25310 */
[----:B------:R-:W-:Y:S02]  /*4150*/  SEL R14, R14, R17, P0 ;  /* 0x000000110e0e7207 */ /* 0x000fe40000000000 */
[----:B------:R-:W-:Y:S02]  /*4160*/  SEL R15, R15, R16, P0 ;  /* 0x000000100f0f7207 */ /* 0x000fe40000000000 */
[----:B------:R-:W-:Y:S02]  /*4170*/  SEL R14, R14, 0xffffffff, P1 ;  /* 0xffffffff0e0e7807 */ /* 0x000fe40000800000 */
[----:B------:R-:W-:Y:S01]  /*4180*/  SEL R15, R15, 0xffffffff, P1 ;  /* 0xffffffff0f0f7807 */ /* 0x000fe20000800000 */
[----:B------:R-:W-:Y:S06]  /*4190*/  RET.REL.NODEC R18 `(_Z7search2PjmmS_mmS_mS_jPv) ;  /* 0xffffffbc12987950 */ /* 0x000fec0003c3ffff */
.L_x_63:
        /* <DEDUP_REMOVED lines=14> */
.L_x_148:


//--------------------- .text._Z6searchPjmmS_mmS_mS_jPv --------------------------
	.section	.text._Z6searchPjmmS_mmS_mS_jPv,"ax",@progbits
	.align	128
        .global         _Z6searchPjmmS_mmS_mS_jPv
        .type           _Z6searchPjmmS_mmS_mS_jPv,@function
        .size           _Z6searchPjmmS_mmS_mS_jPv,(.L_x_149 - _Z6searchPjmmS_mmS_mS_jPv)
        .other          _Z6searchPjmmS_mmS_mS_jPv,@"STO_CUDA_ENTRY STV_DEFAULT"
_Z6searchPjmmS_mmS_mS_jPv:
.text._Z6searchPjmmS_mmS_mS_jPv:
[----:B------:R-:W-:Y:S01]  /*0000*/  LDC R1, c[0x0][0x37c] ;  /* 0x0000df00ff017b82 */ /* 0x000fe20000000800 */
[----:B------:R-:W0:Y:S07]  /*0010*/  S2R R5, SR_TID.X ;  /* 0x0000000000057919 */ /* 0x000e2e0000002100 */
[----:B------:R-:W0:Y:S01]  /*0020*/  S2UR UR4, SR_CTAID.X ;  /* 0x00000000000479c3 */ /* 0x000e220000002500 */
[----:B------:R-:W1:Y:S01]  /*0030*/  LDCU.64 UR6, c[0x0][0x390] ;  /* 0x00007200ff0677ac */ /* 0x000e620008000a00 */
[----:B------:R-:W2:Y:S06]  /*0040*/  LDCU.64 UR10, c[0x0][0x390] ;  /* 0x00007200ff0a77ac */ /* 0x000eac0008000a00 */
[----:B------:R-:W0:Y:S02]  /*0050*/  LDC R0, c[0x0][0x360] ;  /* 0x0000d800ff007b82 */ /* 0x000e240000000800 */
[----:B0-----:R-:W-:-:S05]  /*0060*/  IMAD R0, R0, UR4, R5 ;  /* 0x0000000400007c24 */ /* 0x001fca000f8e0205 */
[----:B------:R-:W-:-:S05]  /*0070*/  SHF.R.U32.HI R3, RZ, 0x5, R0 ;  /* 0x00000005ff037819 */ /* 0x000fca0000011600 */
[----:B-1----:R-:W-:-:S04]  /*0080*/  IMAD.WIDE.U32 R22, R3, UR6, RZ ;  /* 0x0000000603167c25 */ /* 0x002fc8000f8e00ff */
[----:B------:R-:W-:Y:S01]  /*0090*/  IMAD R21, R3, UR7, R23 ;  /* 0x0000000703157c24 */ /* 0x000fe2000f8e0217 */
[----:B------:R-:W-:-:S04]  /*00a0*/  IADD3 R20, P0, PT, R22, UR6, RZ ;  /* 0x0000000616147c10 */ /* 0x000fc8000ff1e0ff */
[----:B------:R-:W-:Y:S02]  /*00b0*/  IADD3.X R0, PT, PT, R21, UR7, RZ, P0, !PT ;  /* 0x0000000715007c10 */ /* 0x000fe400087fe4ff */
[----:B------:R-:W-:-:S04]  /*00c0*/  ISETP.GE.U32.AND P0, PT, R22, R20, PT ;  /* 0x000000141600720c */ /* 0x000fc80003f06070 */
[----:B------:R-:W-:-:S13]  /*00d0*/  ISETP.GE.U32.AND.EX P0, PT, R21, R0, PT, P0 ;  /* 0x000000001500720c */ /* 0x000fda0003f06100 */
[----:B--2---:R-:W-:Y:S05]  /*00e0*/  @P0 EXIT ;  /* 0x000000000000094d */ /* 0x004fea0003800000 */
[----:B------:R-:W0:Y:S01]  /*00f0*/  LDCU.64 UR12, c[0x0][0x3a8] ;  /* 0x00007500ff0c77ac */ /* 0x000e220008000a00 */
[----:B------:R-:W1:Y:S01]  /*0100*/  S2UR UR6, SR_CgaCtaId ;  /* 0x00000000000679c3 */ /* 0x000e620000008800 */
[----:B------:R-:W-:Y:S01]  /*0110*/  LOP3.LUT R26, R5, 0x1f, RZ, 0xc0, !PT ;  /* 0x0000001f051a7812 */ /* 0x000fe200078ec0ff */
[----:B------:R-:W-:Y:S01]  /*0120*/  UMOV UR5, 0x400 ;  /* 0x0000040000057882 */ /* 0x000fe20000000000 */
[----:B------:R-:W2:Y:S01]  /*0130*/  LDCU.64 UR14, c[0x0][0x358] ;  /* 0x00006b00ff0e77ac */ /* 0x000ea20008000a00 */
[----:B------:R-:W-:Y:S01]  /*0140*/  UIADD3 UR4, UPT, UPT, UR5, 0x8, URZ ;  /* 0x0000000805047890 */ /* 0x000fe2000fffe0ff */
[----:B------:R-:W3:Y:S01]  /*0150*/  LDCU.64 UR8, c[0x0][0x3a0] ;  /* 0x00007400ff0877ac */ /* 0x000ee20008000a00 */
[----:B0-----:R-:W-:Y:S02]  /*0160*/  UISETP.NE.U32.AND UP0, UPT, UR12, URZ, UPT ;  /* 0x000000ff0c00728c */ /* 0x001fe4000bf05070 */
[----:B------:R-:W-:Y:S02]  /*0170*/  USHF.L.U64.HI UR16, UR12, 0x7, UR13 ;  /* 0x000000070c107899 */ /* 0x000fe4000801020d */
[----:B------:R-:W-:-:S02]  /*0180*/  UISETP.NE.AND.EX UP0, UPT, UR13, URZ, UPT, UP0 ;  /* 0x000000ff0d00728c */ /* 0x000fc4000bf05300 */
        /* <DEDUP_REMOVED lines=9> */
[C---:B------:R-:W-:Y:S01]  /*0220*/  ISETP.NE.AND P1, PT, R26.reuse, RZ, PT ;  /* 0x000000ff1a00720c */ /* 0x040fe20003f25270 */
[----:B------:R-:W0:Y:S01]  /*0230*/  LDCU.64 UR4, c[0x0][0x3c0] ;  /* 0x00007800ff0477ac */ /* 0x000e220008000a00 */
[----:B------:R-:W1:Y:S01]  /*0240*/  LDC R3, c[0x0][0x3c8] ;  /* 0x0000f200ff037b82 */ /* 0x000e620000000800 */
[----:B------:R-:W-:-:S10]  /*0250*/  ISETP.NE.AND P2, PT, R26, RZ, PT ;  /* 0x000000ff1a00720c */ /* 0x000fd40003f45270 */
[----:B------:R-:W2:Y:S01]  /*0260*/  @!P1 S2R R5, SR_CgaCtaId ;  /* 0x0000000000059919 */ /* 0x000ea20000008800 */
[----:B------:R-:W3:Y:S01]  /*0270*/  @!P1 LDC.64 R28, c[0x0][0x398] ;  /* 0x0000e600ff1c9b82 */ /* 0x000ee20000000a00 */
[----:B------:R-:W-:Y:S02]  /*0280*/  @!P1 MOV R24, 0x400 ;  /* 0x0000040000189802 */ /* 0x000fe40000000f00 */
[----:B0-----:R-:W-:-:S04]  /*0290*/  LEA R0, P0, R22, UR4, 0x2 ;  /* 0x0000000416007c11 */ /* 0x001fc8000f8010ff */
[----:B------:R-:W-:Y:S02]  /*02a0*/  LEA.HI.X R25, R22, UR5, R21, 0x2, P0 ;  /* 0x0000000516197c11 */ /* 0x000fe400080f1415 */
[----:B--2---:R-:W-:-:S07]  /*02b0*/  @!P1 LEA R24, R5, R24, 0x18 ;  /* 0x0000001805189211 */ /* 0x004fce00078ec0ff */
.L_x_68:
[----:B0--3--:R0:W-:Y:S01]  /*02c0*/  @!P1 STS.64 [R24], R28 ;  /* 0x0000001c18009388 */ /* 0x0091e20000000a00 */
[----:B------:R-:W-:Y:S03]  /*02d0*/  BSSY.RECONVERGENT B0, `(.L_x_66) ;  /* 0x0000022000007945 */ /* 0x000fe60003800200 */
[----:B-1----:R0:W-:Y:S01]  /*02e0*/  STS [R2], R3 ;  /* 0x0000000302007388 */ /* 0x0021e20000000800 */
[----:B------:R-:W-:Y:S05]  /*02f0*/  @P2 BRA `(.L_x_67) ;  /* 0x00000000007c2947 */ /* 0x000fea0003800000 */
[----:B------:R-:W1:Y:S01]  /*0300*/  S2UR UR5, SR_CgaCtaId ;  /* 0x00000000000579c3 */ /* 0x000e620000008800 */
[----:B------:R-:W-:Y:S02]  /*0310*/  UMOV UR4, 0x400 ;  /* 0x0000040000047882 */ /* 0x000fe40000000000 */
[----:B-1----:R-:W-:-:S09]  /*0320*/  ULEA UR4, UR5, UR4, 0x18 ;  /* 0x0000000405047291 */ /* 0x002fd2000f8ec0ff */
[----:B------:R-:W1:Y:S04]  /*0330*/  LDS.64 R8, [UR4+0x8] ;  /* 0x00000804ff087984 */ /* 0x000e680008000a00 */
[----:B------:R-:W2:Y:S04]  /*0340*/  LDS.128 R12, [UR4+0x10] ;  /* 0x00001004ff0c7984 */ /* 0x000ea80008000c00 */
[----:B------:R-:W3:Y:S04]  /*0350*/  LDS.128 R16, [UR4+0x20] ;  /* 0x00002004ff107984 */ /* 0x000ee80008000c00 */
[----:B------:R-:W4:Y:S01]  /*0360*/  LDS.128 R4, [UR4+0x30] ;  /* 0x00003004ff047984 */ /* 0x000f220008000c00 */
[----:B-1----:R-:W-:-:S03]  /*0370*/  VIMNMX3.U32 R20, R8, R3, R9, PT ;  /* 0x000000030814720f */ /* 0x002fc60003800009 */
[----:B------:R-:W1:Y:S01]  /*0380*/  LDS.128 R8, [UR4+0x40] ;  /* 0x00004004ff087984 */ /* 0x000e620008000c00 */
[----:B--2---:R-:W-:-:S04]  /*0390*/  VIMNMX3.U32 R12, R12, R20, R13, PT ;  /* 0x000000140c0c720f */ /* 0x004fc8000380000d */
[----:B------:R-:W-:Y:S02]  /*03a0*/  VIMNMX3.U32 R20, R14, R12, R15, PT ;  /* 0x0000000c0e14720f */ /* 0x000fe4000380000f */
[----:B------:R-:W2:Y:S02]  /*03b0*/  LDS.128 R12, [UR4+0x50] ;  /* 0x00005004ff0c7984 */ /* 0x000ea40008000c00 */
[----:B---3--:R-:W-:-:S04]  /*03c0*/  VIMNMX3.U32 R16, R16, R20, R17, PT ;  /* 0x000000141010720f */ /* 0x008fc80003800011 */
[----:B------:R-:W-:Y:S02]  /*03d0*/  VIMNMX3.U32 R20, R18, R16, R19, PT ;  /* 0x000000101214720f */ /* 0x000fe40003800013 */
[----:B------:R-:W3:Y:S02]  /*03e0*/  LDS.128 R16, [UR4+0x60] ;  /* 0x00006004ff107984 */ /* 0x000ee40008000c00 */
[----:B----4-:R-:W-:Y:S02]  /*03f0*/  VIMNMX3.U32 R4, R4, R20, R5, PT ;  /* 0x000000140404720f */ /* 0x010fe40003800005 */
[----:B------:R-:W4:Y:S02]  /*0400*/  LDS.128 R20, [UR4+0x70] ;  /* 0x00007004ff147984 */ /* 0x000f240008000c00 */
[----:B------:R-:W-:Y:S02]  /*0410*/  VIMNMX3.U32 R6, R6, R4, R7, PT ;  /* 0x000000040606720f */ /* 0x000fe40003800007 */
[----:B------:R-:W5:Y:S02]  /*0420*/  LDS.64 R4, [UR4+0x80] ;  /* 0x00008004ff047984 */ /* 0x000f640008000a00 */
[----:B-1----:R-:W-:-:S04]  /*0430*/  VIMNMX3.U32 R6, R8, R6, R9, PT ;  /* 0x000000060806720f */ /* 0x002fc80003800009 */
[----:B------:R-:W-:-:S04]  /*0440*/  VIMNMX3.U32 R6, R10, R6, R11, PT ;  /* 0x000000060a06720f */ /* 0x000fc8000380000b */
[----:B--2---:R-:W-:-:S04]  /*0450*/  VIMNMX3.U32 R6, R12, R6, R13, PT ;  /* 0x000000060c06720f */ /* 0x004fc8000380000d */
[----:B------:R-:W-:-:S04]  /*0460*/  VIMNMX3.U32 R6, R14, R6, R15, PT ;  /* 0x000000060e06720f */ /* 0x000fc8000380000f */
[----:B---3--:R-:W-:-:S04]  /*0470*/  VIMNMX3.U32 R6, R16, R6, R17, PT ;  /* 0x000000061006720f */ /* 0x008fc80003800011 */
[----:B------:R-:W-:-:S04]  /*0480*/  VIMNMX3.U32 R6, R18, R6, R19, PT ;  /* 0x000000061206720f */ /* 0x000fc80003800013 */
[----:B----4-:R-:W-:-:S04]  /*0490*/  VIMNMX3.U32 R6, R20, R6, R21, PT ;  /* 0x000000061406720f */ /* 0x010fc80003800015 */
[----:B------:R-:W-:-:S04]  /*04a0*/  VIMNMX3.U32 R6, R22, R6, R23, PT ;  /* 0x000000061606720f */ /* 0x000fc80003800017 */
[----:B-----5:R-:W-:Y:S01]  /*04b0*/  VIMNMX3.U32 R7, R4, R6, R5, PT ;  /* 0x000000060407720f */ /* 0x020fe20003800005 */
[----:B------:R-:W-:Y:S02]  /*04c0*/  IMAD.MOV.U32 R4, RZ, RZ, R0 ;  /* 0x000000ffff047224 */ /* 0x000fe400078e0000 */
[----:B------:R-:W-:-:S05]  /*04d0*/  IMAD.MOV.U32 R5, RZ, RZ, R25 ;  /* 0x000000ffff057224 */ /* 0x000fca00078e0019 */
[----:B------:R1:W-:Y:S02]  /*04e0*/  STG.E desc[UR14][R4.64], R7 ;  /* 0x0000000704007986 */ /* 0x0003e4000c10190e */
.L_x_67:
[----:B------:R-:W-:Y:S05]  /*04f0*/  BSYNC.RECONVERGENT B0 ;  /* 0x0000000000007941 */ /* 0x000fea0003800200 */
.L_x_66:
[----:B------:R-:W-:Y:S01]  /*0500*/  UIADD3 UR4, UP0, UPT, UR10, -0x1, URZ ;  /* 0xffffffff0a047890 */ /* 0x000fe2000ff1e0ff */
[----:B------:R-:W-:-:S03]  /*0510*/  IADD3 R0, P3, PT, R0, 0x4, RZ ;  /* 0x0000000400007810 */ /* 0x000fc60007f7e0ff */
[----:B------:R-:W-:Y:S02]  /*0520*/  UIADD3.X UR5, UPT, UPT, UR11, -0x1, URZ, UP0, !UPT ;  /* 0xffffffff0b057890 */ /* 0x000fe400087fe4ff */
[----:B------:R-:W-:Y:S01]  /*0530*/  ISETP.NE.U32.AND P0, PT, RZ, UR4, PT ;  /* 0x00000004ff007c0c */ /* 0x000fe2000bf05070 */
[----:B------:R-:W-:-:S03]  /*0540*/  IMAD.X R25, RZ, RZ, R25, P3 ;  /* 0x000000ffff197224 */ /* 0x000fc600018e0619 */
[----:B------:R-:W-:-:S13]  /*0550*/  ISETP.NE.AND.EX P0, PT, RZ, UR5, PT, P0 ;  /* 0x00000005ff007c0c */ /* 0x000fda000bf05300 */
[----:B------:R-:W-:Y:S05]  /*0560*/  @!P0 EXIT ;  /* 0x000000000000894d */ /* 0x000fea0003800000 */
[----:B------:R-:W-:Y:S01]  /*0570*/  UMOV UR10, UR4 ;  /* 0x00000004000a7c82 */ /* 0x000fe20008000000 */
[----:B------:R-:W-:Y:S01]  /*0580*/  UMOV UR11, UR5 ;  /* 0x00000005000b7c82 */ /* 0x000fe20008000000 */
[----:B------:R-:W-:Y:S05]  /*0590*/  BRA `(.L_x_68) ;  /* 0xfffffffc00487947 */ /* 0x000fea000383ffff */
.L_x_65:
[----:B------:R-:W0:Y:S01]  /*05a0*/  LDCU.64 UR10, c[0x0][0x3b0] ;  /* 0x00007600ff0a77ac */ /* 0x000e220008000a00 */
[C---:B------:R-:W-:Y:S02]  /*05b0*/  LOP3.LUT R3, R24.reuse, 0xf, RZ, 0xc0, !PT ;  /* 0x0000000f18037812 */ /* 0x040fe400078ec0ff */
[C---:B------:R-:W-:Y:S02]  /*05c0*/  LOP3.LUT R17, R24.reuse, 0x7, RZ, 0xc0, !PT ;  /* 0x0000000718117812 */ /* 0x040fe400078ec0ff */
        /* <DEDUP_REMOVED lines=8> */
.L_x_79:
[----:B------:R-:W-:Y:S01]  /*0650*/  ISETP.NE.AND P0, PT, R26, RZ, PT ;  /* 0x000000ff1a00720c */ /* 0x000fe20003f05270 */
[----:B------:R-:W-:-:S12]  /*0660*/  BSSY.RECONVERGENT B0, `(.L_x_69) ;  /* 0x000009a000007945 */ /* 0x000fd80003800200 */
[----:B012---:R-:W-:Y:S05]  /*0670*/  @P0 BRA `(.L_x_70) ;  /* 0x0000000800600947 */ /* 0x007fea0003800000 */
        /* <DEDUP_REMOVED lines=14> */
.L_x_72:
[----:B------:R-:W2:Y:S04]  /*0760*/  LDG.E R12, desc[UR14][R4.64+-0x20] ;  /* 0xffffe00e040c7981 */ /* 0x000ea8000c1e1900 */
[----:B------:R-:W3:Y:S04]  /*0770*/  LDG.E R15, desc[UR14][R4.64+-0x1c] ;  /* 0xffffe40e040f7981 */ /* 0x000ee8000c1e1900 */
        /* <DEDUP_REMOVED lines=22> */
[----:B------:R0:W3:Y:S01]  /*08e0*/  LDG.E R8, desc[UR14][R4.64+0x1c] ;  /* 0x00001c0e04087981 */ /* 0x0000e2000c1e1900 */
[----:B------:R-:W-:Y:S01]  /*08f0*/  IADD3 R6, P0, PT, R6, -0x10, RZ ;  /* 0xfffffff006067810 */ /* 0x000fe20007f1e0ff */
[----:B----4-:R-:W-:-:S03]  /*0900*/  IMAD R14, R7, R14, R15 ;  /* 0x0000000e070e7224 */ /* 0x010fc600078e020f */
[----:B------:R-:W-:Y:S01]  /*0910*/  IADD3.X R9, PT, PT, R9, -0x1, RZ, P0, !PT ;  /* 0xffffffff09097810 */ /* 0x000fe200007fe4ff */
[----:B------:R-:W-:Y:S01]  /*0920*/  IMAD R14, R7, R28, R14 ;  /* 0x0000001c070e7224 */ /* 0x000fe200078e020e */
[----:B------:R-:W-:-:S03]  /*0930*/  ISETP.NE.U32.AND P0, PT, R6, RZ, PT ;  /* 0x000000ff0600720c */ /* 0x000fc60003f05070 */
[----:B------:R-:W-:Y:S01]  /*0940*/  IMAD R14, R7, R13, R14 ;  /* 0x0000000d070e7224 */ /* 0x000fe200078e020e */
[----:B------:R-:W-:Y:S02]  /*0950*/  ISETP.NE.AND.EX P0, PT, R9, RZ, PT, P0 ;  /* 0x000000ff0900720c */ /* 0x000fe40003f05300 */
[----:B0-----:R-:W-:Y:S01]  /*0960*/  IADD3 R4, P1, PT, R4, 0x40, RZ ;  /* 0x0000004004047810 */ /* 0x001fe20007f3e0ff */
[----:B------:R-:W-:-:S04]  /*0970*/  IMAD R11, R7, R11, R14 ;  /* 0x0000000b070b7224 */ /* 0x000fc800078e020e */
[C---:B------:R-:W-:Y:S02]  /*0980*/  IMAD R10, R7.reuse, R10, R11 ;  /* 0x0000000a070a7224 */ /* 0x040fe400078e020b */
[----:B------:R-:W-:Y:S02]  /*0990*/  IMAD.X R5, RZ, RZ, R5, P1 ;  /* 0x000000ffff057224 */ /* 0x000fe400008e0605 */
[----:B--2---:R-:W-:-:S04]  /*09a0*/  IMAD R10, R7, R12, R10 ;  /* 0x0000000c070a7224 */ /* 0x004fc800078e020a */
[----:B---3--:R-:W-:Y:S01]  /*09b0*/  IMAD R8, R7, R8, R10 ;  /* 0x0000000807087224 */ /* 0x008fe200078e020a */
[----:B------:R-:W-:Y:S06]  /*09c0*/  @P0 BRA `(.L_x_72) ;  /* 0xfffffffc00640947 */ /* 0x000fec000383ffff */
[----:B------:R-:W-:Y:S02]  /*09d0*/  IMAD.MOV.U32 R6, RZ, RZ, R23 ;  /* 0x000000ffff067224 */ /* 0x000fe400078e0017 */
[----:B------:R-:W-:-:S07]  /*09e0*/  IMAD.MOV.U32 R9, RZ, RZ, RZ ;  /* 0x000000ffff097224 */ /* 0x000fce00078e00ff */
.L_x_71:
        /* <DEDUP_REMOVED lines=30> */
.L_x_74:
        /* <DEDUP_REMOVED lines=33> */
.L_x_73:
[----:B------:R-:W0:Y:S02]  /*0de0*/  LDCU UR10, c[0x0][0x3a4] ;  /* 0x00007480ff0a77ac */ /* 0x000e240008000800 */
[----:B0-----:R-:W-:-:S09]  /*0df0*/  UISETP.NE.U32.AND UP0, UPT, UR10, URZ, UPT ;  /* 0x000000ff0a00728c */ /* 0x001fd2000bf05070 */
[----:B------:R-:W-:Y:S05]  /*0e00*/  BRA.U UP0, `(.L_x_75) ;  /* 0x0000000100507547 */ /* 0x000fea000b800000 */
[----:B------:R-:W0:Y:S02]  /*0e10*/  LDCU UR10, c[0x0][0x3a0] ;  /* 0x00007400ff0a77ac */ /* 0x000e240008000800 */
[----:B0-----:R-:W0:Y:S01]  /*0e20*/  I2F.U32.RP R6, UR10 ;  /* 0x0000000a00067d06 */ /* 0x001e220008209000 */
[----:B------:R-:W-:-:S07]  /*0e30*/  ISETP.NE.U32.AND P1, PT, RZ, UR10, PT ;  /* 0x0000000aff007c0c */ /* 0x000fce000bf25070 */
[----:B0-----:R-:W0:Y:S02]  /*0e40*/  MUFU.RCP R6, R6 ;  /* 0x0000000600067308 */ /* 0x001e240000001000 */
[----:B0-----:R-:W-:-:S06]  /*0e50*/  VIADD R4, R6, 0xffffffe ;  /* 0x0ffffffe06047836 */ /* 0x001fcc0000000000 */
[----:B------:R0:W1:Y:S02]  /*0e60*/  F2I.FTZ.U32.TRUNC.NTZ R5, R4 ;  /* 0x0000000400057305 */ /* 0x000064000021f000 */
[----:B0-----:R-:W-:Y:S02]  /*0e70*/  IMAD.MOV.U32 R4, RZ, RZ, RZ ;  /* 0x000000ffff047224 */ /* 0x001fe400078e00ff */
[----:B-1---5:R-:W-:-:S04]  /*0e80*/  IMAD.MOV R7, RZ, RZ, -R5 ;  /* 0x000000ffff077224 */ /* 0x022fc800078e0a05 */
        /* <DEDUP_REMOVED lines=12> */
.L_x_75:
[----:B------:R-:W-:-:S07]  /*0f50*/  MOV R10, 0xf70 ;  /* 0x00000f70000a7802 */ /* 0x000fce0000000f00 */
[----:B-----5:R-:W-:Y:S05]  /*0f60*/  CALL.REL.NOINC `($__internal_1_$__cuda_sm20_rem_u64) ;  /* 0x0000001c00c47944 */ /* 0x020fea0003c00000 */
.L_x_76:
        /* <DEDUP_REMOVED lines=9> */
.L_x_70:
[----:B------:R-:W-:Y:S05]  /*1000*/  BSYNC.RECONVERGENT B0 ;  /* 0x0000000000007941 */ /* 0x000fea0003800200 */
.L_x_69:
[----:B------:R-:W1:Y:S01]  /*1010*/  LDC R7, c[0x0][0x3c8] ;  /* 0x0000f200ff077b82 */ /* 0x000e620000000800 */
[----:B------:R-:W-:Y:S01]  /*1020*/  IADD3 R27, P1, PT, R22, 0x1, RZ ;  /* 0x00000001161b7810 */ /* 0x000fe20007f3e0ff */
[----:B------:R-:W-:Y:S03]  /*1030*/  BSSY.RECONVERGENT B0, `(.L_x_77) ;  /* 0x0000027000007945 */ /* 0x000fe60003800200 */
[----:B------:R-:W-:Y:S01]  /*1040*/  ISETP.NE.U32.AND P0, PT, R27, R20, PT ;  /* 0x000000141b00720c */ /* 0x000fe20003f05070 */
[----:B------:R-:W-:Y:S01]  /*1050*/  IMAD.X R25, RZ, RZ, R21, P1 ;  /* 0x000000ffff197224 */ /* 0x000fe200008e0615 */
[----:B------:R-:W-:-:S04]  /*1060*/  ISETP.NE.AND P1, PT, R26, RZ, PT ;  /* 0x000000ff1a00720c */ /* 0x000fc80003f25270 */
[----:B------:R-:W-:Y:S01]  /*1070*/  ISETP.NE.AND.EX P0, PT, R25, R0, PT, P0 ;  /* 0x000000001900720c */ /* 0x000fe20003f05300 */
[----:B-1----:R1:W-:Y:S08]  /*1080*/  STS [R2], R7 ;  /* 0x0000000702007388 */ /* 0x0023f00000000800 */
[----:B------:R-:W-:Y:S05]  /*1090*/  @P1 BRA `(.L_x_78) ;  /* 0x0000000000801947 */ /* 0x000fea0003800000 */
[----:B------:R-:W2:Y:S01]  /*10a0*/  S2UR UR11, SR_CgaCtaId ;  /* 0x00000000000b79c3 */ /* 0x000ea20000008800 */
[----:B------:R-:W-:Y:S02]  /*10b0*/  UMOV UR10, 0x400 ;  /* 0x00000400000a7882 */ /* 0x000fe40000000000 */
[----:B--2---:R-:W-:-:S09]  /*10c0*/  ULEA UR10, UR11, UR10, 0x18 ;  /* 0x0000000a0b0a7291 */ /* 0x004fd2000f8ec0ff */
[----:B0-----:R-:W0:Y:S04]  /*10d0*/  LDS.64 R4, [UR10+0x8] ;  /* 0x0000080aff047984 */ /* 0x001e280008000a00 */
[----:B------:R-:W2:Y:S04]  /*10e0*/  LDS.128 R8, [UR10+0x10] ;  /* 0x0000100aff087984 */ /* 0x000ea80008000c00 */
[----:B------:R-:W3:Y:S01]  /*10f0*/  LDS.128 R12, [UR10+0x20] ;  /* 0x0000200aff0c7984 */ /* 0x000ee20008000c00 */
[----:B0-----:R-:W-:-:S04]  /*1100*/  VIMNMX3.U32 R4, R4, R7, R5, PT ;  /* 0x000000070404720f */ /* 0x001fc80003800005 */
[----:B--2---:R-:W-:Y:S02]  /*1110*/  VIMNMX3.U32 R8, R8, R4, R9, PT ;  /* 0x000000040808720f */ /* 0x004fe40003800009 */
[----:B-1----:R-:W0:Y:S02]  /*1120*/  LDS.128 R4, [UR10+0x30] ;  /* 0x0000300aff047984 */ /* 0x002e240008000c00 */
[----:B------:R-:W-:-:S04]  /*1130*/  VIMNMX3.U32 R8, R10, R8, R11, PT ;  /* 0x000000080a08720f */ /* 0x000fc8000380000b */
[----:B---3--:R-:W-:Y:S02]  /*1140*/  VIMNMX3.U32 R12, R12, R8, R13, PT ;  /* 0x000000080c0c720f */ /* 0x008fe4000380000d */
[----:B------:R-:W1:Y:S02]  /*1150*/  LDS.128 R8, [UR10+0x40] ;  /* 0x0000400aff087984 */ /* 0x000e640008000c00 */
[----:B------:R-:W-:-:S04]  /*1160*/  VIMNMX3.U32 R12, R14, R12, R15, PT ;  /* 0x0000000c0e0c720f */ /* 0x000fc8000380000f */
[----:B0-----:R-:W-:Y:S02]  /*1170*/  VIMNMX3.U32 R4, R4, R12, R5, PT ;  /* 0x0000000c0404720f */ /* 0x001fe40003800005 */
[----:B------:R-:W0:Y:S02]  /*1180*/  LDS.128 R12, [UR10+0x50] ;  /* 0x0000500aff0c7984 */ /* 0x000e240008000c00 */
[----:B------:R-:W-:-:S04]  /*1190*/  VIMNMX3.U32 R4, R6, R4, R7, PT ;  /* 0x000000040604720f */ /* 0x000fc80003800007 */
[----:B-1----:R-:W-:-:S04]  /*11a0*/  VIMNMX3.U32 R4, R8, R4, R9, PT ;  /* 0x000000040804720f */ /* 0x002fc80003800009 */
[----:B------:R-:W-:Y:S02]  /*11b0*/  VIMNMX3.U32 R10, R10, R4, R11, PT ;  /* 0x000000040a0a720f */ /* 0x000fe4000380000b */
[----:B------:R-:W1:Y:S02]  /*11c0*/  LDS.128 R4, [UR10+0x60] ;  /* 0x0000600aff047984 */ /* 0x000e640008000c00 */
[----:B0-----:R-:W-:Y:S02]  /*11d0*/  VIMNMX3.U32 R12, R12, R10, R13, PT ;  /* 0x0000000a0c0c720f */ /* 0x001fe4000380000d */
[----:B------:R-:W0:Y:S02]  /*11e0*/  LDS.128 R8, [UR10+0x70] ;  /* 0x0000700aff087984 */ /* 0x000e240008000c00 */
[----:B------:R-:W-:Y:S02]  /*11f0*/  VIMNMX3.U32 R14, R14, R12, R15, PT ;  /* 0x0000000c0e0e720f */ /* 0x000fe4000380000f */
[----:B------:R-:W2:Y:S01]  /*1200*/  LDS.64 R12, [UR10+0x80] ;  /* 0x0000800aff0c7984 */ /* 0x000ea20008000a00 */
[----:B------:R-:W3:Y:S01]  /*1210*/  LDCU.64 UR10, c[0x0][0x3c0] ;  /* 0x00007800ff0a77ac */ /* 0x000ee20008000a00 */
[----:B-1----:R-:W-:-:S04]  /*1220*/  VIMNMX3.U32 R4, R4, R14, R5, PT ;  /* 0x0000000e0404720f */ /* 0x002fc80003800005 */
[----:B------:R-:W-:-:S04]  /*1230*/  VIMNMX3.U32 R4, R6, R4, R7, PT ;  /* 0x000000040604720f */ /* 0x000fc80003800007 */
[----:B0-----:R-:W-:Y:S02]  /*1240*/  VIMNMX3.U32 R8, R8, R4, R9, PT ;  /* 0x000000040808720f */ /* 0x001fe40003800009 */
[----:B---3--:R-:W-:Y:S02]  /*1250*/  LEA R4, P1, R22, UR10, 0x2 ;  /* 0x0000000a16047c11 */ /* 0x008fe4000f8210ff */
[----:B------:R-:W-:Y:S02]  /*1260*/  VIMNMX3.U32 R8, R10, R8, R11, PT ;  /* 0x000000080a08720f */ /* 0x000fe4000380000b */
[----:B------:R-:W-:Y:S02]  /*1270*/  LEA.HI.X R5, R22, UR11, R21, 0x2, P1 ;  /* 0x0000000b16057c11 */ /* 0x000fe400088f1415 */
[----:B--2---:R-:W-:-:S05]  /*1280*/  VIMNMX3.U32 R13, R12, R8, R13, PT ;  /* 0x000000080c0d720f */ /* 0x004fca000380000d */
[----:B------:R2:W-:Y:S02]  /*1290*/  STG.E desc[UR14][R4.64], R13 ;  /* 0x0000000d04007986 */ /* 0x0005e4000c10190e */
.L_x_78:
[----:B------:R-:W-:Y:S05]  /*12a0*/  BSYNC.RECONVERGENT B0 ;  /* 0x0000000000007941 */ /* 0x000fea0003800200 */
.L_x_77:
[----:B------:R-:W-:Y:S05]  /*12b0*/  @!P0 EXIT ;  /* 0x000000000000894d */ /* 0x000fea0003800000 */
[----:B------:R-:W-:Y:S02]  /*12c0*/  IMAD.MOV.U32 R22, RZ, RZ, R27 ;  /* 0x000000ffff167224 */ /* 0x000fe400078e001b */
[----:B------:R-:W-:Y:S01]  /*12d0*/  IMAD.MOV.U32 R21, RZ, RZ, R25 ;  /* 0x000000ffff157224 */ /* 0x000fe200078e0019 */
[----:B------:R-:W-:Y:S06]  /*12e0*/  BRA `(.L_x_79) ;  /* 0xfffffff000d87947 */ /* 0x000fec000383ffff */
.L_x_64:
[----:B------:R-:W0:Y:S02]  /*12f0*/  LDC R23, c[0x0][0x3b8] ;  /* 0x0000ee00ff177b82 */ /* 0x000e240000000800 */
[----:B0-----:R-:W-:-:S04]  /*1300*/  ISETP.NE.U32.AND P0, PT, R23, RZ, PT ;  /* 0x000000ff1700720c */ /* 0x001fc80003f05070 */
[----:B------:R-:W-:-:S13]  /*1310*/  ISETP.NE.AND.EX P0, PT, RZ, RZ, PT, P0 ;  /* 0x000000ffff00720c */ /* 0x000fda0003f05300 */
[----:B------:R-:W-:Y:S05]  /*1320*/  @P0 BRA `(.L_x_80) ;  /* 0x0000000000d00947 */ /* 0x000fea0003800000 */
[C---:B------:R-:W-:Y:S01]  /*1330*/  ISETP.NE.AND P1, PT, R26.reuse, RZ, PT ;  /* 0x000000ff1a00720c */ /* 0x040fe20003f25270 */
[----:B------:R-:W0:Y:S01]  /*1340*/  LDC R3, c[0x0][0x3c8] ;  /* 0x0000f200ff037b82 */ /* 0x000e220000000800 */
[----:B------:R-:W-:Y:S01]  /*1350*/  ISETP.NE.AND P2, PT, R26, RZ, PT ;  /* 0x000000ff1a00720c */ /* 0x000fe20003f45270 */
[----:B------:R-:W1:Y:S10]  /*1360*/  LDCU.64 UR6, c[0x0][0x3c0] ;  /* 0x00007800ff0677ac */ /* 0x000e740008000a00 */
[----:B------:R-:W2:Y:S01]  /*1370*/  @!P1 S2R R4, SR_CgaCtaId ;  /* 0x0000000000049919 */ /* 0x000ea20000008800 */
[----:B------:R-:W3:Y:S01]  /*1380*/  @!P1 LDC.64 R28, c[0x0][0x398] ;  /* 0x0000e600ff1c9b82 */ /* 0x000ee20000000a00 */
[----:B------:R-:W-:-:S04]  /*1390*/  @!P1 MOV R23, 0x400 ;  /* 0x0000040000179802 */ /* 0x000fc80000000f00 */
[----:B-12---:R-:W-:-:S07]  /*13a0*/  @!P1 LEA R23, R4, R23, 0x18 ;  /* 0x0000001704179211 */ /* 0x006fce00078ec0ff */
.L_x_83:
[----:B-1-3--:R1:W-:Y:S01]  /*13b0*/  @!P1 STS.64 [R23], R28 ;  /* 0x0000001c17009388 */ /* 0x00a3e20000000a00 */
[----:B------:R-:W-:Y:S01]  /*13c0*/  IADD3 R27, P3, PT, R22, 0x1, RZ ;  /* 0x00000001161b7810 */ /* 0x000fe20007f7e0ff */
[----:B------:R-:W-:Y:S02]  /*13d0*/  BSSY.RECONVERGENT B0, `(.L_x_81) ;  /* 0x0000025000007945 */ /* 0x000fe40003800200 */
[----:B0-----:R1:W-:Y:S01]  /*13e0*/  STS [R2], R3 ;  /* 0x0000000302007388 */ /* 0x0013e20000000800 */
[----:B------:R-:W-:Y:S01]  /*13f0*/  ISETP.NE.U32.AND P0, PT, R27, R20, PT ;  /* 0x000000141b00720c */ /* 0x000fe20003f05070 */
[----:B------:R-:W-:-:S05]  /*1400*/  IMAD.X R25, RZ, RZ, R21, P3 ;  /* 0x000000ffff197224 */ /* 0x000fca00018e0615 */
[----:B------:R-:W-:Y:S01]  /*1410*/  ISETP.NE.AND.EX P0, PT, R25, R0, PT, P0 ;  /* 0x000000001900720c */ /* 0x000fe20003f05300 */
[----:B------:R-:W-:-:S12]  /*1420*/  @P2 BRA `(.L_x_82) ;  /* 0x00000000007c2947 */ /* 0x000fd80003800000 */
[----:B------:R-:W0:Y:S01]  /*1430*/  S2UR UR5, SR_CgaCtaId ;  /* 0x00000000000579c3 */ /* 0x000e220000008800 */
[----:B------:R-:W-:Y:S02]  /*1440*/  UMOV UR4, 0x400 ;  /* 0x0000040000047882 */ /* 0x000fe40000000000 */
[----:B0-----:R-:W-:-:S09]  /*1450*/  ULEA UR4, UR5, UR4, 0x18 ;  /* 0x0000000405047291 */ /* 0x001fd2000f8ec0ff */
[----:B------:R-:W0:Y:S04]  /*1460*/  LDS.64 R4, [UR4+0x8] ;  /* 0x00000804ff047984 */ /* 0x000e280008000a00 */
[----:B------:R-:W2:Y:S04]  /*1470*/  LDS.128 R12, [UR4+0x10] ;  /* 0x00001004ff0c7984 */ /* 0x000ea80008000c00 */
[----:B------:R-:W3:Y:S04]  /*1480*/  LDS.128 R16, [UR4+0x20] ;  /* 0x00002004ff107984 */ /* 0x000ee80008000c00 */
[----:B------:R-:W4:Y:S01]  /*1490*/  LDS.128 R8, [UR4+0x30] ;  /* 0x00003004ff087984 */ /* 0x000f220008000c00 */
[----:B0-----:R-:W-:-:S04]  /*14a0*/  VIMNMX3.U32 R4, R4, R3, R5, PT ;  /* 0x000000030404720f */ /* 0x001fc80003800005 */
[----:B--2---:R-:W-:Y:S02]  /*14b0*/  VIMNMX3.U32 R12, R12, R4, R13, PT ;  /* 0x000000040c0c720f */ /* 0x004fe4000380000d */
[----:B------:R-:W0:Y:S02]  /*14c0*/  LDS.128 R4, [UR4+0x40] ;  /* 0x00004004ff047984 */ /* 0x000e240008000c00 */
[----:B------:R-:W-:-:S04]  /*14d0*/  VIMNMX3.U32 R12, R14, R12, R15, PT ;  /* 0x0000000c0e0c720f */ /* 0x000fc8000380000f */
[----:B---3--:R-:W-:-:S04]  /*14e0*/  VIMNMX3.U32 R12, R16, R12, R17, PT ;  /* 0x0000000c100c720f */ /* 0x008fc80003800011 */
[----:B------:R-:W-:Y:S02]  /*14f0*/  VIMNMX3.U32 R18, R18, R12, R19, PT ;  /* 0x0000000c1212720f */ /* 0x000fe40003800013 */
[----:B------:R-:W2:Y:S02]  /*1500*/  LDS.128 R12, [UR4+0x50] ;  /* 0x00005004ff0c7984 */ /* 0x000ea40008000c00 */
[----:B----4-:R-:W-:-:S04]  /*1510*/  VIMNMX3.U32 R8, R8, R18, R9, PT ;  /* 0x000000120808720f */ /* 0x010fc80003800009 */
[----:B------:R-:W-:Y:S02]  /*1520*/  VIMNMX3.U32 R16, R10, R8, R11, PT ;  /* 0x000000080a10720f */ /* 0x000fe4000380000b */
[----:B------:R-:W3:Y:S02]  /*1530*/  LDS.128 R8, [UR4+0x60] ;  /* 0x00006004ff087984 */ /* 0x000ee40008000c00 */
[----:B0-----:R-:W-:Y:S02]  /*1540*/  VIMNMX3.U32 R4, R4, R16, R5, PT ;  /* 0x000000100404720f */ /* 0x001fe40003800005 */
[----:B------:R-:W0:Y:S02]  /*1550*/  LDS.128 R16, [UR4+0x70] ;  /* 0x00007004ff107984 */ /* 0x000e240008000c00 */
[----:B------:R-:W-:Y:S02]  /*1560*/  VIMNMX3.U32 R6, R6, R4, R7, PT ;  /* 0x000000040606720f */ /* 0x000fe40003800007 */
[----:B------:R-:W4:Y:S02]  /*1570*/  LDS.64 R4, [UR4+0x80] ;  /* 0x00008004ff047984 */ /* 0x000f240008000a00 */
[----:B--2---:R-:W-:-:S04]  /*1580*/  VIMNMX3.U32 R6, R12, R6, R13, PT ;  /* 0x000000060c06720f */ /* 0x004fc8000380000d */
[----:B------:R-:W-:-:S04]  /*1590*/  VIMNMX3.U32 R6, R14, R6, R15, PT ;  /* 0x000000060e06720f */ /* 0x000fc8000380000f */
[----:B---3--:R-:W-:-:S04]  /*15a0*/  VIMNMX3.U32 R6, R8, R6, R9, PT ;  /* 0x000000060806720f */ /* 0x008fc80003800009 */
[----:B------:R-:W-:-:S04]  /*15b0*/  VIMNMX3.U32 R6, R10, R6, R11, PT ;  /* 0x000000060a06720f */ /* 0x000fc8000380000b */
[----:B0-----:R-:W-:Y:S02]  /*15c0*/  VIMNMX3.U32 R16, R16, R6, R17, PT ;  /* 0x000000061010720f */ /* 0x001fe40003800011 */
[----:B------:R-:W-:Y:S02]  /*15d0*/  LEA R6, P3, R22, UR6, 0x2 ;  /* 0x0000000616067c11 */ /* 0x000fe4000f8610ff */
[----:B------:R-:W-:Y:S02]  /*15e0*/  VIMNMX3.U32 R16, R18, R16, R19, PT ;  /* 0x000000101210720f */ /* 0x000fe40003800013 */
[----:B------:R-:W-:Y:S02]  /*15f0*/  LEA.HI.X R7, R22, UR7, R21, 0x2, P3 ;  /* 0x0000000716077c11 */ /* 0x000fe400098f1415 */
[----:B----4-:R-:W-:-:S05]  /*1600*/  VIMNMX3.U32 R5, R4, R16, R5, PT ;  /* 0x000000100405720f */ /* 0x010fca0003800005 */
[----:B------:R0:W-:Y:S02]  /*1610*/  STG.E desc[UR14][R6.64], R5 ;  /* 0x0000000506007986 */ /* 0x0001e4000c10190e */
.L_x_82:
[----:B------:R-:W-:Y:S05]  /*1620*/  BSYNC.RECONVERGENT B0 ;  /* 0x0000000000007941 */ /* 0x000fea0003800200 */
.L_x_81:
[----:B------:R-:W-:Y:S05]  /*1630*/  @!P0 EXIT ;  /* 0x000000000000894d */ /* 0x000fea0003800000 */
[----:B------:R-:W-:Y:S02]  /*1640*/  IMAD.MOV.U32 R22, RZ, RZ, R27 ;  /* 0x000000ffff167224 */ /* 0x000fe400078e001b */
[----:B------:R-:W-:Y:S01]  /*1650*/  IMAD.MOV.U32 R21, RZ, RZ, R25 ;  /* 0x000000ffff157224 */ /* 0x000fe200078e0019 */
[----:B------:R-:W-:Y:S06]  /*1660*/  BRA `(.L_x_83) ;  /* 0xfffffffc00507947 */ /* 0x000fec000383ffff */
.L_x_80:
[----:B------:R-:W-:Y:S01]  /*1670*/  ULEA UR5, UR6, UR5, 0x18 ;  /* 0x0000000506057291 */ /* 0x000fe2000f8ec0ff */
[C---:B------:R-:W-:Y:S01]  /*1680*/  LOP3.LUT R26, R23.reuse, 0xf, RZ, 0xc0, !PT ;  /* 0x0000000f171a7812 */ /* 0x040fe200078ec0ff */
[----:B------:R-:W0:Y:S01]  /*1690*/  LDCU.64 UR12, c[0x0][0x3b0] ;  /* 0x00007600ff0c77ac */ /* 0x000e220008000a00 */
[C---:B------:R-:W-:Y:S02]  /*16a0*/  LOP3.LUT R25, R23.reuse, 0x7, RZ, 0xc0, !PT ;  /* 0x0000000717197812 */ /* 0x040fe400078ec0ff */
[C---:B------:R-:W-:Y:S02]  /*16b0*/  LOP3.LUT R24, R23.reuse, 0xfffffff0, RZ, 0xc0, !PT ;  /* 0xfffffff017187812 */ /* 0x040fe400078ec0ff */
[----:B------:R-:W-:Y:S02]  /*16c0*/  LOP3.LUT R23, R23, 0x3, RZ, 0xc0, !PT ;  /* 0x0000000317177812 */ /* 0x000fe400078ec0ff */
[----:B------:R-:W1:Y:S05]  /*16d0*/  LDS.64 R2, [UR5] ;  /* 0x00000005ff027984 */ /* 0x000e6a0008000a00 */
.L_x_101:
[----:B--2---:R-:W2:Y:S02]  /*16e0*/  LDCU.64 UR6, c[0x0][0x380] ;  /* 0x00007000ff0677ac */ /* 0x004ea40008000a00 */
[----:B0-2---:R-:W-:-:S04]  /*16f0*/  LEA R4, P0, R22, UR6, 0x2 ;  /* 0x0000000616047c11 */ /* 0x005fc8000f8010ff */
[----:B------:R-:W-:-:S05]  /*1700*/  LEA.HI.X R5, R22, UR7, R21, 0x2, P0 ;  /* 0x0000000716057c11 */ /* 0x000fca00080f1415 */
[----:B-----5:R2:W5:Y:S01]  /*1710*/  LDG.E R12, desc[UR14][R4.64] ;  /* 0x0000000e040c7981 */ /* 0x020562000c1e1900 */
[----:B------:R-:W-:Y:S01]  /*1720*/  BSSY.RECONVERGENT B0, `(.L_x_84) ;  /* 0x00000a5000007945 */ /* 0x000fe20003800200 */
[----:B------:R-:W3:Y:S02]  /*1730*/  S2R R13, SR_TID.X ;  /* 0x00000000000d7919 */ /* 0x000ee40000002100 */
[----:B---3--:R-:W-:-:S04]  /*1740*/  LOP3.LUT R14, R13, 0x1f, RZ, 0xc0, !PT ;  /* 0x0000001f0d0e7812 */ /* 0x008fc800078ec0ff */
[----:B------:R-:W-:-:S13]  /*1750*/  ISETP.NE.AND P0, PT, R14, RZ, PT ;  /* 0x000000ff0e00720c */ /* 0x000fda0003f05270 */
[----:B--2---:R-:W-:Y:S05]  /*1760*/  @P0 BRA `(.L_x_85) ;  /* 0x0000000800800947 */ /* 0x004fea0003800000 */
[----:B------:R-:W2:Y:S01]  /*1770*/  LDCU UR5, c[0x0][0x3b8] ;  /* 0x00007700ff0577ac */ /* 0x000ea20008000800 */
[----:B------:R-:W-:Y:S01]  /*1780*/  CS2R R4, SRZ ;  /* 0x0000000000047805 */ /* 0x000fe2000001ff00 */
[----:B------:R-:W-:Y:S01]  /*1790*/  IMAD.MOV.U32 R7, RZ, RZ, RZ ;  /* 0x000000ffff077224 */ /* 0x000fe200078e00ff */
[----:B--2---:R-:W-:-:S04]  /*17a0*/  UISETP.GE.U32.AND UP0, UPT, UR5, 0x10, UPT ;  /* 0x000000100500788c */ /* 0x004fc8000bf06070 */
[----:B------:R-:W-:-:S09]  /*17b0*/  UISETP.GE.U32.AND.EX UP0, UPT, URZ, URZ, UPT, UP0 ;  /* 0x000000ffff00728c */ /* 0x000fd2000bf06100 */
[----:B------:R-:W-:Y:S05]  /*17c0*/  BRA.U !UP0, `(.L_x_86) ;  /* 0x0000000108bc7547 */ /* 0x000fea000b800000 */
[----:B------:R-:W-:Y:S01]  /*17d0*/  IMAD.MOV.U32 R5, RZ, RZ, RZ ;  /* 0x000000ffff057224 */ /* 0x000fe200078e00ff */
[----:B------:R-:W2:Y:S01]  /*17e0*/  LDCU.64 UR16, c[0x0][0x3b0] ;  /* 0x00007600ff1077ac */ /* 0x000ea20008000a00 */
[----:B------:R-:W-:Y:S01]  /*17f0*/  UMOV UR5, URZ ;  /* 0x000000ff00057c82 */ /* 0x000fe20008000000 */
[----:B------:R-:W-:-:S05]  /*1800*/  UMOV UR6, URZ ;  /* 0x000000ff00067c82 */ /* 0x000fca0008000000 */
.L_x_87:
[----:B--2---:R-:W-:-:S04]  /*1810*/  ULEA UR7, UP0, UR5, UR16, 0x2 ;  /* 0x0000001005077291 */ /* 0x004fc8000f8010ff */
[----:B------:R-:W-:Y:S02]  /*1820*/  ULEA.HI.X UR10, UR5, UR17, UR6, 0x2, UP0 ;  /* 0x00000011050a7291 */ /* 0x000fe400080f1406 */
[----:B-1----:R-:W-:-:S04]  /*1830*/  IMAD.U32 R2, RZ, RZ, UR7 ;  /* 0x00000007ff027e24 */ /* 0x002fc8000f8e00ff */
        /* <DEDUP_REMOVED lines=35> */
[----:B----4-:R-:W-:-:S04]  /*1a70*/  IMAD R5, R12, R6, R5 ;  /* 0x000000060c057224 */ /* 0x010fc800078e0205 */
[----:B------:R-:W-:Y:S01]  /*1a80*/  IMAD R5, R12, R10, R5 ;  /* 0x0000000a0c057224 */ /* 0x000fe200078e0205 */
[----:B------:R-:W-:Y:S06]  /*1a90*/  @P0 BRA `(.L_x_87) ;  /* 0xfffffffc005c0947 */ /* 0x000fec000383ffff */
[----:B------:R-:W-:Y:S02]  /*1aa0*/  IMAD.MOV.U32 R7, RZ, RZ, R24 ;  /* 0x000000ffff077224 */ /* 0x000fe400078e0018 */
[----:B------:R-:W-:-:S07]  /*1ab0*/  IMAD.MOV.U32 R4, RZ, RZ, RZ ;  /* 0x000000ffff047224 */ /* 0x000fce00078e00ff */
.L_x_86:
[----:B------:R-:W-:-:S04]  /*1ac0*/  ISETP.NE.U32.AND P0, PT, R26, RZ, PT ;  /* 0x000000ff1a00720c */ /* 0x000fc80003f05070 */
[----:B------:R-:W-:-:S13]  /*1ad0*/  ISETP.NE.AND.EX P0, PT, RZ, RZ, PT, P0 ;  /* 0x000000ffff00720c */ /* 0x000fda0003f05300 */
[----:B------:R-:W-:Y:S05]  /*1ae0*/  @!P0 BRA `(.L_x_88) ;  /* 0x0000000000fc8947 */ /* 0x000fea0003800000 */
[----:B-1----:R-:W-:-:S04]  /*1af0*/  IADD3 R2, P1, PT, R26, -0x1, RZ ;  /* 0xffffffff1a027810 */ /* 0x002fc80007f3e0ff */
[----:B------:R-:W-:Y:S01]  /*1b00*/  ISETP.GE.U32.AND P0, PT, R2, 0x7, PT ;  /* 0x000000070200780c */ /* 0x000fe20003f06070 */
[----:B------:R-:W-:Y:S01]  /*1b10*/  IMAD.X R2, RZ, RZ, -0x1, P1 ;  /* 0xffffffffff027424 */ /* 0x000fe200008e06ff */
[----:B------:R-:W-:-:S04]  /*1b20*/  ISETP.NE.U32.AND P1, PT, R25, RZ, PT ;  /* 0x000000ff1900720c */ /* 0x000fc80003f25070 */
[----:B------:R-:W-:Y:S02]  /*1b30*/  ISETP.GE.U32.AND.EX P0, PT, R2, RZ, PT, P0 ;  /* 0x000000ff0200720c */ /* 0x000fe40003f06100 */
[----:B------:R-:W-:-:S11]  /*1b40*/  ISETP.NE.AND.EX P1, PT, RZ, RZ, PT, P1 ;  /* 0x000000ffff00720c */ /* 0x000fd60003f25310 */
[----:B------:R-:W-:Y:S05]  /*1b50*/  @!P0 BRA `(.L_x_89) ;  /* 0x0000000000548947 */ /* 0x000fea0003800000 */
[----:B------:R-:W1:Y:S02]  /*1b60*/  LDC.64 R2, c[0x0][0x3b0] ;  /* 0x0000ec00ff027b82 */ /* 0x000e640000000a00 */
[----:B-1----:R-:W-:-:S04]  /*1b70*/  LEA R2, P0, R7, R2, 0x2 ;  /* 0x0000000207027211 */ /* 0x002fc800078010ff */
        /* <DEDUP_REMOVED lines=19> */
.L_x_89:
[----:B------:R-:W-:Y:S05]  /*1cb0*/  @!P1 BRA `(.L_x_88) ;  /* 0x0000000000889947 */ /* 0x000fea0003800000 */
[----:B------:R-:W-:-:S04]  /*1cc0*/  IADD3 R2, P1, PT, R25, -0x1, RZ ;  /* 0xffffffff19027810 */ /* 0x000fc80007f3e0ff */
[----:B------:R-:W-:Y:S01]  /*1cd0*/  ISETP.GE.U32.AND P0, PT, R2, 0x3, PT ;  /* 0x000000030200780c */ /* 0x000fe20003f06070 */
[----:B------:R-:W-:-:S05]  /*1ce0*/  IMAD.X R2, RZ, RZ, -0x1, P1 ;  /* 0xffffffffff027424 */ /* 0x000fca00008e06ff */
[----:B------:R-:W-:-:S13]  /*1cf0*/  ISETP.GE.U32.AND.EX P0, PT, R2, RZ, PT, P0 ;  /* 0x000000ff0200720c */ /* 0x000fda0003f06100 */
[----:B------:R-:W1:Y:S02]  /*1d00*/  @P0 LDC.64 R2, c[0x0][0x3b0] ;  /* 0x0000ec00ff020b82 */ /* 0x000e640000000a00 */
[----:B-1----:R-:W-:-:S04]  /*1d10*/  @P0 LEA R2, P1, R7, R2, 0x2 ;  /* 0x0000000207020211 */ /* 0x002fc800078210ff */
        /* <DEDUP_REMOVED lines=14> */
[----:B------:R-:W1:Y:S02]  /*1e00*/  LDC.64 R2, c[0x0][0x3b0] ;  /* 0x0000ec00ff027b82 */ /* 0x000e640000000a00 */
[----:B-1----:R-:W-:-:S04]  /*1e10*/  LEA R2, P0, R7, R2, 0x2 ;  /* 0x0000000207027211 */ /* 0x002fc800078010ff */
        /* <DEDUP_REMOVED lines=12> */
.L_x_88:
[----:B------:R-:W2:Y:S02]  /*1ee0*/  LDCU UR5, c[0x0][0x3a4] ;  /* 0x00007480ff0577ac */ /* 0x000ea40008000800 */
[----:B--2---:R-:W-:-:S09]  /*1ef0*/  UISETP.NE.U32.AND UP0, UPT, UR5, URZ, UPT ;  /* 0x000000ff0500728c */ /* 0x004fd2000bf05070 */
[----:B------:R-:W-:Y:S05]  /*1f00*/  BRA.U UP0, `(.L_x_90) ;  /* 0x0000000100507547 */ /* 0x000fea000b800000 */
[----:B------:R-:W2:Y:S01]  /*1f10*/  LDCU UR5, c[0x0][0x3a0] ;  /* 0x00007400ff0577ac */ /* 0x000ea20008000800 */
[----:B-1----:R-:W-:Y:S01]  /*1f20*/  IMAD.MOV.U32 R2, RZ, RZ, RZ ;  /* 0x000000ffff027224 */ /* 0x002fe200078e00ff */
[----:B--2---:R-:W1:Y:S01]  /*1f30*/  I2F.U32.RP R4, UR5 ;  /* 0x0000000500047d06 */ /* 0x004e620008209000 */
[----:B------:R-:W-:-:S07]  /*1f40*/  ISETP.NE.U32.AND P1, PT, RZ, UR5, PT ;  /* 0x00000005ff007c0c */ /* 0x000fce000bf25070 */
[----:B-1----:R-:W1:Y:S02]  /*1f50*/  MUFU.RCP R4, R4 ;  /* 0x0000000400047308 */ /* 0x002e640000001000 */
[----:B-1----:R-:W-:-:S06]  /*1f60*/  VIADD R3, R4, 0xffffffe ;  /* 0x0ffffffe04037836 */ /* 0x002fcc0000000000 */
[----:B------:R-:W1:Y:S02]  /*1f70*/  F2I.FTZ.U32.TRUNC.NTZ R3, R3 ;  /* 0x0000000300037305 */ /* 0x000e64000021f000 */
        /* <DEDUP_REMOVED lines=13> */
.L_x_90:
[----:B------:R-:W-:Y:S01]  /*2050*/  IMAD.MOV.U32 R8, RZ, RZ, R5 ;  /* 0x000000ffff087224 */ /* 0x000fe200078e0005 */
[----:B------:R-:W-:-:S07]  /*2060*/  MOV R10, 0x2080 ;  /* 0x00002080000a7802 */ /* 0x000fce0000000f00 */
[----:B01---5:R-:W-:Y:S05]  /*2070*/  CALL.REL.NOINC `($__internal_1_$__cuda_sm20_rem_u64) ;  /* 0x0000000c00807944 */ /* 0x023fea0003c00000 */
[----:B------:R-:W-:Y:S02]  /*2080*/  IMAD.MOV.U32 R2, RZ, RZ, R6 ;  /* 0x000000ffff027224 */ /* 0x000fe400078e0006 */
[----:B------:R-:W-:-:S07]  /*2090*/  IMAD.MOV.U32 R3, RZ, RZ, R7 ;  /* 0x000000ffff037224 */ /* 0x000fce00078e0007 */
.L_x_91:
[----:B------:R-:W1:Y:S01]  /*20a0*/  LDCU.64 UR10, c[0x0][0x3a8] ;  /* 0x00007500ff0a77ac */ /* 0x000e620008000a00 */
[----:B------:R-:W2:Y:S01]  /*20b0*/  LDC.64 R4, c[0x0][0x398] ;  /* 0x0000e600ff047b82 */ /* 0x000ea20000000a00 */
[----:B------:R-:W-:-:S07]  /*20c0*/  UMOV UR5, 0x400 ;  /* 0x0000040000057882 */ /* 0x000fce0000000000 */
[----:B------:R-:W3:Y:S01]  /*20d0*/  S2UR UR6, SR_CgaCtaId ;  /* 0x00000000000679c3 */ /* 0x000ee20000008800 */
[----:B-1----:R-:W-:Y:S02]  /*20e0*/  USHF.L.U64.HI UR11, UR10, 0x7, UR11 ;  /* 0x000000070a0b7899 */ /* 0x002fe4000801020b */
[----:B------:R-:W-:-:S04]  /*20f0*/  USHF.L.U32 UR10, UR10, 0x7, URZ ;  /* 0x000000070a0a7899 */ /* 0x000fc800080006ff */
[C---:B------:R-:W-:Y:S02]  /*2100*/  IMAD R7, R2.reuse, UR11, RZ ;  /* 0x0000000b02077c24 */ /* 0x040fe4000f8e02ff */
[----:B--2---:R-:W-:-:S04]  /*2110*/  IMAD.WIDE.U32 R4, R2, UR10, R4 ;  /* 0x0000000a02047c25 */ /* 0x004fc8000f8e0004 */
[----:B------:R-:W-:Y:S02]  /*2120*/  IMAD R3, R3, UR10, R7 ;  /* 0x0000000a03037c24 */ /* 0x000fe4000f8e0207 */
[----:B------:R-:W-:Y:S01]  /*2130*/  IMAD.MOV.U32 R2, RZ, RZ, R4 ;  /* 0x000000ffff027224 */ /* 0x000fe200078e0004 */
[----:B---3--:R-:W-:Y:S01]  /*2140*/  ULEA UR5, UR6, UR5, 0x18 ;  /* 0x0000000506057291 */ /* 0x008fe2000f8ec0ff */
[----:B------:R-:W-:-:S08]  /*2150*/  IMAD.IADD R3, R5, 0x1, R3 ;  /* 0x0000000105037824 */ /* 0x000fd000078e0203 */
[----:B------:R2:W-:Y:S03]  /*2160*/  STS.64 [UR5], R2 ;  /* 0x00000002ff007988 */ /* 0x0005e60008000a05 */
.L_x_85:
[----:B0-----:R-:W-:Y:S05]  /*2170*/  BSYNC.RECONVERGENT B0 ;  /* 0x0000000000007941 */ /* 0x001fea0003800200 */
.L_x_84:
[----:B------:R-:W0:Y:S01]  /*2180*/  S2UR UR6, SR_CgaCtaId ;  /* 0x00000000000679c3 */ /* 0x000e220000008800 */
[----:B------:R-:W-:Y:S01]  /*2190*/  UMOV UR5, 0x400 ;  /* 0x0000040000057882 */ /* 0x000fe20000000000 */
[----:B------:R-:W-:Y:S01]  /*21a0*/  CS2R R8, SRZ ;  /* 0x0000000000087805 */ /* 0x000fe2000001ff00 */
[----:B------:R-:W-:-:S05]  /*21b0*/  UIADD3 UR5, UPT, UPT, UR5, 0x8, URZ ;  /* 0x0000000805057890 */ /* 0x000fca000fffe0ff */
[----:B------:R-:W3:Y:S01]  /*21c0*/  LDC R4, c[0x0][0x3c8] ;  /* 0x0000f200ff047b82 */ /* 0x000ee20000000800 */
[----:B0-----:R-:W-:-:S06]  /*21d0*/  ULEA UR5, UR6, UR5, 0x18 ;  /* 0x0000000506057291 */ /* 0x001fcc000f8ec0ff */
[----:B------:R-:W-:-:S05]  /*21e0*/  LEA R5, R14, UR5, 0x2 ;  /* 0x000000050e057c11 */ /* 0x000fca000f8e10ff */
[----:B---3--:R0:W-:Y:S01]  /*21f0*/  STS [R5], R4 ;  /* 0x0000000405007388 */ /* 0x0081e20000000800 */
[----:B------:R-:W3:Y:S02]  /*2200*/  LDCU UR5, c[0x0][0x3c8] ;  /* 0x00007900ff0577ac */ /* 0x000ee40008000800 */
[----:B0--3--:R-:W-:-:S07]  /*2210*/  IMAD.U32 R7, RZ, RZ, UR5 ;  /* 0x00000005ff077e24 */ /* 0x009fce000f8e00ff */
.L_x_98:
[----:B0-----:R-:W0:Y:S01]  /*2220*/  LDCU UR5, c[0x0][0x3b8] ;  /* 0x00007700ff0577ac */ /* 0x001e220008000800 */
[C---:B------:R-:W-:Y:S01]  /*2230*/  IMAD.SHL.U32 R4, R9.reuse, 0x20, RZ ;  /* 0x0000002009047824 */ /* 0x040fe200078e00ff */
[C-C-:B------:R-:W-:Y:S01]  /*2240*/  SHF.L.U64.HI R6, R9.reuse, 0x5, R8.reuse ;  /* 0x0000000509067819 */ /* 0x140fe20000010208 */
[----:B------:R-:W-:Y:S01]  /*2250*/  IMAD.MOV.U32 R15, RZ, RZ, RZ ;  /* 0x000000ffff0f7224 */ /* 0x000fe200078e00ff */
[----:B------:R-:W3:Y:S01]  /*2260*/  LDCU.64 UR6, c[0x0][0x3a8] ;  /* 0x00007500ff0677ac */ /* 0x000ee20008000a00 */
[----:B------:R-:W-:Y:S01]  /*2270*/  IADD3 R9, P0, PT, R9, 0x1, RZ ;  /* 0x0000000109097810 */ /* 0x000fe20007f1e0ff */
[----:B------:R-:W-:Y:S01]  /*2280*/  IMAD.MOV.U32 R10, RZ, RZ, RZ ;  /* 0x000000ffff0a7224 */ /* 0x000fe200078e00ff */
[----:B------:R-:W-:Y:S01]  /*2290*/  LOP3.LUT R11, R4, 0x1f, R13, 0xf8, !PT ;  /* 0x0000001f040b7812 */ /* 0x000fe200078ef80d */
[----:B------:R-:W-:Y:S02]  /*22a0*/  IMAD.MOV.U32 R17, RZ, RZ, RZ ;  /* 0x000000ffff117224 */ /* 0x000fe400078e00ff */
[----:B------:R-:W-:Y:S01]  /*22b0*/  IMAD.X R8, RZ, RZ, R8, P0 ;  /* 0x000000ffff087224 */ /* 0x000fe200000e0608 */
[----:B0-----:R-:W-:-:S04]  /*22c0*/  UISETP.GE.U32.AND UP0, UPT, UR5, 0x10, UPT ;  /* 0x000000100500788c */ /* 0x001fc8000bf06070 */
[----:B------:R-:W-:Y:S01]  /*22d0*/  UISETP.GE.U32.AND.EX UP0, UPT, URZ, URZ, UPT, UP0 ;  /* 0x000000ffff00728c */ /* 0x000fe2000bf06100 */
[----:B---3--:R-:W-:-:S04]  /*22e0*/  ISETP.NE.U32.AND P0, PT, R9, UR6, PT ;  /* 0x0000000609007c0c */ /* 0x008fc8000bf05070 */
[----:B------:R-:W-:-:S04]  /*22f0*/  ISETP.NE.AND.EX P0, PT, R8, UR7, PT, P0 ;  /* 0x0000000708007c0c */ /* 0x000fc8000bf05300 */
[----:B------:R-:W-:Y:S09]  /*2300*/  BRA.U !UP0, `(.L_x_92) ;  /* 0x0000000108b87547 */ /* 0x000ff2000b800000 */
[----:B------:R-:W-:Y:S02]  /*2310*/  IMAD.MOV.U32 R15, RZ, RZ, RZ ;  /* 0x000000ffff0f7224 */ /* 0x000fe400078e00ff */
[----:B------:R-:W-:Y:S02]  /*2320*/  IMAD.MOV.U32 R10, RZ, RZ, RZ ;  /* 0x000000ffff0a7224 */ /* 0x000fe400078e00ff */
[----:B------:R-:W-:-:S07]  /*2330*/  IMAD.MOV.U32 R17, RZ, RZ, RZ ;  /* 0x000000ffff117224 */ /* 0x000fce00078e00ff */
.L_x_93:
[----:B------:R-:W-:-:S05]  /*2340*/  IADD3 R5, P1, PT, R10, R11, RZ ;  /* 0x0000000b0a057210 */ /* 0x000fca0007f3e0ff */
[----:B------:R-:W-:Y:S01]  /*2350*/  IMAD.X R14, R17, 0x1, R6, P1 ;  /* 0x00000001110e7824 */ /* 0x000fe200008e0606 */
[----:B------:R-:W-:-:S04]  /*2360*/  LEA R4, P1, R5, UR12, 0x2 ;  /* 0x0000000c05047c11 */ /* 0x000fc8000f8210ff */
[----:B------:R-:W-:-:S05]  /*2370*/  LEA.HI.X R5, R5, UR13, R14, 0x2, P1 ;  /* 0x0000000d05057c11 */ /* 0x000fca00088f140e */
[----:B------:R-:W3:Y:S04]  /*2380*/  LDG.E R14, desc[UR14][R4.64+0x4] ;  /* 0x0000040e040e7981 */ /* 0x000ee8000c1e1900 */
[----:B------:R-:W4:Y:S04]  /*2390*/  LDG.E R16, desc[UR14][R4.64+0x8] ;  /* 0x0000080e04107981 */ /* 0x000f28000c1e1900 */
[----:B------:R-:W2:Y:S04]  /*23a0*/  LDG.E R27, desc[UR14][R4.64+0xc] ;  /* 0x00000c0e041b7981 */ /* 0x000ea8000c1e1900 */
[----:B------:R-:W2:Y:S01]  /*23b0*/  LDG.E R19, desc[UR14][R4.64+0x10] ;  /* 0x0000100e04137981 */ /* 0x000ea2000c1e1900 */
[----:B---3-5:R-:W-:-:S03]  /*23c0*/  IMAD R29, R12, R14, R15 ;  /* 0x0000000e0c1d7224 */ /* 0x028fc600078e020f */
[----:B------:R-:W3:Y:S01]  /*23d0*/  LDG.E R15, desc[UR14][R4.64+0x14] ;  /* 0x0000140e040f7981 */ /* 0x000ee2000c1e1900 */
[----:B----4-:R-:W-:-:S03]  /*23e0*/  IMAD R16, R12, R16, R29 ;  /* 0x000000100c107224 */ /* 0x010fc600078e021d */
[----:B------:R-:W4:Y:S01]  /*23f0*/  LDG.E R29, desc[UR14][R4.64+0x18] ;  /* 0x0000180e041d7981 */ /* 0x000f22000c1e1900 */
[----:B--2---:R-:W-:-:S03]  /*2400*/  IMAD R16, R12, R27, R16 ;  /* 0x0000001b0c107224 */ /* 0x004fc600078e0210 */
[----:B------:R-:W2:Y:S01]  /*2410*/  LDG.E R27, desc[UR14][R4.64+0x1c] ;  /* 0x00001c0e041b7981 */ /* 0x000ea2000c1e1900 */
[----:B------:R-:W-:-:S03]  /*2420*/  IMAD R16, R12, R19, R16 ;  /* 0x000000130c107224 */ /* 0x000fc600078e0210 */
[----:B------:R-:W2:Y:S04]  /*2430*/  LDG.E R19, desc[UR14][R4.64+0x20] ;  /* 0x0000200e04137981 */ /* 0x000ea8000c1e1900 */
[----:B------:R-:W2:Y:S01]  /*2440*/  LDG.E R14, desc[UR14][R4.64+0x40] ;  /* 0x0000400e040e7981 */ /* 0x000ea2000c1e1900 */
[----:B---3--:R-:W-:-:S03]  /*2450*/  IMAD R16, R12, R15, R16 ;  /* 0x0000000f0c107224 */ /* 0x008fc600078e0210 */
[----:B------:R-:W3:Y:S01]  /*2460*/  LDG.E R15, desc[UR14][R4.64+0x24] ;  /* 0x0000240e040f7981 */ /* 0x000ee2000c1e1900 */
[----:B----4-:R-:W-:-:S03]  /*2470*/  IMAD R16, R12, R29, R16 ;  /* 0x0000001d0c107224 */ /* 0x010fc600078e0210 */
[----:B------:R-:W4:Y:S01]  /*2480*/  LDG.E R29, desc[UR14][R4.64+0x28] ;  /* 0x0000280e041d7981 */ /* 0x000f22000c1e1900 */
[----:B--2---:R-:W-:-:S03]  /*2490*/  IMAD R16, R12, R27, R16 ;  /* 0x0000001b0c107224 */ /* 0x004fc600078e0210 */
[----:B------:R-:W2:Y:S01]  /*24a0*/  LDG.E R27, desc[UR14][R4.64+0x2c] ;  /* 0x00002c0e041b7981 */ /* 0x000ea2000c1e1900 */
[----:B------:R-:W-:-:S03]  /*24b0*/  IMAD R16, R12, R19, R16 ;  /* 0x000000130c107224 */ /* 0x000fc600078e0210 */
[----:B------:R-:W2:Y:S01]  /*24c0*/  LDG.E R19, desc[UR14][R4.64+0x30] ;  /* 0x0000300e04137981 */ /* 0x000ea2000c1e1900 */
[----:B---3--:R-:W-:-:S03]  /*24d0*/  IMAD R16, R12, R15, R16 ;  /* 0x0000000f0c107224 */ /* 0x008fc600078e0210 */
[----:B------:R-:W3:Y:S01]  /*24e0*/  LDG.E R15, desc[UR14][R4.64+0x34] ;  /* 0x0000340e040f7981 */ /* 0x000ee2000c1e1900 */
[----:B----4-:R-:W-:-:S03]  /*24f0*/  IMAD R16, R12, R29, R16 ;  /* 0x0000001d0c107224 */ /* 0x010fc600078e0210 */
[----:B------:R-:W4:Y:S01]  /*2500*/  LDG.E R29, desc[UR14][R4.64+0x38] ;  /* 0x0000380e041d7981 */ /* 0x000f22000c1e1900 */
[----:B--2---:R-:W-:-:S03]  /*2510*/  IMAD R16, R12, R27, R16 ;  /* 0x0000001b0c107224 */ /* 0x004fc600078e0210 */
[----:B------:R-:W2:Y:S01]  /*2520*/  LDG.E R27, desc[UR14][R4.64+0x3c] ;  /* 0x00003c0e041b7981 */ /* 0x000ea2000c1e1900 */
[----:B------:R-:W-:Y:S01]  /*2530*/  IADD3 R10, P2, PT, R10, 0x10, RZ ;  /* 0x000000100a0a7810 */ /* 0x000fe20007f5e0ff */
[----:B------:R-:W-:-:S03]  /*2540*/  IMAD R16, R12, R19, R16 ;  /* 0x000000130c107224 */ /* 0x000fc600078e0210 */
[----:B------:R-:W-:Y:S01]  /*2550*/  ISETP.NE.U32.AND P1, PT, R10, R24, PT ;  /* 0x000000180a00720c */ /* 0x000fe20003f25070 */
[----:B------:R-:W-:-:S05]  /*2560*/  IMAD.X R17, RZ, RZ, R17, P2 ;  /* 0x000000ffff117224 */ /* 0x000fca00010e0611 */
[----:B------:R-:W-:Y:S01]  /*2570*/  ISETP.NE.AND.EX P1, PT, R17, RZ, PT, P1 ;  /* 0x000000ff1100720c */ /* 0x000fe20003f25310 */
[----:B---3--:R-:W-:-:S04]  /*2580*/  IMAD R15, R12, R15, R16 ;  /* 0x0000000f0c0f7224 */ /* 0x008fc800078e0210 */
[----:B----4-:R-:W-:-:S04]  /*2590*/  IMAD R15, R12, R29, R15 ;  /* 0x0000001d0c0f7224 */ /* 0x010fc800078e020f */
[----:B--2---:R-:W-:-:S04]  /*25a0*/  IMAD R15, R12, R27, R15 ;  /* 0x0000001b0c0f7224 */ /* 0x004fc800078e020f */
[----:B------:R-:W-:Y:S01]  /*25b0*/  IMAD R15, R12, R14, R15 ;  /* 0x0000000e0c0f7224 */ /* 0x000fe200078e020f */
[----:B------:R-:W-:Y:S06]  /*25c0*/  @P1 BRA `(.L_x_93) ;  /* 0xfffffffc005c1947 */ /* 0x000fec000383ffff */
[----:B------:R-:W-:Y:S02]  /*25d0*/  IMAD.MOV.U32 R10, RZ, RZ, R24 ;  /* 0x000000ffff0a7224 */ /* 0x000fe400078e0018 */
[----:B------:R-:W-:-:S07]  /*25e0*/  IMAD.MOV.U32 R17, RZ, RZ, RZ ;  /* 0x000000ffff117224 */ /* 0x000fce00078e00ff */
.L_x_92:
[----:B------:R-:W-:-:S04]  /*25f0*/  ISETP.NE.U32.AND P1, PT, R26, RZ, PT ;  /* 0x000000ff1a00720c */ /* 0x000fc80003f25070 */
[----:B------:R-:W-:-:S13]  /*2600*/  ISETP.NE.AND.EX P1, PT, RZ, RZ, PT, P1 ;  /* 0x000000ffff00720c */ /* 0x000fda0003f25310 */
[----:B------:R-:W-:Y:S05]  /*2610*/  @!P1 BRA `(.L_x_94) ;  /* 0x0000000400149947 */ /* 0x000fea0003800000 */
[----:B------:R-:W-:Y:S02]  /*2620*/  IADD3 R4, P2, PT, R26, -0x1, RZ ;  /* 0xffffffff1a047810 */ /* 0x000fe40007f5e0ff */
[----:B------:R-:W-:Y:S02]  /*2630*/  ISETP.NE.U32.AND P3, PT, R25, RZ, PT ;  /* 0x000000ff1900720c */ /* 0x000fe40003f65070 */
[----:B------:R-:W-:Y:S01]  /*2640*/  ISETP.GE.U32.AND P1, PT, R4, 0x7, PT ;  /* 0x000000070400780c */ /* 0x000fe20003f26070 */
[----:B------:R-:W-:-:S05]  /*2650*/  IMAD.X R4, RZ, RZ, -0x1, P2 ;  /* 0xffffffffff047424 */ /* 0x000fca00010e06ff */
[----:B------:R-:W-:Y:S02]  /*2660*/  ISETP.GE.U32.AND.EX P2, PT, R4, RZ, PT, P1 ;  /* 0x000000ff0400720c */ /* 0x000fe40003f46110 */
[----:B------:R-:W-:-:S11]  /*2670*/  ISETP.NE.AND.EX P1, PT, RZ, RZ, PT, P3 ;  /* 0x000000ffff00720c */ /* 0x000fd60003f25330 */
[----:B------:R-:W-:Y:S05]  /*2680*/  @!P2 BRA `(.L_x_95) ;  /* 0x00000000005ca947 */ /* 0x000fea0003800000 */
[----:B------:R-:W0:Y:S01]  /*2690*/  LDCU.64 UR6, c[0x0][0x3b0] ;  /* 0x00007600ff0677ac */ /* 0x000e220008000a00 */
[----:B------:R-:W-:-:S05]  /*26a0*/  IADD3 R5, P2, PT, R10, R11, RZ ;  /* 0x0000000b0a057210 */ /* 0x000fca0007f5e0ff */
[----:B------:R-:W-:Y:S01]  /*26b0*/  IMAD.X R14, R17, 0x1, R6, P2 ;  /* 0x00000001110e7824 */ /* 0x000fe200010e0606 */
[----:B0-----:R-:W-:-:S04]  /*26c0*/  LEA R4, P2, R5, UR6, 0x2 ;  /* 0x0000000605047c11 */ /* 0x001fc8000f8410ff */
        /* <DEDUP_REMOVED lines=10> */
[----:B------:R-:W2:Y:S04]  /*2770*/  LDG.E R27, desc[UR14][R4.64+0x1c] ;  /* 0x00001c0e041b7981 */ /* 0x000ea8000c1e1900 */
[----:B------:R-:W2:Y:S01]  /*2780*/  LDG.E R14, desc[UR14][R4.64+0x20] ;  /* 0x0000200e040e7981 */ /* 0x000ea2000c1e1900 */
[----:B------:R-:W-:Y:S01]  /*2790*/  IMAD R16, R12, R19, R16 ;  /* 0x000000130c107224 */ /* 0x000fe200078e0210 */
[----:B------:R-:W-:-:S05]  /*27a0*/  IADD3 R10, P2, PT, R10, 0x8, RZ ;  /* 0x000000080a0a7810 */ /* 0x000fca0007f5e0ff */
[----:B------:R-:W-:Y:S02]  /*27b0*/  IMAD.X R17, RZ, RZ, R17, P2 ;  /* 0x000000ffff117224 */ /* 0x000fe400010e0611 */
[----:B---3--:R-:W-:-:S04]  /*27c0*/  IMAD R15, R12, R15, R16 ;  /* 0x0000000f0c0f7224 */ /* 0x008fc800078e0210 */
[----:B----4-:R-:W-:-:S04]  /*27d0*/  IMAD R15, R12, R29, R15 ;  /* 0x0000001d0c0f7224 */ /* 0x010fc800078e020f */
[----:B--2---:R-:W-:-:S04]  /*27e0*/  IMAD R15, R12, R27, R15 ;  /* 0x0000001b0c0f7224 */ /* 0x004fc800078e020f */
[----:B------:R-:W-:-:S07]  /*27f0*/  IMAD R15, R12, R14, R15 ;  /* 0x0000000e0c0f7224 */ /* 0x000fce00078e020f */
.L_x_95:
[----:B------:R-:W-:Y:S05]  /*2800*/  @!P1 BRA `(.L_x_94) ;  /* 0x0000000000989947 */ /* 0x000fea0003800000 */
[----:B------:R-:W-:-:S04]  /*2810*/  IADD3 R4, P2, PT, R25, -0x1, RZ ;  /* 0xffffffff19047810 */ /* 0x000fc80007f5e0ff */
[----:B------:R-:W-:Y:S01]  /*2820*/  ISETP.GE.U32.AND P1, PT, R4, 0x3, PT ;  /* 0x000000030400780c */ /* 0x000fe20003f26070 */
[----:B------:R-:W-:-:S05]  /*2830*/  IMAD.X R4, RZ, RZ, -0x1, P2 ;  /* 0xffffffffff047424 */ /* 0x000fca00010e06ff */
[----:B------:R-:W-:-:S13]  /*2840*/  ISETP.GE.U32.AND.EX P1, PT, R4, RZ, PT, P1 ;  /* 0x000000ff0400720c */ /* 0x000fda0003f26110 */
[----:B------:R-:W0:Y:S01]  /*2850*/  @P1 LDC.64 R4, c[0x0][0x3b0] ;  /* 0x0000ec00ff041b82 */ /* 0x000e220000000a00 */
[----:B------:R-:W-:-:S05]  /*2860*/  @P1 IADD3 R14, P2, PT, R10, R11, RZ ;  /* 0x0000000b0a0e1210 */ /* 0x000fca0007f5e0ff */
[----:B------:R-:W-:Y:S01]  /*2870*/  @P1 IMAD.X R16, R17, 0x1, R6, P2 ;  /* 0x0000000111101824 */ /* 0x000fe200010e0606 */
[----:B0-----:R-:W-:-:S04]  /*2880*/  @P1 LEA R4, P2, R14, R4, 0x2 ;  /* 0x000000040e041211 */ /* 0x001fc800078410ff */
[----:B------:R-:W-:-:S05]  /*2890*/  @P1 LEA.HI.X R5, R14, R5, R16, 0x2, P2 ;  /* 0x000000050e051211 */ /* 0x000fca00010f1410 */
[----:B------:R-:W3:Y:S04]  /*28a0*/  @P1 LDG.E R14, desc[UR14][R4.64+0x4] ;  /* 0x0000040e040e1981 */ /* 0x000ee8000c1e1900 */
[----:B------:R-:W4:Y:S04]  /*28b0*/  @P1 LDG.E R16, desc[UR14][R4.64+0x8] ;  /* 0x0000080e04101981 */ /* 0x000f28000c1e1900 */
[----:B------:R-:W2:Y:S04]  /*28c0*/  @P1 LDG.E R18, desc[UR14][R4.64+0xc] ;  /* 0x00000c0e04121981 */ /* 0x000ea8000c1e1900 */
[----:B------:R-:W2:Y:S01]  /*28d0*/  @P1 LDG.E R27, desc[UR14][R4.64+0x10] ;  /* 0x0000100e041b1981 */ /* 0x000ea2000c1e1900 */
[----:B------:R-:W-:-:S02]  /*28e0*/  ISETP.NE.U32.AND P2, PT, R23, RZ, PT ;  /* 0x000000ff1700720c */ /* 0x000fc40003f45070 */
[----:B------:R-:W-:Y:S02]  /*28f0*/  @P1 IADD3 R10, P3, PT, R10, 0x4, RZ ;  /* 0x000000040a0a1810 */ /* 0x000fe40007f7e0ff */
[----:B------:R-:W-:-:S03]  /*2900*/  ISETP.NE.AND.EX P2, PT, RZ, RZ, PT, P2 ;  /* 0x000000ffff00720c */ /* 0x000fc60003f45320 */
[----:B------:R-:W-:Y:S02]  /*2910*/  @P1 IMAD.X R17, RZ, RZ, R17, P3 ;  /* 0x000000ffff111224 */ /* 0x000fe400018e0611 */
[----:B---3-5:R-:W-:-:S04]  /*2920*/  @P1 IMAD R19, R12, R14, R15 ;  /* 0x0000000e0c131224 */ /* 0x028fc800078e020f */
[----:B----4-:R-:W-:-:S04]  /*2930*/  @P1 IMAD R19, R12, R16, R19 ;  /* 0x000000100c131224 */ /* 0x010fc800078e0213 */
[----:B--2---:R-:W-:-:S04]  /*2940*/  @P1 IMAD R19, R12, R18, R19 ;  /* 0x000000120c131224 */ /* 0x004fc800078e0213 */
[----:B------:R-:W-:Y:S01]  /*2950*/  @P1 IMAD R15, R12, R27, R19 ;  /* 0x0000001b0c0f1224 */ /* 0x000fe200078e0213 */
[----:B------:R-:W-:Y:S06]  /*2960*/  @!P2 BRA `(.L_x_94) ;  /* 0x000000000040a947 */ /* 0x000fec0003800000 */
[----:B------:R-:W0:Y:S01]  /*2970*/  LDCU.64 UR6, c[0x0][0x3b0] ;  /* 0x00007600ff0677ac */ /* 0x000e220008000a00 */
[----:B------:R-:W-:-:S05]  /*2980*/  IADD3 R5, P1, PT, R10, R11, RZ ;  /* 0x0000000b0a057210 */ /* 0x000fca0007f3e0ff */
[----:B------:R-:W-:Y:S01]  /*2990*/  IMAD.X R10, R17, 0x1, R6, P1 ;  /* 0x00000001110a7824 */ /* 0x000fe200008e0606 */
[----:B0-----:R-:W-:-:S04]  /*29a0*/  LEA R4, P1, R5, UR6, 0x2 ;  /* 0x0000000605047c11 */ /* 0x001fc8000f8210ff */
        /* <DEDUP_REMOVED lines=12> */
.L_x_94:
[----:B------:R-:W-:Y:S01]  /*2a70*/  IMAD.MOV.U32 R4, RZ, RZ, -0x49249249 ;  /* 0xb6db6db7ff047424 */ /* 0x000fe200078e00ff */
[----:B------:R-:W-:Y:S03]  /*2a80*/  BSSY.RECONVERGENT B0, `(.L_x_96) ;  /* 0x0000011000007945 */ /* 0x000fe60003800200 */
[----:B------:R-:W-:-:S05]  /*2a90*/  IMAD R15, R15, R4, 0x49249249 ;  /* 0x492492490f0f7424 */ /* 0x000fca00078e0204 */
[----:B------:R-:W-:-:S13]  /*2aa0*/  ISETP.GT.U32.AND P1, PT, R15, 0x24924924, PT ;  /* 0x249249240f00780c */ /* 0x000fda0003f24070 */
[----:B------:R-:W-:Y:S05]  /*2ab0*/  @P1 BRA `(.L_x_97) ;  /* 0x0000000000341947 */ /* 0x000fea0003800000 */
[----:B-1----:R-:W-:-:S04]  /*2ac0*/  LEA R4, P1, R11, R2, 0x2 ;  /* 0x000000020b047211 */ /* 0x002fc800078210ff */
[----:B------:R-:W-:-:S05]  /*2ad0*/  LEA.HI.X R5, R11, R3, R6, 0x2, P1 ;  /* 0x000000030b057211 */ /* 0x000fca00008f1406 */
[----:B------:R-:W3:Y:S01]  /*2ae0*/  LD.E R4, desc[UR14][R4.64] ;  /* 0x0000000e04047980 */ /* 0x000ee2000c101900 */
[----:B------:R-:W0:Y:S01]  /*2af0*/  S2UR UR6, SR_CgaCtaId ;  /* 0x00000000000679c3 */ /* 0x000e220000008800 */
[----:B------:R-:W-:Y:S01]  /*2b00*/  UMOV UR5, 0x400 ;  /* 0x0000040000057882 */ /* 0x000fe20000000000 */
[----:B------:R-:W1:Y:S01]  /*2b10*/  S2R R6, SR_TID.X ;  /* 0x0000000000067919 */ /* 0x000e620000002100 */
[----:B------:R-:W-:-:S04]  /*2b20*/  UIADD3 UR5, UPT, UPT, UR5, 0x8, URZ ;  /* 0x0000000805057890 */ /* 0x000fc8000fffe0ff */
[----:B0-----:R-:W-:Y:S01]  /*2b30*/  ULEA UR5, UR6, UR5, 0x18 ;  /* 0x0000000506057291 */ /* 0x001fe2000f8ec0ff */
[----:B-1----:R-:W-:-:S05]  /*2b40*/  LOP3.LUT R6, R6, 0x1f, RZ, 0xc0, !PT ;  /* 0x0000001f06067812 */ /* 0x002fca00078ec0ff */
[----:B------:R-:W-:Y:S02]  /*2b50*/  LEA R11, R6, UR5, 0x2 ;  /* 0x00000005060b7c11 */ /* 0x000fe4000f8e10ff */
[----:B---3--:R-:W-:-:S13]  /*2b60*/  ISETP.GE.U32.AND P1, PT, R4, R7, PT ;  /* 0x000000070400720c */ /* 0x008fda0003f26070 */
[----:B------:R0:W-:Y:S01]  /*2b70*/  @!P1 STS [R11], R4 ;  /* 0x000000040b009388 */ /* 0x0001e20000000800 */
[----:B------:R-:W-:-:S07]  /*2b80*/  @!P1 IMAD.MOV.U32 R7, RZ, RZ, R4 ;  /* 0x000000ffff079224 */ /* 0x000fce00078e0004 */
.L_x_97:
[----:B------:R-:W-:Y:S05]  /*2b90*/  BSYNC.RECONVERGENT B0 ;  /* 0x0000000000007941 */ /* 0x000fea0003800200 */
.L_x_96:
[----:B------:R-:W-:Y:S05]  /*2ba0*/  @P0 BRA `(.L_x_98) ;  /* 0xfffffff4009c0947 */ /* 0x000fea000383ffff */
[----:B0-----:R-:W0:Y:S01]  /*2bb0*/  S2R R4, SR_TID.X ;  /* 0x0000000000047919 */ /* 0x001e220000002100 */
[----:B------:R-:W-:Y:S01]  /*2bc0*/  BSSY.RECONVERGENT B0, `(.L_x_99) ;  /* 0x0000025000007945 */ /* 0x000fe20003800200 */
[----:B0-----:R-:W-:-:S04]  /*2bd0*/  LOP3.LUT R4, R4, 0x1f, RZ, 0xc0, !PT ;  /* 0x0000001f04047812 */ /* 0x001fc800078ec0ff */
[----:B------:R-:W-:-:S13]  /*2be0*/  ISETP.NE.AND P0, PT, R4, RZ, PT ;  /* 0x000000ff0400720c */ /* 0x000fda0003f05270 */
[----:B------:R-:W-:Y:S05]  /*2bf0*/  @P0 BRA `(.L_x_100) ;  /* 0x0000000000840947 */ /* 0x000fea0003800000 */
[----:B------:R-:W0:Y:S01]  /*2c00*/  S2UR UR6, SR_CgaCtaId ;  /* 0x00000000000679c3 */ /* 0x000e220000008800 */
[----:B------:R-:W-:Y:S02]  /*2c10*/  UMOV UR5, 0x400 ;  /* 0x0000040000057882 */ /* 0x000fe40000000000 */
[----:B0-----:R-:W-:Y:S01]  /*2c20*/  ULEA UR5, UR6, UR5, 0x18 ;  /* 0x0000000506057291 */ /* 0x001fe2000f8ec0ff */
[----:B------:R-:W0:Y:S08]  /*2c30*/  LDCU UR6, c[0x0][0x3c8] ;  /* 0x00007900ff0677ac */ /* 0x000e300008000800 */
[----:B-----5:R-:W0:Y:S04]  /*2c40*/  LDS.64 R12, [UR5+0x8] ;  /* 0x00000805ff0c7984 */ /* 0x020e280008000a00 */
[----:B------:R-:W3:Y:S04]  /*2c50*/  LDS.128 R8, [UR5+0x10] ;  /* 0x00001005ff087984 */ /* 0x000ee80008000c00 */
[----:B------:R-:W4:Y:S04]  /*2c60*/  LDS.128 R16, [UR5+0x20] ;  /* 0x00002005ff107984 */ /* 0x000f280008000c00 */
[----:B------:R-:W1:Y:S01]  /*2c70*/  LDS.128 R4, [UR5+0x30] ;  /* 0x00003005ff047984 */ /* 0x000e620008000c00 */
[----:B0-----:R-:W-:Y:S01]  /*2c80*/  VIMNMX3.U32 R12, R12, UR6, R13, PT ;  /* 0x000000060c0c7c0f */ /* 0x001fe2000b80000d */
[----:B------:R-:W0:Y:S03]  /*2c90*/  LDCU.64 UR6, c[0x0][0x3c0] ;  /* 0x00007800ff0677ac */ /* 0x000e260008000a00 */
[----:B---3--:R-:W-:-:S02]  /*2ca0*/  VIMNMX3.U32 R8, R8, R12, R9, PT ;  /* 0x0000000c0808720f */ /* 0x008fc40003800009 */
[----:B------:R-:W3:Y:S02]  /*2cb0*/  LDS.128 R12, [UR5+0x40] ;  /* 0x00004005ff0c7984 */ /* 0x000ee40008000c00 */
[----:B------:R-:W-:-:S04]  /*2cc0*/  VIMNMX3.U32 R8, R10, R8, R11, PT ;  /* 0x000000080a08720f */ /* 0x000fc8000380000b */
[----:B----4-:R-:W-:Y:S02]  /*2cd0*/  VIMNMX3.U32 R16, R16, R8, R17, PT ;  /* 0x000000081010720f */ /* 0x010fe40003800011 */
[----:B------:R-:W4:Y:S02]  /*2ce0*/  LDS.128 R8, [UR5+0x50] ;  /* 0x00005005ff087984 */ /* 0x000f240008000c00 */
[----:B------:R-:W-:-:S04]  /*2cf0*/  VIMNMX3.U32 R16, R18, R16, R19, PT ;  /* 0x000000101210720f */ /* 0x000fc80003800013 */
[----:B-1----:R-:W-:Y:S02]  /*2d00*/  VIMNMX3.U32 R4, R4, R16, R5, PT ;  /* 0x000000100404720f */ /* 0x002fe40003800005 */
[----:B------:R-:W1:Y:S02]  /*2d10*/  LDS.128 R16, [UR5+0x60] ;  /* 0x00006005ff107984 */ /* 0x000e640008000c00 */
[----:B------:R-:W-:-:S04]  /*2d20*/  VIMNMX3.U32 R4, R6, R4, R7, PT ;  /* 0x000000040604720f */ /* 0x000fc80003800007 */
[----:B---3--:R-:W-:Y:S02]  /*2d30*/  VIMNMX3.U32 R12, R12, R4, R13, PT ;  /* 0x000000040c0c720f */ /* 0x008fe4000380000d */
[----:B------:R-:W3:Y:S02]  /*2d40*/  LDS.128 R4, [UR5+0x70] ;  /* 0x00007005ff047984 */ /* 0x000ee40008000c00 */
[----:B------:R-:W-:Y:S02]  /*2d50*/  VIMNMX3.U32 R14, R14, R12, R15, PT ;  /* 0x0000000c0e0e720f */ /* 0x000fe4000380000f */
[----:B------:R-:W2:Y:S02]  /*2d60*/  LDS.64 R12, [UR5+0x80] ;  /* 0x00008005ff0c7984 */ /* 0x000ea40008000a00 */
[----:B----4-:R-:W-:-:S04]  /*2d70*/  VIMNMX3.U32 R8, R8, R14, R9, PT ;  /* 0x0000000e0808720f */ /* 0x010fc80003800009 */
[----:B------:R-:W-:-:S04]  /*2d80*/  VIMNMX3.U32 R8, R10, R8, R11, PT ;  /* 0x000000080a08720f */ /* 0x000fc8000380000b */
[----:B-1----:R-:W-:-:S04]  /*2d90*/  VIMNMX3.U32 R8, R16, R8, R17, PT ;  /* 0x000000081008720f */ /* 0x002fc80003800011 */
[----:B------:R-:W-:-:S04]  /*2da0*/  VIMNMX3.U32 R8, R18, R8, R19, PT ;  /* 0x000000081208720f */ /* 0x000fc80003800013 */
[----:B---3--:R-:W-:Y:S02]  /*2db0*/  VIMNMX3.U32 R5, R4, R8, R5, PT ;  /* 0x000000080405720f */ /* 0x008fe40003800005 */
[----:B0-----:R-:W-:Y:S02]  /*2dc0*/  LEA R4, P0, R22, UR6, 0x2 ;  /* 0x0000000616047c11 */ /* 0x001fe4000f8010ff */
[----:B------:R-:W-:Y:S02]  /*2dd0*/  VIMNMX3.U32 R6, R6, R5, R7, PT ;  /* 0x000000050606720f */ /* 0x000fe40003800007 */
[----:B------:R-:W-:Y:S02]  /*2de0*/  LEA.HI.X R5, R22, UR7, R21, 0x2, P0 ;  /* 0x0000000716057c11 */ /* 0x000fe400080f1415 */
[----:B--2---:R-:W-:-:S05]  /*2df0*/  VIMNMX3.U32 R13, R12, R6, R13, PT ;  /* 0x000000060c0d720f */ /* 0x004fca000380000d */
[----:B------:R0:W-:Y:S02]  /*2e00*/  STG.E desc[UR14][R4.64], R13 ;  /* 0x0000000d04007986 */ /* 0x0001e4000c10190e */
.L_x_100:
[----:B------:R-:W-:Y:S05]  /*2e10*/  BSYNC.RECONVERGENT B0 ;  /* 0x0000000000007941 */ /* 0x000fea0003800200 */
.L_x_99:
[----:B------:R-:W-:-:S05]  /*2e20*/  IADD3 R22, P0, PT, R22, 0x1, RZ ;  /* 0x0000000116167810 */ /* 0x000fca0007f1e0ff */
[----:B------:R-:W-:Y:S01]  /*2e30*/  IMAD.X R21, RZ, RZ, R21, P0 ;  /* 0x000000ffff157224 */ /* 0x000fe200000e0615 */
[----:B------:R-:W-:-:S04]  /*2e40*/  ISETP.NE.U32.AND P0, PT, R22, R20, PT ;  /* 0x000000141600720c */ /* 0x000fc80003f05070 */
[----:B------:R-:W-:-:S13]  /*2e50*/  ISETP.NE.AND.EX P0, PT, R21, R0, PT, P0 ;  /* 0x000000001500720c */ /* 0x000fda0003f05300 */
[----:B------:R-:W-:Y:S05]  /*2e60*/  @P0 BRA `(.L_x_101) ;  /* 0xffffffe8001c0947 */ /* 0x000fea000383ffff */
[----:B------:R-:W-:Y:S05]  /*2e70*/  EXIT ;  /* 0x000000000000794d */ /* 0x000fea0003800000 */
        .weak           $__internal_1_$__cuda_sm20_rem_u64
        .type           $__internal_1_$__cuda_sm20_rem_u64,@function
        .size           $__internal_1_$__cuda_sm20_rem_u64,(.L_x_149 - $__internal_1_$__cuda_sm20_rem_u64)
$__internal_1_$__cuda_sm20_rem_u64:
        /* <DEDUP_REMOVED lines=11> */
[----:B------:R-:W-:-:S04]  /*2f30*/  IMAD.WIDE.U32 R4, P0, R6, R11, R4 ;  /* 0x0000000b06047225 */ /* 0x000fc80007800004 */
[C---:B------:R-:W-:Y:S02]  /*2f40*/  IMAD R6, R7.reuse, R11, RZ ;  /* 0x0000000b07067224 */ /* 0x040fe400078e02ff */
        /* <DEDUP_REMOVED lines=49> */
[----:B------:R-:W-:Y:S06]  /*3260*/  RET.REL.NODEC R10 `(_Z6searchPjmmS_mmS_mS_jPv) ;  /* 0xffffffcc0a647950 */ /* 0x000fec0003c3ffff */
.L_x_102:
        /* <DEDUP_REMOVED lines=9> */
.L_x_149:


//--------------------- .text._Z7insert2PjmmS_mmS_mPv --------------------------
	.section	.text._Z7insert2PjmmS_mmS_mPv,"ax",@progbits
	.align	128
        .global         _Z7insert2PjmmS_mmS_mPv
        .type           _Z7insert2PjmmS_mmS_mPv,@function
        .size           _Z7insert2PjmmS_mmS_mPv,(.L_x_156 - _Z7insert2PjmmS_mmS_mPv)
        .other          _Z7insert2PjmmS_mmS_mPv,@"STO_CUDA_ENTRY STV_DEFAULT"
_Z7insert2PjmmS_mmS_mPv:
.text._Z7insert2PjmmS_mmS_mPv:
        /* <DEDUP_REMOVED lines=13> */
[----:B------:R-:W-:Y:S05]  /*00d0*/  @P0 EXIT ;  /* 0x000000000000094d */ /* 0x000fea0003800000 */
[----:B------:R-:W0:Y:S01]  /*00e0*/  LDCU.64 UR8, c[0x0][0x3a8] ;  /* 0x00007500ff0877ac */ /* 0x000e220008000a00 */
[----:B------:R-:W1:Y:S01]  /*00f0*/  S2UR UR5, SR_CgaCtaId ;  /* 0x00000000000579c3 */ /* 0x000e620000008800 */
[----:B------:R-:W-:Y:S01]  /*0100*/  LOP3.LUT R4, R5, 0x1f, RZ, 0xc0, !PT ;  /* 0x0000001f05047812 */ /* 0x000fe200078ec0ff */
[----:B------:R-:W-:Y:S01]  /*0110*/  IMAD.MOV.U32 R9, RZ, RZ, R6 ;  /* 0x000000ffff097224 */ /* 0x000fe200078e0006 */
[----:B------:R-:W-:Y:S01]  /*0120*/  UMOV UR4, 0x400 ;  /* 0x0000040000047882 */ /* 0x000fe20000000000 */
[----:B------:R-:W2:Y:S01]  /*0130*/  LDCU.64 UR6, c[0x0][0x358] ;  /* 0x00006b00ff0677ac */ /* 0x000ea20008000a00 */
[----:B0-----:R-:W-:-:S04]  /*0140*/  UISETP.NE.U32.AND UP0, UPT, UR8, URZ, UPT ;  /* 0x000000ff0800728c */ /* 0x001fc8000bf05070 */
[----:B------:R-:W-:Y:S02]  /*0150*/  UISETP.NE.AND.EX UP0, UPT, UR9, URZ, UPT, UP0 ;  /* 0x000000ff0900728c */ /* 0x000fe4000bf05300 */
[----:B-1----:R-:W-:-:S06]  /*0160*/  ULEA UR4, UR5, UR4, 0x18 ;  /* 0x0000000405047291 */ /* 0x002fcc000f8ec0ff */
[----:B------:R-:W-:Y:S01]  /*0170*/  LEA R5, R4, UR4, 0x2 ;  /* 0x0000000404057c11 */ /* 0x000fe2000f8e10ff */
[----:B--2---:R-:W-:Y:S06]  /*0180*/  BRA.U UP0, `(.L_x_103) ;  /* 0x0000000500887547 */ /* 0x004fec000b800000 */
[----:B------:R-:W-:Y:S01]  /*0190*/  IADD3 R7, P0, PT, R9, 0x20, RZ ;  /* 0x0000002009077810 */ /* 0x000fe20007f1e0ff */
[----:B------:R-:W-:Y:S01]  /*01a0*/  BSSY.RECONVERGENT B0, `(.L_x_104) ;  /* 0x0000028000007945 */ /* 0x000fe20003800200 */
[----:B------:R-:W-:Y:S02]  /*01b0*/  LOP3.LUT R6, RZ, R9, RZ, 0x33, !PT ;  /* 0x00000009ff067212 */ /* 0x000fe400078e33ff */
[----:B------:R-:W-:Y:S01]  /*01c0*/  ISETP.GT.U32.AND P1, PT, R0, R7, PT ;  /* 0x000000070000720c */ /* 0x000fe20003f24070 */
[----:B------:R-:W-:-:S05]  /*01d0*/  IMAD.X R11, RZ, RZ, R3, P0 ;  /* 0x000000ffff0b7224 */ /* 0x000fca00000e0603 */
[----:B------:R-:W-:-:S04]  /*01e0*/  ISETP.GT.U32.AND.EX P1, PT, R2, R11, PT, P1 ;  /* 0x0000000b0200720c */ /* 0x000fc80003f24110 */
[----:B------:R-:W-:-:S04]  /*01f0*/  SEL R7, R0, R7, P1 ;  /* 0x0000000700077207 */ /* 0x000fc80000800000 */
[----:B------:R-:W-:Y:S02]  /*0200*/  IADD3 R12, P2, PT, R6, R7, RZ ;  /* 0x00000007060c7210 */ /* 0x000fe40007f5e0ff */
[----:B------:R-:W-:Y:S02]  /*0210*/  SEL R7, R2, R11, P1 ;  /* 0x0000000b02077207 */ /* 0x000fe40000800000 */
[----:B------:R-:W-:-:S04]  /*0220*/  LOP3.LUT R6, R12, 0x60, RZ, 0xc0, !PT ;  /* 0x000000600c067812 */ /* 0x000fc800078ec0ff */
[----:B------:R-:W-:Y:S02]  /*0230*/  ISETP.NE.U32.AND P0, PT, R6, 0x60, PT ;  /* 0x000000600600780c */ /* 0x000fe40003f05070 */
[----:B------:R-:W-:Y:S02]  /*0240*/  LOP3.LUT R6, RZ, R3, RZ, 0x33, !PT ;  /* 0x00000003ff067212 */ /* 0x000fe400078e33ff */
[----:B------:R-:W-:-:S03]  /*0250*/  ISETP.NE.AND.EX P0, PT, RZ, RZ, PT, P0 ;  /* 0x000000ffff00720c */ /* 0x000fc60003f05300 */
[----:B------:R-:W-:-:S10]  /*0260*/  IMAD.X R11, R6, 0x1, R7, P2 ;  /* 0x00000001060b7824 */ /* 0x000fd400010e0607 */
[----:B------:R-:W-:Y:S05]  /*0270*/  @!P0 BRA `(.L_x_105) ;  /* 0x0000000000688947 */ /* 0x000fea0003800000 */
[----:B------:R-:W0:Y:S01]  /*0280*/  LDCU.64 UR4, c[0x0][0x380] ;  /* 0x00007000ff0477ac */ /* 0x000e220008000a00 */
[----:B------:R-:W-:Y:S01]  /*0290*/  SHF.R.U64 R6, R12, 0x5, R11 ;  /* 0x000000050c067819 */ /* 0x000fe2000000120b */
[----:B------:R-:W-:Y:S01]  /*02a0*/  BSSY.RECONVERGENT B1, `(.L_x_106) ;  /* 0x0000014000017945 */ /* 0x000fe20003800200 */
[----:B------:R-:W-:-:S03]  /*02b0*/  IADD3 R7, P0, PT, R4, R9, RZ ;  /* 0x0000000904077210 */ /* 0x000fc60007f1e0ff */
[----:B------:R-:W-:Y:S02]  /*02c0*/  VIADD R6, R6, 0x1 ;  /* 0x0000000106067836 */ /* 0x000fe40000000000 */
[----:B------:R-:W-:-:S03]  /*02d0*/  IMAD.X R10, RZ, RZ, R3, P0 ;  /* 0x000000ffff0a7224 */ /* 0x000fc600000e0603 */
[----:B------:R-:W-:-:S04]  /*02e0*/  LOP3.LUT R6, R6, 0x3, RZ, 0xc0, !PT ;  /* 0x0000000306067812 */ /* 0x000fc800078ec0ff */
[----:B------:R-:W-:Y:S02]  /*02f0*/  IADD3 R6, P2, PT, RZ, -R6, RZ ;  /* 0x80000006ff067210 */ /* 0x000fe40007f5e0ff */
[----:B0-----:R-:W-:-:S04]  /*0300*/  LEA R8, P1, R7, UR4, 0x2 ;  /* 0x0000000407087c11 */ /* 0x001fc8000f8210ff */
[----:B------:R-:W-:Y:S02]  /*0310*/  IADD3 R8, P0, PT, R8, -0x80, RZ ;  /* 0xffffff8008087810 */ /* 0x000fe40007f1e0ff */
[----:B------:R-:W-:Y:S01]  /*0320*/  LEA.HI.X R7, R7, UR5, R10, 0x2, P1 ;  /* 0x0000000507077c11 */ /* 0x000fe200088f140a */
[----:B------:R-:W-:-:S03]  /*0330*/  IMAD.X R10, RZ, RZ, -0x1, P2 ;  /* 0xffffffffff0a7424 */ /* 0x000fc600010e06ff */
[----:B------:R-:W-:-:S07]  /*0340*/  IADD3.X R7, PT, PT, R7, -0x1, RZ, P0, !PT ;  /* 0xffffffff07077810 */ /* 0x000fce00007fe4ff */
.L_x_107:
[----:B------:R-:W-:Y:S02]  /*0350*/  IADD3 R6, P0, PT, R6, 0x1, RZ ;  /* 0x0000000106067810 */ /* 0x000fe40007f1e0ff */
[----:B------:R-:W-:Y:S02]  /*0360*/  IADD3 R9, P1, PT, R9, 0x20, RZ ;  /* 0x0000002009097810 */ /* 0x000fe40007f3e0ff */
[----:B------:R-:W-:Y:S01]  /*0370*/  IADD3 R8, P2, PT, R8, 0x80, RZ ;  /* 0x0000008008087810 */ /* 0x000fe20007f5e0ff */
[----:B------:R-:W-:Y:S01]  /*0380*/  IMAD.X R10, RZ, RZ, R10, P0 ;  /* 0x000000ffff0a7224 */ /* 0x000fe200000e060a */
[----:B------:R-:W-:Y:S01]  /*0390*/  ISETP.NE.U32.AND P0, PT, R6, RZ, PT ;  /* 0x000000ff0600720c */ /* 0x000fe20003f05070 */
[----:B------:R-:W-:Y:S02]  /*03a0*/  IMAD.X R3, RZ, RZ, R3, P1 ;  /* 0x000000ffff037224 */ /* 0x000fe400008e0603 */
[----:B------:R-:W-:Y:S01]  /*03b0*/  IMAD.X R7, RZ, RZ, R7, P2 ;  /* 0x000000ffff077224 */ /* 0x000fe200010e0607 */
[----:B------:R-:W-:-:S13]  /*03c0*/  ISETP.NE.AND.EX P0, PT, R10, RZ, PT, P0 ;  /* 0x000000ff0a00720c */ /* 0x000fda0003f05300 */
[----:B------:R-:W-:Y:S05]  /*03d0*/  @P0 BRA `(.L_x_107) ;  /* 0xfffffffc00dc0947 */ /* 0x000fea000383ffff */
[----:B------:R-:W-:Y:S05]  /*03e0*/  BSYNC.RECONVERGENT B1 ;  /* 0x0000000000017941 */ /* 0x000fea0003800200 */
.L_x_106:
[----:B------:R-:W-:-:S06]  /*03f0*/  IMAD.MOV.U32 R6, RZ, RZ, R8 ;  /* 0x000000ffff067224 */ /* 0x000fcc00078e0008 */
[----:B------:R-:W2:Y:S04]  /*0400*/  LDG.E.CONSTANT R6, desc[UR6][R6.64] ;  /* 0x0000000606067981 */ /* 0x000ea8000c1e9900 */
[----:B--2---:R0:W-:Y:S02]  /*0410*/  STS [R5], R6 ;  /* 0x0000000605007388 */ /* 0x0041e40000000800 */
.L_x_105:
[----:B------:R-:W-:Y:S05]  /*0420*/  BSYNC.RECONVERGENT B0 ;  /* 0x0000000000007941 */ /* 0x000fea0003800200 */
.L_x_104:
[----:B------:R-:W-:-:S04]  /*0430*/  ISETP.GE.U32.AND P0, PT, R12, 0x60, PT ;  /* 0x000000600c00780c */ /* 0x000fc80003f06070 */
[----:B------:R-:W-:-:S13]  /*0440*/  ISETP.GE.U32.AND.EX P0, PT, R11, RZ, PT, P0 ;  /* 0x000000ff0b00720c */ /* 0x000fda0003f06100 */
[----:B------:R-:W-:Y:S05]  /*0450*/  @!P0 EXIT ;  /* 0x000000000000894d */ /* 0x000fea0003800000 */
[----:B------:R-:W-:Y:S01]  /*0460*/  ISETP.GE.U32.AND P0, PT, R9, R0, PT ;  /* 0x000000000900720c */ /* 0x000fe20003f06070 */
[----:B------:R-:W1:Y:S01]  /*0470*/  LDCU.64 UR4, c[0x0][0x380] ;  /* 0x00007000ff0477ac */ /* 0x000e620008000a00 */
[----:B------:R-:W-:Y:S01]  /*0480*/  IADD3 R4, P2, PT, R4, R9, RZ ;  /* 0x0000000904047210 */ /* 0x000fe20007f5e0ff */
[----:B------:R-:W-:Y:S01]  /*0490*/  BSSY.RECONVERGENT B0, `(.L_x_108) ;  /* 0x000001d000007945 */ /* 0x000fe20003800200 */
[----:B------:R-:W-:-:S03]  /*04a0*/  ISETP.GE.U32.AND.EX P0, PT, R3, R2, PT, P0 ;  /* 0x000000020300720c */ /* 0x000fc60003f06100 */
[----:B------:R-:W-:-:S10]  /*04b0*/  IMAD.X R7, RZ, RZ, R3, P2 ;  /* 0x000000ffff077224 */ /* 0x000fd400010e0603 */
[----:B------:R-:W-:-:S04]  /*04c0*/  @P0 IADD3 R9, P1, PT, R9, 0x80, RZ ;  /* 0x0000008009090810 */ /* 0x000fc80007f3e0ff */
[----:B0-----:R-:W-:Y:S01]  /*04d0*/  IADD3 R6, P3, PT, -R9, R0, RZ ;  /* 0x0000000009067210 */ /* 0x001fe20007f7e1ff */
[----:B------:R-:W-:Y:S01]  /*04e0*/  @P0 IMAD.X R3, RZ, RZ, R3, P1 ;  /* 0x000000ffff030224 */ /* 0x000fe200008e0603 */
[----:B------:R-:W-:Y:S02]  /*04f0*/  ISETP.GT.U32.AND P2, PT, R0, R9, PT ;  /* 0x000000090000720c */ /* 0x000fe40003f44070 */
[----:B------:R-:W-:Y:S01]  /*0500*/  ISETP.LE.U32.AND P1, PT, R6, 0x180, PT ;  /* 0x000001800600780c */ /* 0x000fe20003f23070 */
[C---:B------:R-:W-:Y:S01]  /*0510*/  IMAD.X R8, R2.reuse, 0x1, ~R3, P3 ;  /* 0x0000000102087824 */ /* 0x040fe200018e0e03 */
[----:B------:R-:W-:Y:S02]  /*0520*/  ISETP.GT.U32.AND.EX P2, PT, R2, R3, PT, P2 ;  /* 0x000000030200720c */ /* 0x000fe40003f44120 */
[----:B-1----:R-:W-:Y:S02]  /*0530*/  LEA R6, P4, R4, UR4, 0x2 ;  /* 0x0000000404067c11 */ /* 0x002fe4000f8810ff */
[----:B------:R-:W-:-:S02]  /*0540*/  ISETP.LE.U32.OR.EX P2, PT, R8, RZ, !P2, P1 ;  /* 0x000000ff0800720c */ /* 0x000fc40005743510 */
[----:B------:R-:W-:Y:S02]  /*0550*/  LEA.HI.X R4, R4, UR5, R7, 0x2, P4 ;  /* 0x0000000504047c11 */ /* 0x000fe4000a0f1407 */
[----:B------:R-:W-:Y:S02]  /*0560*/  IADD3 R7, P3, PT, R6, -0x80, RZ ;  /* 0xffffff8006077810 */ /* 0x000fe40007f7e0ff */
[----:B------:R-:W-:Y:S02]  /*0570*/  PLOP3.LUT P1, PT, P0, PT, PT, 0x8, 0x80 ;  /* 0x000000000080781c */ /* 0x000fe4000072e170 */
[----:B------:R-:W-:Y:S02]  /*0580*/  IADD3.X R8, PT, PT, R4, -0x1, RZ, P3, !PT ;  /* 0xffffffff04087810 */ /* 0x000fe40001ffe4ff */
[----:B------:R-:W-:-:S05]  /*0590*/  @P0 IADD3 R7, P3, PT, R7, 0x200, RZ ;  /* 0x0000020007070810 */ /* 0x000fca0007f7e0ff */
[----:B------:R-:W-:Y:S01]  /*05a0*/  @P0 IMAD.X R8, RZ, RZ, R8, P3 ;  /* 0x000000ffff080224 */ /* 0x000fe200018e0608 */
[----:B------:R-:W-:Y:S07]  /*05b0*/  @P2 BRA `(.L_x_109) ;  /* 0x0000000000282947 */ /* 0x000fee0003800000 */
[----:B------:R-:W-:Y:S02]  /*05c0*/  IADD3 R4, P0, PT, R0, -0x180, RZ ;  /* 0xfffffe8000047810 */ /* 0x000fe40007f1e0ff */
[----:B------:R-:W-:Y:S02]  /*05d0*/  PLOP3.LUT P1, PT, PT, PT, PT, 0x8, 0x80 ;  /* 0x000000000080781c */ /* 0x000fe40003f2e170 */
[----:B------:R-:W-:-:S11]  /*05e0*/  IADD3.X R6, PT, PT, R2, -0x1, RZ, P0, !PT ;  /* 0xffffffff02067810 */ /* 0x000fd600007fe4ff */
.L_x_110:
[----:B------:R-:W-:Y:S02]  /*05f0*/  IADD3 R9, P0, PT, R9, 0x200, RZ ;  /* 0x0000020009097810 */ /* 0x000fe40007f1e0ff */
[----:B------:R-:W-:-:S03]  /*0600*/  IADD3 R7, P2, PT, R7, 0x800, RZ ;  /* 0x0000080007077810 */ /* 0x000fc60007f5e0ff */
[----:B------:R-:W-:Y:S01]  /*0610*/  IMAD.X R3, RZ, RZ, R3, P0 ;  /* 0x000000ffff037224 */ /* 0x000fe200000e0603 */
[----:B------:R-:W-:Y:S01]  /*0620*/  ISETP.GE.U32.AND P0, PT, R9, R4, PT ;  /* 0x000000040900720c */ /* 0x000fe20003f06070 */
[----:B------:R-:W-:-:S03]  /*0630*/  IMAD.X R8, RZ, RZ, R8, P2 ;  /* 0x000000ffff087224 */ /* 0x000fc600010e0608 */
[----:B------:R-:W-:-:S13]  /*0640*/  ISETP.GE.U32.AND.EX P0, PT, R3, R6, PT, P0 ;  /* 0x000000060300720c */ /* 0x000fda0003f06100 */
[----:B------:R-:W-:Y:S05]  /*0650*/  @!P0 BRA `(.L_x_110) ;  /* 0xfffffffc00e48947 */ /* 0x000fea000383ffff */
.L_x_109:
[----:B------:R-:W-:Y:S05]  /*0660*/  BSYNC.RECONVERGENT B0 ;  /* 0x0000000000007941 */ /* 0x000fea0003800200 */
.L_x_108:
[----:B------:R-:W-:Y:S02]  /*0670*/  IADD3 R4, P3, PT, -R9, R0, RZ ;  /* 0x0000000009047210 */ /* 0x000fe40007f7e1ff */
[----:B------:R-:W-:Y:S02]  /*0680*/  ISETP.GT.U32.AND P2, PT, R0, R9, PT ;  /* 0x000000090000720c */ /* 0x000fe40003f44070 */
[----:B------:R-:W-:Y:S01]  /*0690*/  ISETP.LE.U32.AND P0, PT, R4, 0x80, PT ;  /* 0x000000800400780c */ /* 0x000fe20003f03070 */
[C---:B------:R-:W-:Y:S01]  /*06a0*/  IMAD.X R4, R2.reuse, 0x1, ~R3, P3 ;  /* 0x0000000102047824 */ /* 0x040fe200018e0e03 */
[----:B------:R-:W-:-:S04]  /*06b0*/  ISETP.GT.U32.AND.EX P2, PT, R2, R3, PT, P2 ;  /* 0x000000030200720c */ /* 0x000fc80003f44120 */
[----:B------:R-:W-:-:S13]  /*06c0*/  ISETP.LE.U32.OR.EX P0, PT, R4, RZ, !P2, P0 ;  /* 0x000000ff0400720c */ /* 0x000fda0005703500 */
[----:B------:R-:W-:Y:S02]  /*06d0*/  @!P0 IADD3 R9, P3, PT, R9, 0x100, RZ ;  /* 0x0000010009098810 */ /* 0x000fe40007f7e0ff */
[----:B------:R-:W-:Y:S02]  /*06e0*/  @!P0 PLOP3.LUT P1, PT, PT, PT, PT, 0x8, 0x80 ;  /* 0x000000000080881c */ /* 0x000fe40003f2e170 */
[----:B------:R-:W-:Y:S01]  /*06f0*/  ISETP.LT.U32.AND P2, PT, R9, R0, PT ;  /* 0x000000000900720c */ /* 0x000fe20003f41070 */
[----:B------:R-:W-:-:S05]  /*0700*/  @!P0 IMAD.X R3, RZ, RZ, R3, P3 ;  /* 0x000000ffff038224 */ /* 0x000fca00018e0603 */
[----:B------:R-:W-:Y:S02]  /*0710*/  ISETP.LT.U32.OR.EX P1, PT, R3, R2, P1, P2 ;  /* 0x000000020300720c */ /* 0x000fe40000f21520 */
[----:B------:R-:W-:-:S05]  /*0720*/  @!P0 IADD3 R7, P2, PT, R7, 0x400, RZ ;  /* 0x0000040007078810 */ /* 0x000fca0007f5e0ff */
[----:B------:R-:W-:-:S06]  /*0730*/  @!P0 IMAD.X R8, RZ, RZ, R8, P2 ;  /* 0x000000ffff088224 */ /* 0x000fcc00010e0608 */
[----:B------:R-:W-:-:S05]  /*0740*/  @P1 IADD3 R7, P0, PT, R7, 0x200, RZ ;  /* 0x0000020007071810 */ /* 0x000fca0007f1e0ff */
[----:B------:R-:W-:Y:S02]  /*0750*/  @P1 IMAD.X R8, RZ, RZ, R8, P0 ;  /* 0x000000ffff081224 */ /* 0x000fe400000e0608 */
[----:B------:R-:W-:Y:S02]  /*0760*/  IMAD.MOV.U32 R2, RZ, RZ, R7 ;  /* 0x000000ffff027224 */ /* 0x000fe400078e0007 */
[----:B------:R-:W-:-:S05]  /*0770*/  IMAD.MOV.U32 R3, RZ, RZ, R8 ;  /* 0x000000ffff037224 */ /* 0x000fca00078e0008 */
[----:B------:R-:W2:Y:S04]  /*0780*/  LDG.E.CONSTANT R2, desc[UR6][R2.64] ;  /* 0x0000000602027981 */ /* 0x000ea8000c1e9900 */
[----:B--2---:R-:W-:Y:S01]  /*0790*/  STS [R5], R2 ;  /* 0x0000000205007388 */ /* 0x004fe20000000800 */
[----:B------:R-:W-:Y:S05]  /*07a0*/  EXIT ;  /* 0x000000000000794d */ /* 0x000fea0003800000 */
.L_x_103:
[----:B------:R-:W0:Y:S01]  /*07b0*/  LDCU.64 UR10, c[0x0][0x380] ;  /* 0x00007000ff0a77ac */ /* 0x000e220008000a00 */
[----:B------:R-:W-:-:S05]  /*07c0*/  IADD3 R7, P0, PT, R4, R9, RZ ;  /* 0x0000000904077210 */ /* 0x000fca0007f1e0ff */
[----:B------:R-:W-:Y:S01]  /*07d0*/  IMAD.X R6, RZ, RZ, R3, P0 ;  /* 0x000000ffff067224 */ /* 0x000fe200000e0603 */
[----:B0-----:R-:W-:-:S04]  /*07e0*/  LEA R4, P1, R7, UR10, 0x2 ;  /* 0x0000000a07047c11 */ /* 0x001fc8000f8210ff */
[----:B------:R-:W-:-:S09]  /*07f0*/  LEA.HI.X R7, R7, UR11, R6, 0x2, P1 ;  /* 0x0000000b07077c11 */ /* 0x000fd200088f1406 */
.L_x_111:
[----:B0-----:R-:W-:-:S06]  /*0800*/  IMAD.MOV.U32 R6, RZ, RZ, R4 ;  /* 0x000000ffff067224 */ /* 0x001fcc00078e0004 */
[----:B------:R0:W2:Y:S01]  /*0810*/  LDG.E.CONSTANT R6, desc[UR6][R6.64] ;  /* 0x0000000606067981 */ /* 0x0000a2000c1e9900 */
[----:B------:R-:W-:Y:S02]  /*0820*/  IADD3 R9, P0, PT, R9, 0x20, RZ ;  /* 0x0000002009097810 */ /* 0x000fe40007f1e0ff */
[----:B------:R-:W-:-:S03]  /*0830*/  IADD3 R4, P1, PT, R4, 0x80, RZ ;  /* 0x0000008004047810 */ /* 0x000fc60007f3e0ff */
[----:B------:R-:W-:Y:S01]  /*0840*/  IMAD.X R3, RZ, RZ, R3, P0 ;  /* 0x000000ffff037224 */ /* 0x000fe200000e0603 */
[----:B------:R-:W-:Y:S01]  /*0850*/  ISETP.GE.U32.AND P0, PT, R9, R0, PT ;  /* 0x000000000900720c */ /* 0x000fe20003f06070 */
[----:B0-----:R-:W-:-:S03]  /*0860*/  IMAD.X R7, RZ, RZ, R7, P1 ;  /* 0x000000ffff077224 */ /* 0x001fc600008e0607 */
[----:B------:R-:W-:Y:S01]  /*0870*/  ISETP.GE.U32.AND.EX P0, PT, R3, R2, PT, P0 ;  /* 0x000000020300720c */ /* 0x000fe20003f06100 */
[----:B--2---:R-:W-:Y:S04]  /*0880*/  STS [R5], R6 ;  /* 0x0000000605007388 */ /* 0x004fe80000000800 */
[----:B------:R-:W0:Y:S04]  /*0890*/  LDS R11, [UR4+0x1c] ;  /* 0x00001c04ff0b7984 */ /* 0x000e280008000800 */
[----:B------:R-:W1:Y:S04]  /*08a0*/  LDS R27, [UR4+0x18] ;  /* 0x00001804ff1b7984 */ /* 0x000e680008000800 */
[----:B------:R-:W-:Y:S04]  /*08b0*/  LDS R22, [UR4+0x28] ;  /* 0x00002804ff167984 */ /* 0x000fe80008000800 */
[----:B------:R-:W2:Y:S04]  /*08c0*/  LDS R8, [UR4] ;  /* 0x00000004ff087984 */ /* 0x000ea80008000800 */
[----:B------:R-:W3:Y:S04]  /*08d0*/  LDS R14, [UR4+0x4] ;  /* 0x00000404ff0e7984 */ /* 0x000ee80008000800 */
[----:B------:R-:W4:Y:S04]  /*08e0*/  LDS R15, [UR4+0x8] ;  /* 0x00000804ff0f7984 */ /* 0x000f280008000800 */
[----:B------:R-:W5:Y:S04]  /*08f0*/  LDS R16, [UR4+0xc] ;  /* 0x00000c04ff107984 */ /* 0x000f680008000800 */
[----:B------:R-:W5:Y:S04]  /*0900*/  LDS R17, [UR4+0x10] ;  /* 0x00001004ff117984 */ /* 0x000f680008000800 */
[----:B------:R-:W5:Y:S04]  /*0910*/  LDS R26, [UR4+0x14] ;  /* 0x00001404ff1a7984 */ /* 0x000f680008000800 */
[----:B------:R-:W5:Y:S04]  /*0920*/  LDS R21, [UR4+0x2c] ;  /* 0x00002c04ff157984 */ /* 0x000f680008000800 */
[----:B------:R-:W5:Y:S01]  /*0930*/  LDS R24, [UR4+0x30] ;  /* 0x00003004ff187984 */ /* 0x000f620008000800 */
[----:B0-----:R-:W-:-:S03]  /*0940*/  VIADD R28, R11, UR8 ;  /* 0x000000080b1c7c36 */ /* 0x001fc60008000000 */
[----:B------:R-:W0:Y:S01]  /*0950*/  LDS R12, [UR4+0x20] ;  /* 0x00002004ff0c7984 */ /* 0x000e220008000800 */
[----:B-1----:R-:W-:-:S03]  /*0960*/  VIADD R27, R27, UR8 ;  /* 0x000000081b1b7c36 */ /* 0x002fc60008000000 */
[----:B------:R-:W1:Y:S04]  /*0970*/  LDS R23, [UR4+0x24] ;  /* 0x00002404ff177984 */ /* 0x000e680008000800 */
[----:B------:R4:W-:Y:S01]  /*0980*/  STS [UR4+0x1c], R28 ;  /* 0x00001c1cff007988 */ /* 0x0009e20008000804 */
[----:B--2---:R-:W-:Y:S02]  /*0990*/  VIADD R13, R8, UR8 ;  /* 0x00000008080d7c36 */ /* 0x004fe40008000000 */
[----:B---3--:R-:W-:Y:S01]  /*09a0*/  VIADD R14, R14, UR8 ;  /* 0x000000080e0e7c36 */ /* 0x008fe20008000000 */
[----:B------:R1:W-:Y:S01]  /*09b0*/  STS [UR4+0x18], R27 ;  /* 0x0000181bff007988 */ /* 0x0003e20008000804 */
[----:B----4-:R-:W-:-:S03]  /*09c0*/  VIADD R28, R22, UR8 ;  /* 0x00000008161c7c36 */ /* 0x010fc60008000000 */
[----:B------:R-:W-:Y:S01]  /*09d0*/  STS [UR4], R13 ;  /* 0x0000000dff007988 */ /* 0x000fe20008000804 */
[----:B------:R-:W-:Y:S02]  /*09e0*/  VIADD R15, R15, UR8 ;  /* 0x000000080f0f7c36 */ /* 0x000fe40008000000 */
[----:B-----5:R-:W-:Y:S01]  /*09f0*/  VIADD R16, R16, UR8 ;  /* 0x0000000810107c36 */ /* 0x020fe20008000000 */
[----:B------:R-:W-:Y:S01]  /*0a00*/  STS [UR4+0x4], R14 ;  /* 0x0000040eff007988 */ /* 0x000fe20008000804 */
[----:B------:R-:W-:-:S03]  /*0a10*/  VIADD R25, R17, UR8 ;  /* 0x0000000811197c36 */ /* 0x000fc60008000000 */
[----:B------:R-:W-:Y:S01]  /*0a20*/  STS [UR4+0x8], R15 ;  /* 0x0000080fff007988 */ /* 0x000fe20008000804 */
[----:B------:R-:W-:-:S03]  /*0a30*/  VIADD R26, R26, UR8 ;  /* 0x000000081a1a7c36 */ /* 0x000fc60008000000 */
[----:B------:R-:W-:Y:S01]  /*0a40*/  STS [UR4+0xc], R16 ;  /* 0x00000c10ff007988 */ /* 0x000fe20008000804 */
[----:B------:R-:W-:-:S03]  /*0a50*/  VIADD R22, R21, UR8 ;  /* 0x0000000815167c36 */ /* 0x000fc60008000000 */
[----:B------:R-:W-:Y:S01]  /*0a60*/  STS [UR4+0x10], R25 ;  /* 0x00001019ff007988 */ /* 0x000fe20008000804 */
[----:B------:R-:W-:-:S03]  /*0a70*/  VIADD R24, R24, UR8 ;  /* 0x0000000818187c36 */ /* 0x000fc60008000000 */
[----:B------:R-:W-:Y:S01]  /*0a80*/  STS [UR4+0x14], R26 ;  /* 0x0000141aff007988 */ /* 0x000fe20008000804 */
[----:B0-----:R-:W-:-:S03]  /*0a90*/  VIADD R29, R12, UR8 ;  /* 0x000000080c1d7c36 */ /* 0x001fc60008000000 */
[----:B------:R-:W-:Y:S01]  /*0aa0*/  STS [UR4+0x2c], R22 ;  /* 0x00002c16ff007988 */ /* 0x000fe20008000804 */
[----:B-1----:R-:W-:-:S03]  /*0ab0*/  VIADD R27, R23, UR8 ;  /* 0x00000008171b7c36 */ /* 0x002fc60008000000 */
[----:B------:R-:W-:Y:S04]  /*0ac0*/  STS [UR4+0x30], R24 ;  /* 0x00003018ff007988 */ /* 0x000fe80008000804 */
[----:B------:R-:W0:Y:S04]  /*0ad0*/  LDS R8, [UR4+0x34] ;  /* 0x00003404ff087984 */ /* 0x000e280008000800 */
[----:B------:R-:W1:Y:S04]  /*0ae0*/  LDS R10, [UR4+0x38] ;  /* 0x00003804ff0a7984 */ /* 0x000e680008000800 */
[----:B------:R-:W2:Y:S04]  /*0af0*/  LDS R6, [UR4+0x3c] ;  /* 0x00003c04ff067984 */ /* 0x000ea80008000800 */
[----:B------:R-:W3:Y:S04]  /*0b00*/  LDS R11, [UR4+0x40] ;  /* 0x00004004ff0b7984 */ /* 0x000ee80008000800 */
[----:B------:R-:W4:Y:S04]  /*0b10*/  LDS R20, [UR4+0x44] ;  /* 0x00004404ff147984 */ /* 0x000f280008000800 */
[----:B------:R-:W5:Y:S04]  /*0b20*/  LDS R16, [UR4+0x48] ;  /* 0x00004804ff107984 */ /* 0x000f680008000800 */
        /* <DEDUP_REMOVED lines=8> */
[----:B------:R-:W1:Y:S01]  /*0bb0*/  LDS R13, [UR4+0x64] ;  /* 0x00006404ff0d7984 */ /* 0x000e620008000800 */
[----:B--2---:R-:W-:-:S03]  /*0bc0*/  VIADD R6, R6, UR8 ;  /* 0x0000000806067c36 */ /* 0x004fc60008000000 */
[----:B------:R-:W2:Y:S01]  /*0bd0*/  LDS R21, [UR4+0x68] ;  /* 0x00006804ff157984 */ /* 0x000ea20008000800 */
[----:B---3--:R-:W-:-:S03]  /*0be0*/  VIADD R11, R11, UR8 ;  /* 0x000000080b0b7c36 */ /* 0x008fc60008000000 */
[----:B------:R-:W3:Y:S01]  /*0bf0*/  LDS R26, [UR4+0x6c] ;  /* 0x00006c04ff1a7984 */ /* 0x000ee20008000800 */
[----:B----4-:R-:W-:-:S03]  /*0c00*/  VIADD R20, R20, UR8 ;  /* 0x0000000814147c36 */ /* 0x010fc60008000000 */
[----:B------:R-:W4:Y:S01]  /*0c10*/  LDS R22, [UR4+0x70] ;  /* 0x00007004ff167984 */ /* 0x000f220008000800 */
[----:B-----5:R-:W-:-:S03]  /*0c20*/  VIADD R16, R16, UR8 ;  /* 0x0000000810107c36 */ /* 0x020fc60008000000 */
[----:B------:R-:W5:Y:S01]  /*0c30*/  LDS R25, [UR4+0x74] ;  /* 0x00007404ff197984 */ /* 0x000f620008000800 */
[----:B------:R-:W-:-:S03]  /*0c40*/  VIADD R19, R19, UR8 ;  /* 0x0000000813137c36 */ /* 0x000fc60008000000 */
[----:B------:R-:W5:Y:S01]  /*0c50*/  LDS R24, [UR4+0x78] ;  /* 0x00007804ff187984 */ /* 0x000f620008000800 */
[----:B------:R-:W-:-:S03]  /*0c60*/  VIADD R18, R18, UR8 ;  /* 0x0000000812127c36 */ /* 0x000fc60008000000 */
[----:B------:R-:W5:Y:S01]  /*0c70*/  LDS R23, [UR4+0x7c] ;  /* 0x00007c04ff177984 */ /* 0x000f620008000800 */
[----:B------:R-:W-:Y:S02]  /*0c80*/  VIADD R17, R17, UR8 ;  /* 0x0000000811117c36 */ /* 0x000fe40008000000 */
[----:B------:R-:W-:Y:S01]  /*0c90*/  VIADD R15, R15, UR8 ;  /* 0x000000080f0f7c36 */ /* 0x000fe20008000000 */
[----:B------:R1:W-:Y:S01]  /*0ca0*/  STS [UR4+0x20], R29 ;  /* 0x0000201dff007988 */ /* 0x0003e20008000804 */
[----:B------:R-:W-:-:S03]  /*0cb0*/  VIADD R12, R12, UR8 ;  /* 0x000000080c0c7c36 */ /* 0x000fc60008000000 */
[----:B------:R2:W-:Y:S01]  /*0cc0*/  STS [UR4+0x24], R27 ;  /* 0x0000241bff007988 */ /* 0x0005e20008000804 */
[----:B0-----:R-:W-:-:S03]  /*0cd0*/  VIADD R14, R14, UR8 ;  /* 0x000000080e0e7c36 */ /* 0x001fc60008000000 */
[----:B------:R0:W-:Y:S01]  /*0ce0*/  STS [UR4+0x28], R28 ;  /* 0x0000281cff007988 */ /* 0x0001e20008000804 */
[----:B-1----:R-:W-:-:S03]  /*0cf0*/  VIADD R13, R13, UR8 ;  /* 0x000000080d0d7c36 */ /* 0x002fc60008000000 */
[----:B------:R0:W-:Y:S01]  /*0d00*/  STS [UR4+0x34], R8 ;  /* 0x00003408ff007988 */ /* 0x0001e20008000804 */
[----:B--2---:R-:W-:-:S03]  /*0d10*/  VIADD R21, R21, UR8 ;  /* 0x0000000815157c36 */ /* 0x004fc60008000000 */
[----:B------:R0:W-:Y:S01]  /*0d20*/  STS [UR4+0x38], R10 ;  /* 0x0000380aff007988 */ /* 0x0001e20008000804 */
[----:B---3--:R-:W-:-:S03]  /*0d30*/  VIADD R26, R26, UR8 ;  /* 0x000000081a1a7c36 */ /* 0x008fc60008000000 */
[----:B------:R0:W-:Y:S01]  /*0d40*/  STS [UR4+0x3c], R6 ;  /* 0x00003c06ff007988 */ /* 0x0001e20008000804 */
[----:B----4-:R-:W-:-:S03]  /*0d50*/  VIADD R22, R22, UR8 ;  /* 0x0000000816167c36 */ /* 0x010fc60008000000 */
[----:B------:R0:W-:Y:S01]  /*0d60*/  STS [UR4+0x40], R11 ;  /* 0x0000400bff007988 */ /* 0x0001e20008000804 */
[----:B-----5:R-:W-:-:S03]  /*0d70*/  VIADD R25, R25, UR8 ;  /* 0x0000000819197c36 */ /* 0x020fc60008000000 */
[----:B------:R0:W-:Y:S01]  /*0d80*/  STS [UR4+0x44], R20 ;  /* 0x00004414ff007988 */ /* 0x0001e20008000804 */
[----:B------:R-:W-:-:S03]  /*0d90*/  VIADD R24, R24, UR8 ;  /* 0x0000000818187c36 */ /* 0x000fc60008000000 */
[----:B------:R0:W-:Y:S01]  /*0da0*/  STS [UR4+0x48], R16 ;  /* 0x00004810ff007988 */ /* 0x0001e20008000804 */
[----:B------:R-:W-:-:S03]  /*0db0*/  VIADD R23, R23, UR8 ;  /* 0x0000000817177c36 */ /* 0x000fc60008000000 */
[----:B------:R0:W-:Y:S04]  /*0dc0*/  STS [UR4+0x4c], R19 ;  /* 0x00004c13ff007988 */ /* 0x0001e80008000804 */
        /* <DEDUP_REMOVED lines=11> */
[----:B------:R0:W-:Y:S01]  /*0e80*/  STS [UR4+0x7c], R23 ;  /* 0x00007c17ff007988 */ /* 0x0001e20008000804 */
[----:B------:R-:W-:Y:S05]  /*0e90*/  @!P0 BRA `(.L_x_111) ;  /* 0xfffffff800588947 */ /* 0x000fea000383ffff */
[----:B------:R-:W-:Y:S05]  /*0ea0*/  EXIT ;  /* 0x000000000000794d */ /* 0x000fea0003800000 */
.L_x_112:
        /* <DEDUP_REMOVED lines=13> */
.L_x_156:


//--------------------- .text._Z6insertPjmmS_mmS_mPv --------------------------
	.section	.text._Z6insertPjmmS_mmS_mPv,"ax",@progbits
	.align	128
        .global         _Z6insertPjmmS_mmS_mPv
        .type           _Z6insertPjmmS_mmS_mPv,@function
        .size           _Z6insertPjmmS_mmS_mPv,(.L_x_150 - _Z6insertPjmmS_mmS_mPv)
        .other          _Z6insertPjmmS_mmS_mPv,@"STO_CUDA_ENTRY STV_DEFAULT"
_Z6insertPjmmS_mmS_mPv:
.text._Z6insertPjmmS_mmS_mPv:
        /* <DEDUP_REMOVED lines=15> */
[----:B------:R-:W-:Y:S01]  /*00f0*/  IMAD.MOV.U32 R3, RZ, RZ, R4 ;  /* 0x000000ffff037224 */ /* 0x000fe200078e0004 */
[----:B------:R-:W-:Y:S01]  /*0100*/  LOP3.LUT R5, R6, 0x1f, RZ, 0xc0, !PT ;  /* 0x0000001f06057812 */ /* 0x000fe200078ec0ff */
[----:B------:R-:W-:Y:S01]  /*0110*/  IMAD.MOV.U32 R4, RZ, RZ, R7 ;  /* 0x000000ffff047224 */ /* 0x000fe200078e0007 */
[----:B------:R-:W1:Y:S01]  /*0120*/  LDCU.64 UR12, c[0x0][0x358] ;  /* 0x00006b00ff0c77ac */ /* 0x000e620008000a00 */
[----:B------:R-:W2:Y:S01]  /*0130*/  LDCU.64 UR8, c[0x0][0x3a0] ;  /* 0x00007400ff0877ac */ /* 0x000ea20008000a00 */
[----:B0-----:R-:W-:Y:S02]  /*0140*/  UISETP.NE.U32.AND UP0, UPT, UR4, URZ, UPT ;  /* 0x000000ff0400728c */ /* 0x001fe4000bf05070 */
[----:B------:R-:W-:Y:S02]  /*0150*/  USHF.L.U64.HI UR14, UR4, 0x7, UR5 ;  /* 0x00000007040e7899 */ /* 0x000fe40008010205 */
[----:B------:R-:W-:-:S02]  /*0160*/  UISETP.NE.AND.EX UP0, UPT, UR5, URZ, UPT, UP0 ;  /* 0x000000ff0500728c */ /* 0x000fc4000bf05300 */
[----:B------:R-:W-:-:S03]  /*0170*/  USHF.L.U32 UR7, UR4, 0x7, URZ ;  /* 0x0000000704077899 */ /* 0x000fc600080006ff */
[----:B------:R-:W-:-:S04]  /*0180*/  UMOV UR4, URZ ;  /* 0x000000ff00047c82 */ /* 0x000fc80008000000 */
[----:B-12---:R-:W-:Y:S05]  /*0190*/  BRA.U UP0, `(.L_x_113) ;  /* 0x0000000d00587547 */ /* 0x006fea000b800000 */
        /* <DEDUP_REMOVED lines=13> */
[----:B------:R-:W-:Y:S01]  /*0270*/  ISETP.NE.AND P2, PT, R5, RZ, PT ;  /* 0x000000ff0500720c */ /* 0x000fe20003f45270 */
[----:B------:R-:W-:Y:S01]  /*0280*/  UMOV UR4, URZ ;  /* 0x000000ff00047c82 */ /* 0x000fe20008000000 */
[----:B------:R-:W-:-:S04]  /*0290*/  IADD3 R3, P1, PT, R3, UR5, RZ ;  /* 0x0000000503037c10 */ /* 0x000fc8000ff3e0ff */
[----:B------:R-:W-:-:S07]  /*02a0*/  IADD3.X R4, PT, PT, R4, UR4, RZ, P1, !PT ;  /* 0x0000000404047c10 */ /* 0x000fce0008ffe4ff */
[----:B------:R-:W0:Y:S01]  /*02b0*/  @!P2 S2R R9, SR_CgaCtaId ;  /* 0x000000000009a919 */ /* 0x000e220000008800 */
[----:B------:R-:W1:Y:S01]  /*02c0*/  @!P2 LDC.64 R6, c[0x0][0x398] ;  /* 0x0000e600ff06ab82 */ /* 0x000e620000000a00 */
[----:B------:R-:W-:-:S04]  /*02d0*/  @!P2 MOV R8, 0x400 ;  /* 0x000004000008a802 */ /* 0x000fc80000000f00 */
[----:B0-----:R-:W-:-:S07]  /*02e0*/  @!P2 LEA R9, R9, R8, 0x18 ;  /* 0x000000080909a211 */ /* 0x001fce00078ec0ff */
.L_x_116:
[----:B-1----:R0:W-:Y:S01]  /*02f0*/  @!P2 STS.64 [R9], R6 ;  /* 0x000000060900a388 */ /* 0x0021e20000000a00 */
[----:B------:R-:W-:-:S04]  /*0300*/  UIADD3 UR5, UP0, UPT, UR5, -0x1, URZ ;  /* 0xffffffff05057890 */ /* 0x000fc8000ff1e0ff */
[----:B------:R-:W-:Y:S02]  /*0310*/  UIADD3.X UR4, UPT, UPT, UR4, -0x1, URZ, UP0, !UPT ;  /* 0xffffffff04047890 */ /* 0x000fe400087fe4ff */
[----:B------:R-:W-:-:S04]  /*0320*/  UISETP.NE.U32.AND UP0, UPT, UR5, URZ, UPT ;  /* 0x000000ff0500728c */ /* 0x000fc8000bf05070 */
[----:B------:R-:W-:-:S09]  /*0330*/  UISETP.NE.AND.EX UP0, UPT, UR4, URZ, UPT, UP0 ;  /* 0x000000ff0400728c */ /* 0x000fd2000bf05300 */
[----:B0-----:R-:W-:Y:S05]  /*0340*/  BRA.U UP0, `(.L_x_116) ;  /* 0xfffffffd00e87547 */ /* 0x001fea000b83ffff */
.L_x_115:
[----:B------:R-:W-:Y:S05]  /*0350*/  @!P0 EXIT ;  /* 0x000000000000894d */ /* 0x000fea0003800000 */
[----:B------:R-:W-:Y:S02]  /*0360*/  ISETP.NE.AND P1, PT, R5, RZ, PT ;  /* 0x000000ff0500720c */ /* 0x000fe40003f25270 */
[----:B------:R-:W-:-:S05]  /*0370*/  IADD3 R0, P0, PT, -R3, R0, RZ ;  /* 0x0000000003007210 */ /* 0x000fca0007f1e1ff */
[----:B------:R-:W-:-:S06]  /*0380*/  IMAD.X R2, R2, 0x1, ~R4, P0 ;  /* 0x0000000102027824 */ /* 0x000fcc00000e0e04 */
[----:B------:R-:W0:Y:S01]  /*0390*/  @!P1 S2R R8, SR_CgaCtaId ;  /* 0x0000000000089919 */ /* 0x000e220000008800 */
[----:B------:R-:W1:Y:S01]  /*03a0*/  @!P1 LDC.64 R6, c[0x0][0x398] ;  /* 0x0000e600ff069b82 */ /* 0x000e620000000a00 */
[----:B------:R-:W-:-:S04]  /*03b0*/  @!P1 MOV R3, 0x400 ;  /* 0x0000040000039802 */ /* 0x000fc80000000f00 */
[----:B0-----:R-:W-:-:S07]  /*03c0*/  @!P1 LEA R3, R8, R3, 0x18 ;  /* 0x0000000308039211 */ /* 0x001fce00078ec0ff */
.L_x_117:
[----:B------:R-:W-:Y:S01]  /*03d0*/  IADD3 R0, P0, PT, R0, -0x4, RZ ;  /* 0xfffffffc00007810 */ /* 0x000fe20007f1e0ff */
[----:B-1----:R0:W-:Y:S03]  /*03e0*/  @!P1 STS.64 [R3], R6 ;  /* 0x0000000603009388 */ /* 0x0021e60000000a00 */
[----:B------:R-:W-:Y:S02]  /*03f0*/  IADD3.X R2, PT, PT, R2, -0x1, RZ, P0, !PT ;  /* 0xffffffff02027810 */ /* 0x000fe400007fe4ff */
[----:B------:R-:W-:-:S04]  /*0400*/  ISETP.NE.U32.AND P0, PT, R0, RZ, PT ;  /* 0x000000ff0000720c */ /* 0x000fc80003f05070 */
[----:B------:R-:W-:-:S13]  /*0410*/  ISETP.NE.AND.EX P0, PT, R2, RZ, PT, P0 ;  /* 0x000000ff0200720c */ /* 0x000fda0003f05300 */
[----:B0-----:R-:W-:Y:S05]  /*0420*/  @!P0 EXIT ;  /* 0x000000000000894d */ /* 0x001fea0003800000 */
[----:B------:R-:W-:Y:S05]  /*0430*/  BRA `(.L_x_117) ;  /* 0xfffffffc00e47947 */ /* 0x000fea000383ffff */
.L_x_114:
[----:B------:R-:W0:Y:S01]  /*0440*/  LDCU.64 UR10, c[0x0][0x3b0] ;  /* 0x00007600ff0a77ac */ /* 0x000e220008000a00 */
[C---:B------:R-:W-:Y:S02]  /*0450*/  LOP3.LUT R6, R11.reuse, 0xf, RZ, 0xc0, !PT ;  /* 0x0000000f0b067812 */ /* 0x040fe400078ec0ff */
[----:B------:R-:W-:Y:S02]  /*0460*/  LOP3.LUT R7, R11, 0x7, RZ, 0xc0, !PT ;  /* 0x000000070b077812 */ /* 0x000fe400078ec0ff */
[----:B------:R-:W-:Y:S02]  /*0470*/  IADD3 R8, P0, PT, R6, -0x1, RZ ;  /* 0xffffffff06087810 */ /* 0x000fe40007f1e0ff */
[----:B------:R-:W-:Y:S02]  /*0480*/  IADD3 R9, P1, PT, R7, -0x1, RZ ;  /* 0xffffffff07097810 */ /* 0x000fe40007f3e0ff */
[C---:B------:R-:W-:Y:S01]  /*0490*/  LOP3.LUT R10, R11.reuse, 0xfffffff0, RZ, 0xc0, !PT ;  /* 0xfffffff00b0a7812 */ /* 0x040fe200078ec0ff */
[----:B------:R-:W-:Y:S01]  /*04a0*/  IMAD.X R12, RZ, RZ, -0x1, P0 ;  /* 0xffffffffff0c7424 */ /* 0x000fe200000e06ff */
[----:B------:R-:W-:Y:S01]  /*04b0*/  LOP3.LUT R11, R11, 0x3, RZ, 0xc0, !PT ;  /* 0x000000030b0b7812 */ /* 0x000fe200078ec0ff */
[----:B------:R-:W-:Y:S01]  /*04c0*/  IMAD.X R13, RZ, RZ, -0x1, P1 ;  /* 0xffffffffff0d7424 */ /* 0x000fe200008e06ff */
[----:B0-----:R-:W-:-:S04]  /*04d0*/  UIADD3 UR5, UP0, UPT, UR10, 0x20, URZ ;  /* 0x000000200a057890 */ /* 0x001fc8000ff1e0ff */
[----:B------:R-:W-:-:S12]  /*04e0*/  UIADD3.X UR6, UPT, UPT, URZ, UR11, URZ, UP0, !UPT ;  /* 0x0000000bff067290 */ /* 0x000fd800087fe4ff */
.L_x_126:
        /* <DEDUP_REMOVED lines=14> */
[----:B------:R-:W-:Y:S01]  /*05d0*/  IMAD.U32 R14, RZ, RZ, UR5 ;  /* 0x00000005ff0e7e24 */ /* 0x000fe2000f8e00ff */
[----:B------:R-:W-:Y:S01]  /*05e0*/  MOV R17, R10 ;  /* 0x0000000a00117202 */ /* 0x000fe20000000f00 */
[----:B------:R-:W-:-:S07]  /*05f0*/  IMAD.U32 R15, RZ, RZ, UR6 ;  /* 0x00000006ff0f7e24 */ /* 0x000fce000f8e00ff */
.L_x_121:
        /* <DEDUP_REMOVED lines=41> */
.L_x_120:
[----:B------:R-:W-:-:S04]  /*0890*/  ISETP.NE.U32.AND P0, PT, R6, RZ, PT ;  /* 0x000000ff0600720c */ /* 0x000fc80003f05070 */
[----:B------:R-:W-:-:S13]  /*08a0*/  ISETP.NE.AND.EX P0, PT, RZ, RZ, PT, P0 ;  /* 0x000000ffff00720c */ /* 0x000fda0003f05300 */
[----:B------:R-:W-:Y:S05]  /*08b0*/  @!P0 BRA `(.L_x_122) ;  /* 0x0000000000ec8947 */ /* 0x000fea0003800000 */
[----:B------:R-:W-:Y:S02]  /*08c0*/  ISETP.GE.U32.AND P0, PT, R8, 0x7, PT ;  /* 0x000000070800780c */ /* 0x000fe40003f06070 */
[----:B------:R-:W-:Y:S02]  /*08d0*/  ISETP.NE.U32.AND P1, PT, R7, RZ, PT ;  /* 0x000000ff0700720c */ /* 0x000fe40003f25070 */
        /* <DEDUP_REMOVED lines=24> */
.L_x_123:
        /* <DEDUP_REMOVED lines=33> */
.L_x_122:
        /* <DEDUP_REMOVED lines=9> */
[----:B0-----:R-:W-:Y:S02]  /*0d00*/  HFMA2 R14, -RZ, RZ, 0, 0 ;  /* 0x00000000ff0e7431 */ /* 0x001fe400000001ff */
        /* <DEDUP_REMOVED lines=13> */
.L_x_124:
[----:B------:R-:W-:-:S07]  /*0de0*/  MOV R18, 0xe00 ;  /* 0x00000e0000127802 */ /* 0x000fce0000000f00 */
[----:B-----5:R-:W-:Y:S05]  /*0df0*/  CALL.REL.NOINC `($__internal_2_$__cuda_sm20_rem_u64) ;  /* 0x0000001400f87944 */ /* 0x020fea0003c00000 */
.L_x_125:
        /* <DEDUP_REMOVED lines=9> */
.L_x_119:
[----:B------:R-:W-:Y:S05]  /*0e90*/  BSYNC.RECONVERGENT B0 ;  /* 0x0000000000007941 */ /* 0x000fea0003800200 */
.L_x_118:
[----:B------:R-:W-:-:S05]  /*0ea0*/  IADD3 R3, P0, PT, R3, 0x1, RZ ;  /* 0x0000000103037810 */ /* 0x000fca0007f1e0ff */
[----:B------:R-:W-:Y:S01]  /*0eb0*/  IMAD.X R4, RZ, RZ, R4, P0 ;  /* 0x000000ffff047224 */ /* 0x000fe200000e0604 */
[----:B------:R-:W-:-:S04]  /*0ec0*/  ISETP.NE.U32.AND P0, PT, R3, R0, PT ;  /* 0x000000000300720c */ /* 0x000fc80003f05070 */
[----:B------:R-:W-:-:S13]  /*0ed0*/  ISETP.NE.AND.EX P0, PT, R4, R2, PT, P0 ;  /* 0x000000020400720c */ /* 0x000fda0003f05300 */
[----:B------:R-:W-:Y:S05]  /*0ee0*/  @!P0 EXIT ;  /* 0x000000000000894d */ /* 0x000fea0003800000 */
[----:B------:R-:W-:Y:S05]  /*0ef0*/  BRA `(.L_x_126) ;  /* 0xfffffff4007c7947 */ /* 0x000fea000383ffff */
.L_x_113:
        /* <DEDUP_REMOVED lines=15> */
[----:B------:R-:W-:-:S11]  /*0ff0*/  UMOV UR5, URZ ;  /* 0x000000ff00057c82 */ /* 0x000fd60008000000 */
[----:B------:R-:W0:Y:S01]  /*1000*/  @!P2 S2R R9, SR_CgaCtaId ;  /* 0x000000000009a919 */ /* 0x000e220000008800 */
[----:B------:R-:W1:Y:S01]  /*1010*/  @!P2 LDC.64 R6, c[0x0][0x398] ;  /* 0x0000e600ff06ab82 */ /* 0x000e620000000a00 */
[----:B------:R-:W-:-:S04]  /*1020*/  @!P2 MOV R8, 0x400 ;  /* 0x000004000008a802 */ /* 0x000fc80000000f00 */
[----:B0-----:R-:W-:-:S07]  /*1030*/  @!P2 LEA R9, R9, R8, 0x18 ;  /* 0x000000080909a211 */ /* 0x001fce00078ec0ff */
.L_x_129:
[----:B-1----:R0:W-:Y:S01]  /*1040*/  @!P2 STS.64 [R9], R6 ;  /* 0x000000060900a388 */ /* 0x0021e20000000a00 */
[----:B------:R-:W-:Y:S01]  /*1050*/  UIADD3 UR4, UP0, UPT, UR4, 0x1, URZ ;  /* 0x0000000104047890 */ /* 0x000fe2000ff1e0ff */
[----:B------:R-:W-:-:S03]  /*1060*/  IADD3 R3, P1, PT, R3, 0x1, RZ ;  /* 0x0000000103037810 */ /* 0x000fc60007f3e0ff */
[----:B------:R-:W-:Y:S02]  /*1070*/  UIADD3.X UR5, UPT, UPT, URZ, UR5, URZ, UP0, !UPT ;  /* 0x00000005ff057290 */ /* 0x000fe400087fe4ff */
[----:B------:R-:W-:Y:S01]  /*1080*/  UISETP.NE.U32.AND UP0, UPT, UR4, UR6, UPT ;  /* 0x000000060400728c */ /* 0x000fe2000bf05070 */
[----:B------:R-:W-:-:S03]  /*1090*/  IMAD.X R4, RZ, RZ, R4, P1 ;  /* 0x000000ffff047224 */ /* 0x000fc600008e0604 */
[----:B------:R-:W-:-:S09]  /*10a0*/  UISETP.NE.AND.EX UP0, UPT, UR5, URZ, UPT, UP0 ;  /* 0x000000ff0500728c */ /* 0x000fd2000bf05300 */
[----:B0-----:R-:W-:Y:S05]  /*10b0*/  BRA.U UP0, `(.L_x_129) ;  /* 0xfffffffd00e07547 */ /* 0x001fea000b83ffff */
.L_x_128:
[----:B------:R-:W-:Y:S05]  /*10c0*/  @!P0 EXIT ;  /* 0x000000000000894d */ /* 0x000fea0003800000 */
[----:B------:R-:W-:-:S13]  /*10d0*/  ISETP.NE.AND P1, PT, R5, RZ, PT ;  /* 0x000000ff0500720c */ /* 0x000fda0003f25270 */
[----:B------:R-:W0:Y:S01]  /*10e0*/  @!P1 S2R R8, SR_CgaCtaId ;  /* 0x0000000000089919 */ /* 0x000e220000008800 */
[----:B------:R-:W1:Y:S01]  /*10f0*/  @!P1 LDC.64 R6, c[0x0][0x398] ;  /* 0x0000e600ff069b82 */ /* 0x000e620000000a00 */
[----:B------:R-:W-:-:S04]  /*1100*/  @!P1 MOV R5, 0x400 ;  /* 0x0000040000059802 */ /* 0x000fc80000000f00 */
[----:B0-----:R-:W-:-:S07]  /*1110*/  @!P1 LEA R5, R8, R5, 0x18 ;  /* 0x0000000508059211 */ /* 0x001fce00078ec0ff */
.L_x_130:
[----:B------:R-:W-:Y:S01]  /*1120*/  IADD3 R3, P0, PT, R3, 0x4, RZ ;  /* 0x0000000403037810 */ /* 0x000fe20007f1e0ff */
[----:B-1----:R0:W-:Y:S03]  /*1130*/  @!P1 STS.64 [R5], R6 ;  /* 0x0000000605009388 */ /* 0x0021e60000000a00 */
[----:B------:R-:W-:Y:S02]  /*1140*/  IADD3.X R4, PT, PT, RZ, R4, RZ, P0, !PT ;  /* 0x00000004ff047210 */ /* 0x000fe400007fe4ff */
[----:B------:R-:W-:-:S04]  /*1150*/  ISETP.NE.U32.AND P0, PT, R3, R0, PT ;  /* 0x000000000300720c */ /* 0x000fc80003f05070 */
[----:B------:R-:W-:-:S13]  /*1160*/  ISETP.NE.AND.EX P0, PT, R4, R2, PT, P0 ;  /* 0x000000020400720c */ /* 0x000fda0003f05300 */
[----:B0-----:R-:W-:Y:S05]  /*1170*/  @!P0 EXIT ;  /* 0x000000000000894d */ /* 0x001fea0003800000 */
[----:B------:R-:W-:Y:S05]  /*1180*/  BRA `(.L_x_130) ;  /* 0xfffffffc00e47947 */ /* 0x000fea000383ffff */
.L_x_127:
[C---:B------:R-:W-:Y:S01]  /*1190*/  LOP3.LUT R5, R9.reuse, 0xf, RZ, 0xc0, !PT ;  /* 0x0000000f09057812 */ /* 0x040fe200078ec0ff */
[----:B------:R-:W0:Y:S01]  /*11a0*/  LDCU.64 UR18, c[0x0][0x3b0] ;  /* 0x00007600ff1277ac */ /* 0x000e220008000a00 */
[C---:B------:R-:W-:Y:S02]  /*11b0*/  LOP3.LUT R7, R9.reuse, 0x7, RZ, 0xc0, !PT ;  /* 0x0000000709077812 */ /* 0x040fe400078ec0ff */
[C---:B------:R-:W-:Y:S02]  /*11c0*/  LOP3.LUT R8, R9.reuse, 0xfffffff0, RZ, 0xc0, !PT ;  /* 0xfffffff009087812 */ /* 0x040fe400078ec0ff */
[----:B------:R-:W-:-:S07]  /*11d0*/  LOP3.LUT R9, R9, 0x3, RZ, 0xc0, !PT ;  /* 0x0000000309097812 */ /* 0x000fce00078ec0ff */
.L_x_146:
[----:B------:R-:W1:Y:S02]  /*11e0*/  LDCU.64 UR10, c[0x0][0x380] ;  /* 0x00007000ff0a77ac */ /* 0x000e640008000a00 */
[----:B-1---5:R-:W-:-:S04]  /*11f0*/  LEA R10, P0, R3, UR10, 0x2 ;  /* 0x0000000a030a7c11 */ /* 0x022fc8000f8010ff */
[----:B0-----:R-:W-:-:S05]  /*1200*/  LEA.HI.X R11, R3, UR11, R4, 0x2, P0 ;  /* 0x0000000b030b7c11 */ /* 0x001fca00080f1404 */
[----:B------:R1:W5:Y:S01]  /*1210*/  LDG.E R10, desc[UR12][R10.64] ;  /* 0x0000000c0a0a7981 */ /* 0x000362000c1e1900 */
[----:B------:R-:W-:Y:S01]  /*1220*/  BSSY.RECONVERGENT B0, `(.L_x_131) ;  /* 0x00000a1000007945 */ /* 0x000fe20003800200 */
[----:B------:R-:W2:Y:S02]  /*1230*/  S2R R12, SR_TID.X ;  /* 0x00000000000c7919 */ /* 0x000ea40000002100 */
[----:B--2---:R-:W-:-:S04]  /*1240*/  LOP3.LUT R12, R12, 0x1f, RZ, 0xc0, !PT ;  /* 0x0000001f0c0c7812 */ /* 0x004fc800078ec0ff */
[----:B------:R-:W-:-:S13]  /*1250*/  ISETP.NE.AND P0, PT, R12, RZ, PT ;  /* 0x000000ff0c00720c */ /* 0x000fda0003f05270 */
        /* <DEDUP_REMOVED lines=12> */
.L_x_134:
[----:B-1----:R-:W-:-:S04]  /*1320*/  ULEA UR10, UP0, UR5, UR16, 0x2 ;  /* 0x00000010050a7291 */ /* 0x002fc8000f8010ff */
[----:B------:R-:W-:Y:S02]  /*1330*/  ULEA.HI.X UR11, UR5, UR17, UR6, 0x2, UP0 ;  /* 0x00000011050b7291 */ /* 0x000fe400080f1406 */
[----:B------:R-:W-:-:S04]  /*1340*/  IMAD.U32 R12, RZ, RZ, UR10 ;  /* 0x0000000aff0c7e24 */ /* 0x000fc8000f8e00ff */
        /* <DEDUP_REMOVED lines=38> */
[----:B------:R-:W-:Y:S02]  /*15b0*/  HFMA2 R14, -RZ, RZ, 0, 0 ;  /* 0x00000000ff0e7431 */ /* 0x000fe400000001ff */
[----:B------:R-:W-:-:S07]  /*15c0*/  IMAD.MOV.U32 R11, RZ, RZ, R8 ;  /* 0x000000ffff0b7224 */ /* 0x000fce00078e0008 */
.L_x_133:
        /* <DEDUP_REMOVED lines=31> */
.L_x_136:
        /* <DEDUP_REMOVED lines=35> */
.L_x_135:
[----:B------:R-:W1:Y:S02]  /*19f0*/  LDCU UR5, c[0x0][0x3a4] ;  /* 0x00007480ff0577ac */ /* 0x000e640008000800 */
[----:B-1----:R-:W-:-:S09]  /*1a00*/  UISETP.NE.U32.AND UP0, UPT, UR5, URZ, UPT ;  /* 0x000000ff0500728c */ /* 0x002fd2000bf05070 */
[----:B------:R-:W-:Y:S05]  /*1a10*/  BRA.U UP0, `(.L_x_137) ;  /* 0x0000000100507547 */ /* 0x000fea000b800000 */
[----:B------:R-:W1:Y:S01]  /*1a20*/  LDCU UR5, c[0x0][0x3a0] ;  /* 0x00007400ff0577ac */ /* 0x000e620008000800 */
[----:B------:R-:W-:Y:S01]  /*1a30*/  IMAD.MOV.U32 R12, RZ, RZ, RZ ;  /* 0x000000ffff0c7224 */ /* 0x000fe200078e00ff */
[----:B-1----:R-:W1:Y:S01]  /*1a40*/  I2F.U32.RP R14, UR5 ;  /* 0x00000005000e7d06 */ /* 0x002e620008209000 */
        /* <DEDUP_REMOVED lines=8> */
[----:B------:R-:W-:-:S05]  /*1ad0*/  IMAD.HI.U32 R11, R12, R19, RZ ;  /* 0x000000130c0b7227 */ /* 0x000fca00078e00ff */
[----:B------:R-:W-:-:S05]  /*1ae0*/  IADD3 R12, PT, PT, -R11, RZ, RZ ;  /* 0x000000ff0b0c7210 */ /* 0x000fca0007ffe1ff */
[----:B------:R-:W-:-:S05]  /*1af0*/  IMAD R12, R12, UR5, R19 ;  /* 0x000000050c0c7c24 */ /* 0x000fca000f8e0213 */
[----:B------:R-:W-:-:S13]  /*1b00*/  ISETP.GE.U32.AND P0, PT, R12, UR5, PT ;  /* 0x000000050c007c0c */ /* 0x000fda000bf06070 */
[----:B------:R-:W-:-:S05]  /*1b10*/  @P0 VIADD R12, R12, -UR5 ;  /* 0x800000050c0c0c36 */ /* 0x000fca0008000000 */
[----:B------:R-:W-:-:S13]  /*1b20*/  ISETP.GE.U32.AND P0, PT, R12, UR5, PT ;  /* 0x000000050c007c0c */ /* 0x000fda000bf06070 */
[----:B------:R-:W-:Y:S01]  /*1b30*/  @P0 VIADD R12, R12, -UR5 ;  /* 0x800000050c0c0c36 */ /* 0x000fe20008000000 */
[----:B------:R-:W-:Y:S01]  /*1b40*/  @!P1 LOP3.LUT R12, RZ, UR5, RZ, 0x33, !PT ;  /* 0x00000005ff0c9c12 */ /* 0x000fe2000f8e33ff */
[----:B------:R-:W-:Y:S06]  /*1b50*/  BRA `(.L_x_138) ;  /* 0x0000000000107947 */ /* 0x000fec0003800000 */
.L_x_137:
[----:B------:R-:W-:-:S07]  /*1b60*/  MOV R18, 0x1b80 ;  /* 0x00001b8000127802 */ /* 0x000fce0000000f00 */
[----:B0----5:R-:W-:Y:S05]  /*1b70*/  CALL.REL.NOINC `($__internal_2_$__cuda_sm20_rem_u64) ;  /* 0x0000000800987944 */ /* 0x021fea0003c00000 */
[----:B------:R-:W-:Y:S02]  /*1b80*/  IMAD.MOV.U32 R12, RZ, RZ, R16 ;  /* 0x000000ffff0c7224 */ /* 0x000fe400078e0010 */
[----:B------:R-:W-:-:S07]  /*1b90*/  IMAD.MOV.U32 R13, RZ, RZ, R17 ;  /* 0x000000ffff0d7224 */ /* 0x000fce00078e0011 */
.L_x_138:
[----:B------:R-:W1:Y:S01]  /*1ba0*/  LDC.64 R14, c[0x0][0x398] ;  /* 0x0000e600ff0e7b82 */ /* 0x000e620000000a00 */
[----:B------:R-:W-:Y:S01]  /*1bb0*/  IMAD R11, R12, UR14, RZ ;  /* 0x0000000e0c0b7c24 */ /* 0x000fe2000f8e02ff */
[----:B------:R-:W-:-:S03]  /*1bc0*/  UMOV UR5, 0x400 ;  /* 0x0000040000057882 */ /* 0x000fc60000000000 */
[----:B------:R-:W-:-:S03]  /*1bd0*/  IMAD R11, R13, UR7, R11 ;  /* 0x000000070d0b7c24 */ /* 0x000fc6000f8e020b */
[----:B------:R-:W2:Y:S01]  /*1be0*/  S2UR UR6, SR_CgaCtaId ;  /* 0x00000000000679c3 */ /* 0x000ea20000008800 */
[----:B-1----:R-:W-:-:S04]  /*1bf0*/  IMAD.WIDE.U32 R12, R12, UR7, R14 ;  /* 0x000000070c0c7c25 */ /* 0x002fc8000f8e000e */
[----:B------:R-:W-:Y:S01]  /*1c00*/  IMAD.IADD R13, R13, 0x1, R11 ;  /* 0x000000010d0d7824 */ /* 0x000fe200078e020b */
[----:B--2---:R-:W-:-:S09]  /*1c10*/  ULEA UR5, UR6, UR5, 0x18 ;  /* 0x0000000506057291 */ /* 0x004fd2000f8ec0ff */
[----:B------:R1:W-:Y:S03]  /*1c20*/  STS.64 [UR5], R12 ;  /* 0x0000000cff007988 */ /* 0x0003e60008000a05 */
.L_x_132:
[----:B0-----:R-:W-:Y:S05]  /*1c30*/  BSYNC.RECONVERGENT B0 ;  /* 0x0000000000007941 */ /* 0x001fea0003800200 */
.L_x_131:
[----:B------:R-:W-:Y:S01]  /*1c40*/  IMAD.MOV.U32 R16, RZ, RZ, RZ ;  /* 0x000000ffff107224 */ /* 0x000fe200078e00ff */
[----:B------:R-:W-:-:S07]  /*1c50*/  MOV R15, RZ ;  /* 0x000000ff000f7202 */ /* 0x000fce0000000f00 */
.L_x_145:
[----:B0-----:R-:W0:Y:S01]  /*1c60*/  LDCU UR5, c[0x0][0x3b8] ;  /* 0x00007700ff0577ac */ /* 0x001e220008000800 */
[C---:B------:R-:W-:Y:S01]  /*1c70*/  IMAD.SHL.U32 R11, R16.reuse, 0x20, RZ ;  /* 0x00000020100b7824 */ /* 0x040fe200078e00ff */
[C-C-:B------:R-:W-:Y:S01]  /*1c80*/  SHF.L.U64.HI R14, R16.reuse, 0x5, R15.reuse ;  /* 0x00000005100e7819 */ /* 0x140fe2000001020f */
[----:B------:R-:W-:Y:S01]  /*1c90*/  IMAD.MOV.U32 R17, RZ, RZ, RZ ;  /* 0x000000ffff117224 */ /* 0x000fe200078e00ff */
[----:B------:R-:W2:Y:S01]  /*1ca0*/  LDCU.64 UR10, c[0x0][0x3a8] ;  /* 0x00007500ff0a77ac */ /* 0x000ea20008000a00 */
[----:B------:R-:W-:Y:S02]  /*1cb0*/  IADD3 R16, P0, PT, R16, 0x1, RZ ;  /* 0x0000000110107810 */ /* 0x000fe40007f1e0ff */
[----:B------:R-:W-:Y:S02]  /*1cc0*/  CS2R R18, SRZ ;  /* 0x0000000000127805 */ /* 0x000fe4000001ff00 */
[----:B------:R-:W-:Y:S01]  /*1cd0*/  LOP3.LUT R11, R11, 0x1f, R6, 0xf8, !PT ;  /* 0x0000001f0b0b7812 */ /* 0x000fe200078ef806 */
[----:B------:R-:W-:Y:S01]  /*1ce0*/  IMAD.X R15, RZ, RZ, R15, P0 ;  /* 0x000000ffff0f7224 */ /* 0x000fe200000e060f */
[----:B0-----:R-:W-:-:S04]  /*1cf0*/  UISETP.GE.U32.AND UP0, UPT, UR5, 0x10, UPT ;  /* 0x000000100500788c */ /* 0x001fc8000bf06070 */
[----:B------:R-:W-:Y:S01]  /*1d00*/  UISETP.GE.U32.AND.EX UP0, UPT, URZ, URZ, UPT, UP0 ;  /* 0x000000ffff00728c */ /* 0x000fe2000bf06100 */
[----:B--2---:R-:W-:-:S04]  /*1d10*/  ISETP.NE.U32.AND P0, PT, R16, UR10, PT ;  /* 0x0000000a10007c0c */ /* 0x004fc8000bf05070 */
[----:B------:R-:W-:-:S04]  /*1d20*/  ISETP.NE.AND.EX P0, PT, R15, UR11, PT, P0 ;  /* 0x0000000b0f007c0c */ /* 0x000fc8000bf05300 */
[----:B------:R-:W-:Y:S09]  /*1d30*/  BRA.U !UP0, `(.L_x_139) ;  /* 0x0000000108b47547 */ /* 0x000ff2000b800000 */
[----:B------:R-:W-:Y:S01]  /*1d40*/  IMAD.MOV.U32 R17, RZ, RZ, RZ ;  /* 0x000000ffff117224 */ /* 0x000fe200078e00ff */
[----:B------:R-:W-:-:S07]  /*1d50*/  CS2R R18, SRZ ;  /* 0x0000000000127805 */ /* 0x000fce000001ff00 */
.L_x_140:
[----:B-1----:R-:W-:-:S05]  /*1d60*/  IADD3 R13, P1, PT, R18, R11, RZ ;  /* 0x0000000b120d7210 */ /* 0x002fca0007f3e0ff */
[----:B------:R-:W-:Y:S01]  /*1d70*/  IMAD.X R20, R19, 0x1, R14, P1 ;  /* 0x0000000113147824 */ /* 0x000fe200008e060e */
[----:B------:R-:W-:-:S04]  /*1d80*/  LEA R12, P1, R13, UR18, 0x2 ;  /* 0x000000120d0c7c11 */ /* 0x000fc8000f8210ff */
[----:B------:R-:W-:-:S05]  /*1d90*/  LEA.HI.X R13, R13, UR19, R20, 0x2, P1 ;  /* 0x000000130d0d7c11 */ /* 0x000fca00088f1414 */
        /* <DEDUP_REMOVED lines=15> */
[----:B------:R-:W2:Y:S01]  /*1e90*/  LDG.E R27, desc[UR12][R12.64+0x2c] ;  /* 0x00002c0c0c1b7981 */ /* 0x000ea2000c1e1900 */
        /* <DEDUP_REMOVED lines=8> */
[----:B------:R-:W-:-:S04]  /*1f20*/  IADD3 R18, P2, PT, R18, 0x10, RZ ;  /* 0x0000001012127810 */ /* 0x000fc80007f5e0ff */
[----:B------:R-:W-:Y:S01]  /*1f30*/  ISETP.NE.U32.AND P1, PT, R18, R8, PT ;  /* 0x000000081200720c */ /* 0x000fe20003f25070 */
[----:B------:R-:W-:-:S05]  /*1f40*/  IMAD.X R19, RZ, RZ, R19, P2 ;  /* 0x000000ffff137224 */ /* 0x000fca00010e0613 */
[----:B------:R-:W-:Y:S01]  /*1f50*/  ISETP.NE.AND.EX P1, PT, R19, RZ, PT, P1 ;  /* 0x000000ff1300720c */ /* 0x000fe20003f25310 */
[----:B---3--:R-:W-:-:S04]  /*1f60*/  IMAD R17, R10, R17, R24 ;  /* 0x000000110a117224 */ /* 0x008fc800078e0218 */
[----:B----4-:R-:W-:-:S04]  /*1f70*/  IMAD R17, R10, R25, R17 ;  /* 0x000000190a117224 */ /* 0x010fc800078e0211 */
[----:B--2---:R-:W-:-:S04]  /*1f80*/  IMAD R17, R10, R27, R17 ;  /* 0x0000001b0a117224 */ /* 0x004fc800078e0211 */
[----:B------:R-:W-:-:S04]  /*1f90*/  IMAD R17, R10, R20, R17 ;  /* 0x000000140a117224 */ /* 0x000fc800078e0211 */
[----:B------:R-:W-:-:S04]  /*1fa0*/  IMAD R17, R10, R29, R17 ;  /* 0x0000001d0a117224 */ /* 0x000fc800078e0211 */
[----:B------:R-:W-:-:S04]  /*1fb0*/  IMAD R17, R10, R21, R17 ;  /* 0x000000150a117224 */ /* 0x000fc800078e0211 */
[----:B------:R-:W-:-:S04]  /*1fc0*/  IMAD R17, R10, R23, R17 ;  /* 0x000000170a117224 */ /* 0x000fc800078e0211 */
[----:B------:R-:W-:Y:S01]  /*1fd0*/  IMAD R17, R10, R22, R17 ;  /* 0x000000160a117224 */ /* 0x000fe200078e0211 */
[----:B------:R-:W-:Y:S06]  /*1fe0*/  @P1 BRA `(.L_x_140) ;  /* 0xfffffffc005c1947 */ /* 0x000fec000383ffff */
[----:B------:R-:W-:Y:S02]  /*1ff0*/  HFMA2 R19, -RZ, RZ, 0, 0 ;  /* 0x00000000ff137431 */ /* 0x000fe400000001ff */
[----:B------:R-:W-:-:S07]  /*2000*/  IMAD.MOV.U32 R18, RZ, RZ, R8 ;  /* 0x000000ffff127224 */ /* 0x000fce00078e0008 */
.L_x_139:
[----:B------:R-:W-:-:S04]  /*2010*/  ISETP.NE.U32.AND P1, PT, R5, RZ, PT ;  /* 0x000000ff0500720c */ /* 0x000fc80003f25070 */
[----:B------:R-:W-:-:S13]  /*2020*/  ISETP.NE.AND.EX P1, PT, RZ, RZ, PT, P1 ;  /* 0x000000ffff00720c */ /* 0x000fda0003f25310 */
[----:B------:R-:W-:Y:S05]  /*2030*/  @!P1 BRA `(.L_x_141) ;  /* 0x0000000400149947 */ /* 0x000fea0003800000 */
[----:B-1----:R-:W-:Y:S02]  /*2040*/  IADD3 R12, P2, PT, R5, -0x1, RZ ;  /* 0xffffffff050c7810 */ /* 0x002fe40007f5e0ff */
        /* <DEDUP_REMOVED lines=29> */
.L_x_142:
        /* <DEDUP_REMOVED lines=39> */
.L_x_141:
[----:B-1----:R-:W-:Y:S01]  /*2490*/  MOV R12, 0xb6db6db7 ;  /* 0xb6db6db7000c7802 */ /* 0x002fe20000000f00 */
[----:B------:R-:W-:Y:S04]  /*24a0*/  BSSY.RECONVERGENT B0, `(.L_x_143) ;  /* 0x000000c000007945 */ /* 0x000fe80003800200 */
[----:B------:R-:W-:-:S05]  /*24b0*/  IMAD R17, R17, R12, 0x49249249 ;  /* 0x4924924911117424 */ /* 0x000fca00078e020c */
[----:B------:R-:W-:-:S13]  /*24c0*/  ISETP.GT.U32.AND P1, PT, R17, 0x24924924, PT ;  /* 0x249249241100780c */ /* 0x000fda0003f24070 */
[----:B------:R-:W-:Y:S05]  /*24d0*/  @P1 BRA `(.L_x_144) ;  /* 0x0000000000201947 */ /* 0x000fea0003800000 */
[----:B------:R-:W0:Y:S01]  /*24e0*/  S2UR UR6, SR_CgaCtaId ;  /* 0x00000000000679c3 */ /* 0x000e220000008800 */
[----:B------:R-:W-:Y:S02]  /*24f0*/  UMOV UR5, 0x400 ;  /* 0x0000040000057882 */ /* 0x000fe40000000000 */
[----:B0-----:R-:W-:-:S09]  /*2500*/  ULEA UR5, UR6, UR5, 0x18 ;  /* 0x0000000506057291 */ /* 0x001fd2000f8ec0ff */
[----:B------:R-:W0:Y:S02]  /*2510*/  LDS.64 R12, [UR5] ;  /* 0x00000005ff0c7984 */ /* 0x000e240008000a00 */
[----:B0-----:R-:W-:-:S04]  /*2520*/  LEA R12, P1, R11, R12, 0x2 ;  /* 0x0000000c0b0c7211 */ /* 0x001fc800078210ff */
[----:B------:R-:W-:Y:S01]  /*2530*/  LEA.HI.X R13, R11, R13, R14, 0x2, P1 ;  /* 0x0000000d0b0d7211 */ /* 0x000fe200008f140e */
[----:B------:R-:W-:-:S05]  /*2540*/  IMAD.MOV.U32 R11, RZ, RZ, 0x1 ;  /* 0x00000001ff0b7424 */ /* 0x000fca00078e00ff */
[----:B------:R0:W-:Y:S03]  /*2550*/  ATOM.E.ADD.STRONG.GPU PT, RZ, desc[UR12][R12.64], R11 ;  /* 0x8000000b0cff798a */ /* 0x0001e600081ef10c */
.L_x_144:
[----:B------:R-:W-:Y:S05]  /*2560*/  BSYNC.RECONVERGENT B0 ;  /* 0x0000000000007941 */ /* 0x000fea0003800200 */
.L_x_143:
[----:B------:R-:W-:Y:S05]  /*2570*/  @P0 BRA `(.L_x_145) ;  /* 0xfffffff400b80947 */ /* 0x000fea000383ffff */
[----:B------:R-:W-:-:S05]  /*2580*/  IADD3 R3, P0, PT, R3, 0x1, RZ ;  /* 0x0000000103037810 */ /* 0x000fca0007f1e0ff */
[----:B------:R-:W-:Y:S01]  /*2590*/  IMAD.X R4, RZ, RZ, R4, P0 ;  /* 0x000000ffff047224 */ /* 0x000fe200000e0604 */
[----:B------:R-:W-:-:S04]  /*25a0*/  ISETP.NE.U32.AND P0, PT, R3, R0, PT ;  /* 0x000000000300720c */ /* 0x000fc80003f05070 */
[----:B------:R-:W-:-:S13]  /*25b0*/  ISETP.NE.AND.EX P0, PT, R4, R2, PT, P0 ;  /* 0x000000020400720c */ /* 0x000fda0003f05300 */
[----:B------:R-:W-:Y:S05]  /*25c0*/  @P0 BRA `(.L_x_146) ;  /* 0xffffffec00040947 */ /* 0x000fea000383ffff */
[----:B------:R-:W-:Y:S05]  /*25d0*/  EXIT ;  /* 0x000000000000794d */ /* 0x000fea0003800000 */
        .weak           $__internal_2_$__cuda_sm20_rem_u64
        .type           $__internal_2_$__cuda_sm20_rem_u64,@function
        .size           $__internal_2_$__cuda_sm20_rem_u64,(.L_x_150 - $__internal_2_$__cuda_sm20_rem_u64)
$__internal_2_$__cuda_sm20_rem_u64:
        /* <DEDUP_REMOVED lines=22> */
[----:B------:R-:W-:-:S03]  /*2740*/  IMAD.HI.U32 R16, R17, R15, RZ ;  /* 0x0000000f11107227 */ /* 0x000fc600078e00ff */
[----:B------:R-:W-:-:S05]  /*2750*/  IADD3.X R14, PT, PT, RZ, ~R14, RZ, P0, !PT ;  /* 0x8000000eff0e7210 */ /* 0x000fca00007fe4ff */
        /* <DEDUP_REMOVED lines=38> */
[----:B------:R-:W-:Y:S06]  /*29c0*/  RET.REL.NODEC R18 `(_Z6insertPjmmS_mmS_mPv) ;  /* 0xffffffd4128c7950 */ /* 0x000fec0003c3ffff */
.L_x_147:
        /* <DEDUP_REMOVED lines=11> */
.L_x_150:


//--------------------- .nv.global.init           --------------------------
	.section	.nv.global.init,"aw",@progbits
.nv.global.init:
	.type		$str,@object
	.size		$str,(.L_0 - $str)
$str:
        /*0000*/ 	.byte	0x74, 0x65, 0x73, 0x74, 0x0a, 0x00
.L_0:


//--------------------- .nv.shared.reserved.0     --------------------------
	.section	.nv.shared.reserved.0,"aw",@nobits
	.weak		__nv_reservedSMEM_offset_0_alias
	.size		__nv_reservedSMEM_offset_0_alias, 0, 64
	.other		__nv_reservedSMEM_offset_0_alias,@"STO_CUDA_RESERVED_SHARED STV_DEFAULT"
__nv_reservedSMEM_offset_0_alias:
	.zero		0
	.zero		64


//--------------------- .nv.shared._Z14latency_hidingPjmmm --------------------------
	.section	.nv.shared._Z14latency_hidingPjmmm,"aw",@nobits
	.sectionflags	@""
	.align	4
.nv.shared._Z14latency_hidingPjmmm:
	.zero		1280


//--------------------- .nv.shared._Z7search2PjmmS_mmS_mS_jPv --------------------------
	.section	.nv.shared._Z7search2PjmmS_mmS_mS_jPv,"aw",@nobits
	.sectionflags	@""
	.align	8
.nv.shared._Z7search2PjmmS_mmS_mS_jPv:
	.zero		1160


//--------------------- .nv.shared._Z6searchPjmmS_mmS_mS_jPv --------------------------
	.section	.nv.shared._Z6searchPjmmS_mmS_mS_jPv,"aw",@nobits
	.sectionflags	@""
	.align	8
.nv.shared._Z6searchPjmmS_mmS_mS_jPv:
	.zero		1160


//--------------------- .nv.shared._Z7insert2PjmmS_mmS_mPv --------------------------
	.section	.nv.shared._Z7insert2PjmmS_mmS_mPv,"aw",@nobits
	.sectionflags	@""
	.align	4
.nv.shared._Z7insert2PjmmS_mmS_mPv:
	.zero		1152


//--------------------- .nv.shared._Z6insertPjmmS_mmS_mPv --------------------------
	.section	.nv.shared._Z6insertPjmmS_mmS_mPv,"aw",@nobits
	.sectionflags	@""
	.align	8
.nv.shared._Z6insertPjmmS_mmS_mPv:
	.zero		1032


//--------------------- .nv.constant0._Z4testv    --------------------------
	.section	.nv.constant0._Z4testv,"a",@progbits
	.sectionflags	@""
	.align	4
.nv.constant0._Z4testv:
	.zero		896


//--------------------- .nv.constant0._Z14latency_hidingPjmmm --------------------------
	.section	.nv.constant0._Z14latency_hidingPjmmm,"a",@progbits
	.sectionflags	@""
	.align	4
.nv.constant0._Z14latency_hidingPjmmm:
	.zero		928


//--------------------- .nv.constant0._Z6randomPjmm --------------------------
	.section	.nv.constant0._Z6randomPjmm,"a",@progbits
	.sectionflags	@""
	.align	4
.nv.constant0._Z6randomPjmm:
	.zero		920


//--------------------- .nv.constant0._Z7search2PjmmS_mmS_mS_jPv --------------------------
	.section	.nv.constant0._Z7search2PjmmS_mmS_mS_jPv,"a",@progbits
	.sectionflags	@""
	.align	4
.nv.constant0._Z7search2PjmmS_mmS_mS_jPv:
	.zero		984


//--------------------- .nv.constant0._Z6searchPjmmS_mmS_mS_jPv --------------------------
	.section	.nv.constant0._Z6searchPjmmS_mmS_mS_jPv,"a",@progbits
	.sectionflags	@""
	.align	4
.nv.constant0._Z6searchPjmmS_mmS_mS_jPv:
	.zero		984


//--------------------- .nv.constant0._Z7insert2PjmmS_mmS_mPv --------------------------
	.section	.nv.constant0._Z7insert2PjmmS_mmS_mPv,"a",@progbits
	.sectionflags	@""
	.align	4
.nv.constant0._Z7insert2PjmmS_mmS_mPv:
	.zero		968


//--------------------- .nv.constant0._Z6insertPjmmS_mmS_mPv --------------------------
	.section	.nv.constant0._Z6insertPjmmS_mmS_mPv,"a",@progbits
	.sectionflags	@""
	.align	4
.nv.constant0._Z6insertPjmmS_mmS_mPv:
	.zero		968


//--------------------- SYMBOLS --------------------------

	.type		.nv.reservedSmem.offset0,@object
	.size		.nv.reservedSmem.offset0,0x4
	.type		.nv.reservedSmem.cap,@object
	.size		.nv.reservedSmem.cap,0x4
	.type		vprintf,@function
